	.target	sm_90a

	.elftype	@"ET_EXEC"


//--------------------- .note.nv.tkinfo           --------------------------
	.section	.note.nv.tkinfo,"",@"SHT_NOTE"
	.sectionflags	@"SHF_NOTE_NV_TKINFO"
	.tkinfo
        /*0018*/ 	.word	0x00000002
        /*0030*/ 	.string	""
        /*0030*/ 	.string	"ptxas"
        /*0030*/ 	.string	"Cuda compilation tools, release 13.0, V13.0.88"
        /*0030*/ 	.string	"Build cuda_13.0.r13.0/compiler.36424714_0"
        /*0030*/ 	.string	"-arch sm_90a -m 64 "



//--------------------- .note.nv.cuinfo           --------------------------
	.section	.note.nv.cuinfo,"",@"SHT_NOTE"
	.sectionflags	@"SHF_NOTE_NV_CUINFO"
        /*0018*/ 	.short	0x0002
        /*001a*/ 	.short	0x005a
        /*001c*/ 	.short	0x0082
	.zero		2


//--------------------- .nv.info                  --------------------------
	.section	.nv.info,"",@"SHT_CUDA_INFO"
	.align	4


	//----- nvinfo : EIATTR_REGCOUNT
	.align		4
        /*0000*/ 	.byte	0x04, 0x2f
        /*0002*/ 	.short	(.L_61 - .L_60)
	.align		4
.L_60:
        /*0004*/ 	.word	index@(_Z25multi_tensor_apply_kernelI18TensorListMetadataILi5EE15DistAdamFunctorIfffEJPfffffff10adamMode_tfEEvlPViT_T0_DpT1_)
        /*0008*/ 	.word	0x00000020


	//----- nvinfo : EIATTR_FRAME_SIZE
	.align		4
.L_61:
        /*000c*/ 	.byte	0x04, 0x11
        /*000e*/ 	.short	(.L_63 - .L_62)
	.align		4
.L_62:
        /*0010*/ 	.word	index@(_Z25multi_tensor_apply_kernelI18TensorListMetadataILi5EE15DistAdamFunctorIfffEJPfffffff10adamMode_tfEEvlPViT_T0_DpT1_)
        /*0014*/ 	.word	0x00000000


	//----- nvinfo : EIATTR_REGCOUNT
	.align		4
.L_63:
        /*0018*/ 	.byte	0x04, 0x2f
        /*001a*/ 	.short	(.L_65 - .L_64)
	.align		4
.L_64:
        /*001c*/ 	.word	index@(_Z25multi_tensor_apply_kernelI18TensorListMetadataILi5EE15DistAdamFunctorIffN3c104HalfEEJPfffffff10adamMode_tfEEvlPViT_T0_DpT1_)
        /*0020*/ 	.word	0x00000020


	//----- nvinfo : EIATTR_FRAME_SIZE
	.align		4
.L_65:
        /*0024*/ 	.byte	0x04, 0x11
        /*0026*/ 	.short	(.L_67 - .L_66)
	.align		4
.L_66:
        /*0028*/ 	.word	index@(_Z25multi_tensor_apply_kernelI18TensorListMetadataILi5EE15DistAdamFunctorIffN3c104HalfEEJPfffffff10adamMode_tfEEvlPViT_T0_DpT1_)
        /*002c*/ 	.word	0x00000000


	//----- nvinfo : EIATTR_REGCOUNT
	.align		4
.L_67:
        /*0030*/ 	.byte	0x04, 0x2f
        /*0032*/ 	.short	(.L_69 - .L_68)
	.align		4
.L_68:
        /*0034*/ 	.word	index@(_Z25multi_tensor_apply_kernelI18TensorListMetadataILi5EE15DistAdamFunctorIffN3c108BFloat16EEJPfffffff10adamMode_tfEEvlPViT_T0_DpT1_)
        /*0038*/ 	.word	0x00000020


	//----- nvinfo : EIATTR_FRAME_SIZE
	.align		4
.L_69:
        /*003c*/ 	.byte	0x04, 0x11
        /*003e*/ 	.short	(.L_71 - .L_70)
	.align		4
.L_70:
        /*0040*/ 	.word	index@(_Z25multi_tensor_apply_kernelI18TensorListMetadataILi5EE15DistAdamFunctorIffN3c108BFloat16EEJPfffffff10adamMode_tfEEvlPViT_T0_DpT1_)
        /*0044*/ 	.word	0x00000000


	//----- nvinfo : EIATTR_REGCOUNT
	.align		4
.L_71:
        /*0048*/ 	.byte	0x04, 0x2f
        /*004a*/ 	.short	(.L_73 - .L_72)
	.align		4
.L_72:
        /*004c*/ 	.word	index@(_Z25multi_tensor_apply_kernelI18TensorListMetadataILi5EE15DistAdamFunctorIfN3c104HalfEfEJPfffffff10adamMode_tfEEvlPViT_T0_DpT1_)
        /*0050*/ 	.word	0x00000020


	//----- nvinfo : EIATTR_FRAME_SIZE
	.align		4
.L_73:
        /*0054*/ 	.byte	0x04, 0x11
        /*0056*/ 	.short	(.L_75 - .L_74)
	.align		4
.L_74:
        /*0058*/ 	.word	index@(_Z25multi_tensor_apply_kernelI18TensorListMetadataILi5EE15DistAdamFunctorIfN3c104HalfEfEJPfffffff10adamMode_tfEEvlPViT_T0_DpT1_)
        /*005c*/ 	.word	0x00000000


	//----- nvinfo : EIATTR_REGCOUNT
	.align		4
.L_75:
        /*0060*/ 	.byte	0x04, 0x2f
        /*0062*/ 	.short	(.L_77 - .L_76)
	.align		4
.L_76:
        /*0064*/ 	.word	index@(_Z25multi_tensor_apply_kernelI18TensorListMetadataILi5EE15DistAdamFunctorIfN3c104HalfES4_EJPfffffff10adamMode_tfEEvlPViT_T0_DpT1_)
        /*0068*/ 	.word	0x00000020


	//----- nvinfo : EIATTR_FRAME_SIZE
	.align		4
.L_77:
        /*006c*/ 	.byte	0x04, 0x11
        /*006e*/ 	.short	(.L_79 - .L_78)
	.align		4
.L_78:
        /*0070*/ 	.word	index@(_Z25multi_tensor_apply_kernelI18TensorListMetadataILi5EE15DistAdamFunctorIfN3c104HalfES4_EJPfffffff10adamMode_tfEEvlPViT_T0_DpT1_)
        /*0074*/ 	.word	0x00000000


	//----- nvinfo : EIATTR_REGCOUNT
	.align		4
.L_79:
        /*0078*/ 	.byte	0x04, 0x2f
        /*007a*/ 	.short	(.L_81 - .L_80)
	.align		4
.L_80:
        /*007c*/ 	.word	index@(_Z25multi_tensor_apply_kernelI18TensorListMetadataILi5EE15DistAdamFunctorIfN3c104HalfENS3_8BFloat16EEJPfffffff10adamMode_tfEEvlPViT_T0_DpT1_)
        /*0080*/ 	.word	0x00000020


	//----- nvinfo : EIATTR_FRAME_SIZE
	.align		4
.L_81:
        /*0084*/ 	.byte	0x04, 0x11
        /*0086*/ 	.short	(.L_83 - .L_82)
	.align		4
.L_82:
        /*0088*/ 	.word	index@(_Z25multi_tensor_apply_kernelI18TensorListMetadataILi5EE15DistAdamFunctorIfN3c104HalfENS3_8BFloat16EEJPfffffff10adamMode_tfEEvlPViT_T0_DpT1_)
        /*008c*/ 	.word	0x00000000


	//----- nvinfo : EIATTR_REGCOUNT
	.align		4
.L_83:
        /*0090*/ 	.byte	0x04, 0x2f
        /*0092*/ 	.short	(.L_85 - .L_84)
	.align		4
.L_84:
        /*0094*/ 	.word	index@(_Z25multi_tensor_apply_kernelI18TensorListMetadataILi5EE15DistAdamFunctorIfN3c108BFloat16EfEJPfffffff10adamMode_tfEEvlPViT_T0_DpT1_)
        /*0098*/ 	.word	0x00000020


	//----- nvinfo : EIATTR_FRAME_SIZE
	.align		4
.L_85:
        /*009c*/ 	.byte	0x04, 0x11
        /*009e*/ 	.short	(.L_87 - .L_86)
	.align		4
.L_86:
        /*00a0*/ 	.word	index@(_Z25multi_tensor_apply_kernelI18TensorListMetadataILi5EE15DistAdamFunctorIfN3c108BFloat16EfEJPfffffff10adamMode_tfEEvlPViT_T0_DpT1_)
        /*00a4*/ 	.word	0x00000000


	//----- nvinfo : EIATTR_REGCOUNT
	.align		4
.L_87:
        /*00a8*/ 	.byte	0x04, 0x2f
        /*00aa*/ 	.short	(.L_89 - .L_88)
	.align		4
.L_88:
        /*00ac*/ 	.word	index@(_Z25multi_tensor_apply_kernelI18TensorListMetadataILi5EE15DistAdamFunctorIfN3c108BFloat16ENS3_4HalfEEJPfffffff10adamMode_tfEEvlPViT_T0_DpT1_)
        /*00b0*/ 	.word	0x00000020


	//----- nvinfo : EIATTR_FRAME_SIZE
	.align		4
.L_89:
        /*00b4*/ 	.byte	0x04, 0x11
        /*00b6*/ 	.short	(.L_91 - .L_90)
	.align		4
.L_90:
        /*00b8*/ 	.word	index@(_Z25multi_tensor_apply_kernelI18TensorListMetadataILi5EE15DistAdamFunctorIfN3c108BFloat16ENS3_4HalfEEJPfffffff10adamMode_tfEEvlPViT_T0_DpT1_)
        /*00bc*/ 	.word	0x00000000


	//----- nvinfo : EIATTR_REGCOUNT
	.align		4
.L_91:
        /*00c0*/ 	.byte	0x04, 0x2f
        /*00c2*/ 	.short	(.L_93 - .L_92)
	.align		4
.L_92:
        /*00c4*/ 	.word	index@(_Z25multi_tensor_apply_kernelI18TensorListMetadataILi5EE15DistAdamFunctorIfN3c108BFloat16ES4_EJPfffffff10adamMode_tfEEvlPViT_T0_DpT1_)
        /*00c8*/ 	.word	0x00000020


	//----- nvinfo : EIATTR_FRAME_SIZE
	.align		4
.L_93:
        /*00cc*/ 	.byte	0x04, 0x11
        /*00ce*/ 	.short	(.L_95 - .L_94)
	.align		4
.L_94:
        /*00d0*/ 	.word	index@(_Z25multi_tensor_apply_kernelI18TensorListMetadataILi5EE15DistAdamFunctorIfN3c108BFloat16ES4_EJPfffffff10adamMode_tfEEvlPViT_T0_DpT1_)
        /*00d4*/ 	.word	0x00000000


	//----- nvinfo : EIATTR_REGCOUNT
	.align		4
.L_95:
        /*00d8*/ 	.byte	0x04, 0x2f
        /*00da*/ 	.short	(.L_97 - .L_96)
	.align		4
.L_96:
        /*00dc*/ 	.word	index@(_Z25multi_tensor_apply_kernelI18TensorListMetadataILi5EE15DistAdamFunctorIN3c104HalfEffEJPfffffff10adamMode_tfEEvlPViT_T0_DpT1_)
        /*00e0*/ 	.word	0x00000028


	//----- nvinfo : EIATTR_FRAME_SIZE
	.align		4
.L_97:
        /*00e4*/ 	.byte	0x04, 0x11
        /*00e6*/ 	.short	(.L_99 - .L_98)
	.align		4
.L_98:
        /*00e8*/ 	.word	index@(_Z25multi_tensor_apply_kernelI18TensorListMetadataILi5EE15DistAdamFunctorIN3c104HalfEffEJPfffffff10adamMode_tfEEvlPViT_T0_DpT1_)
        /*00ec*/ 	.word	0x00000000


	//----- nvinfo : EIATTR_REGCOUNT
	.align		4
.L_99:
        /*00f0*/ 	.byte	0x04, 0x2f
        /*00f2*/ 	.short	(.L_101 - .L_100)
	.align		4
.L_100:
        /*00f4*/ 	.word	index@(_Z25multi_tensor_apply_kernelI18TensorListMetadataILi5EE15DistAdamFunctorIN3c104HalfEfS4_EJPfffffff10adamMode_tfEEvlPViT_T0_DpT1_)
        /*00f8*/ 	.word	0x00000028


	//----- nvinfo : EIATTR_FRAME_SIZE
	.align		4
.L_101:
        /*00fc*/ 	.byte	0x04, 0x11
        /*00fe*/ 	.short	(.L_103 - .L_102)
	.align		4
.L_102:
        /*0100*/ 	.word	index@(_Z25multi_tensor_apply_kernelI18TensorListMetadataILi5EE15DistAdamFunctorIN3c104HalfEfS4_EJPfffffff10adamMode_tfEEvlPViT_T0_DpT1_)
        /*0104*/ 	.word	0x00000000


	//----- nvinfo : EIATTR_REGCOUNT
	.align		4
.L_103:
        /*0108*/ 	.byte	0x04, 0x2f
        /*010a*/ 	.short	(.L_105 - .L_104)
	.align		4
.L_104:
        /*010c*/ 	.word	index@(_Z25multi_tensor_apply_kernelI18TensorListMetadataILi5EE15DistAdamFunctorIN3c104HalfEfNS3_8BFloat16EEJPfffffff10adamMode_tfEEvlPViT_T0_DpT1_)
        /*0110*/ 	.word	0x00000028


	//----- nvinfo : EIATTR_FRAME_SIZE
	.align		4
.L_105:
        /*0114*/ 	.byte	0x04, 0x11
        /*0116*/ 	.short	(.L_107 - .L_106)
	.align		4
.L_106:
        /*0118*/ 	.word	index@(_Z25multi_tensor_apply_kernelI18TensorListMetadataILi5EE15DistAdamFunctorIN3c104HalfEfNS3_8BFloat16EEJPfffffff10adamMode_tfEEvlPViT_T0_DpT1_)
        /*011c*/ 	.word	0x00000000


	//----- nvinfo : EIATTR_REGCOUNT
	.align		4
.L_107:
        /*0120*/ 	.byte	0x04, 0x2f
        /*0122*/ 	.short	(.L_109 - .L_108)
	.align		4
.L_108:
        /*0124*/ 	.word	index@(_Z25multi_tensor_apply_kernelI18TensorListMetadataILi5EE15DistAdamFunctorIN3c104HalfES4_fEJPfffffff10adamMode_tfEEvlPViT_T0_DpT1_)
        /*0128*/ 	.word	0x00000028


	//----- nvinfo : EIATTR_FRAME_SIZE
	.align		4
.L_109:
        /*012c*/ 	.byte	0x04, 0x11
        /*012e*/ 	.short	(.L_111 - .L_110)
	.align		4
.L_110:
        /*0130*/ 	.word	index@(_Z25multi_tensor_apply_kernelI18TensorListMetadataILi5EE15DistAdamFunctorIN3c104HalfES4_fEJPfffffff10adamMode_tfEEvlPViT_T0_DpT1_)
        /*0134*/ 	.word	0x00000000


	//----- nvinfo : EIATTR_REGCOUNT
	.align		4
.L_111:
        /*0138*/ 	.byte	0x04, 0x2f
        /*013a*/ 	.short	(.L_113 - .L_112)
	.align		4
.L_112:
        /*013c*/ 	.word	index@(_Z25multi_tensor_apply_kernelI18TensorListMetadataILi5EE15DistAdamFunctorIN3c104HalfES4_S4_EJPfffffff10adamMode_tfEEvlPViT_T0_DpT1_)
        /*0140*/ 	.word	0x00000028


	//----- nvinfo : EIATTR_FRAME_SIZE
	.align		4
.L_113:
        /*0144*/ 	.byte	0x04, 0x11
        /*0146*/ 	.short	(.L_115 - .L_114)
	.align		4
.L_114:
        /*0148*/ 	.word	index@(_Z25multi_tensor_apply_kernelI18TensorListMetadataILi5EE15DistAdamFunctorIN3c104HalfES4_S4_EJPfffffff10adamMode_tfEEvlPViT_T0_DpT1_)
        /*014c*/ 	.word	0x00000000


	//----- nvinfo : EIATTR_REGCOUNT
	.align		4
.L_115:
        /*0150*/ 	.byte	0x04, 0x2f
        /*0152*/ 	.short	(.L_117 - .L_116)
	.align		4
.L_116:
        /*0154*/ 	.word	index@(_Z25multi_tensor_apply_kernelI18TensorListMetadataILi5EE15DistAdamFunctorIN3c104HalfES4_NS3_8BFloat16EEJPfffffff10adamMode_tfEEvlPViT_T0_DpT1_)
        /*0158*/ 	.word	0x00000028


	//----- nvinfo : EIATTR_FRAME_SIZE
	.align		4
.L_117:
        /*015c*/ 	.byte	0x04, 0x11
        /*015e*/ 	.short	(.L_119 - .L_118)
	.align		4
.L_118:
        /*0160*/ 	.word	index@(_Z25multi_tensor_apply_kernelI18TensorListMetadataILi5EE15DistAdamFunctorIN3c104HalfES4_NS3_8BFloat16EEJPfffffff10adamMode_tfEEvlPViT_T0_DpT1_)
        /*0164*/ 	.word	0x00000000


	//----- nvinfo : EIATTR_REGCOUNT
	.align		4
.L_119:
        /*0168*/ 	.byte	0x04, 0x2f
        /*016a*/ 	.short	(.L_121 - .L_120)
	.align		4
.L_120:
        /*016c*/ 	.word	index@(_Z25multi_tensor_apply_kernelI18TensorListMetadataILi5EE15DistAdamFunctorIN3c104HalfENS3_8BFloat16EfEJPfffffff10adamMode_tfEEvlPViT_T0_DpT1_)
        /*0170*/ 	.word	0x00000028


	//----- nvinfo : EIATTR_FRAME_SIZE
	.align		4
.L_121:
        /*0174*/ 	.byte	0x04, 0x11
        /*0176*/ 	.short	(.L_123 - .L_122)
	.align		4
.L_122:
        /*0178*/ 	.word	index@(_Z25multi_tensor_apply_kernelI18TensorListMetadataILi5EE15DistAdamFunctorIN3c104HalfENS3_8BFloat16EfEJPfffffff10adamMode_tfEEvlPViT_T0_DpT1_)
        /*017c*/ 	.word	0x00000000


	//----- nvinfo : EIATTR_REGCOUNT
	.align		4
.L_123:
        /*0180*/ 	.byte	0x04, 0x2f
        /*0182*/ 	.short	(.L_125 - .L_124)
	.align		4
.L_124:
        /*0184*/ 	.word	index@(_Z25multi_tensor_apply_kernelI18TensorListMetadataILi5EE15DistAdamFunctorIN3c104HalfENS3_8BFloat16ES4_EJPfffffff10adamMode_tfEEvlPViT_T0_DpT1_)
        /*0188*/ 	.word	0x00000028


	//----- nvinfo : EIATTR_FRAME_SIZE
	.align		4
.L_125:
        /*018c*/ 	.byte	0x04, 0x11
        /*018e*/ 	.short	(.L_127 - .L_126)
	.align		4
.L_126:
        /*0190*/ 	.word	index@(_Z25multi_tensor_apply_kernelI18TensorListMetadataILi5EE15DistAdamFunctorIN3c104HalfENS3_8BFloat16ES4_EJPfffffff10adamMode_tfEEvlPViT_T0_DpT1_)
        /*0194*/ 	.word	0x00000000


	//----- nvinfo : EIATTR_REGCOUNT
	.align		4
.L_127:
        /*0198*/ 	.byte	0x04, 0x2f
        /*019a*/ 	.short	(.L_129 - .L_128)
	.align		4
.L_128:
        /*019c*/ 	.word	index@(_Z25multi_tensor_apply_kernelI18TensorListMetadataILi5EE15DistAdamFunctorIN3c104HalfENS3_8BFloat16ES5_EJPfffffff10adamMode_tfEEvlPViT_T0_DpT1_)
        /*01a0*/ 	.word	0x00000028


	//----- nvinfo : EIATTR_FRAME_SIZE
	.align		4
.L_129:
        /*01a4*/ 	.byte	0x04, 0x11
        /*01a6*/ 	.short	(.L_131 - .L_130)
	.align		4
.L_130:
        /*01a8*/ 	.word	index@(_Z25multi_tensor_apply_kernelI18TensorListMetadataILi5EE15DistAdamFunctorIN3c104HalfENS3_8BFloat16ES5_EJPfffffff10adamMode_tfEEvlPViT_T0_DpT1_)
        /*01ac*/ 	.word	0x00000000


	//----- nvinfo : EIATTR_REGCOUNT
	.align		4
.L_131:
        /*01b0*/ 	.byte	0x04, 0x2f
        /*01b2*/ 	.short	(.L_133 - .L_132)
	.align		4
.L_132:
        /*01b4*/ 	.word	index@(_Z25multi_tensor_apply_kernelI18TensorListMetadataILi5EE15DistAdamFunctorIN3c108BFloat16EffEJPfffffff10adamMode_tfEEvlPViT_T0_DpT1_)
        /*01b8*/ 	.word	0x00000028


	//----- nvinfo : EIATTR_FRAME_SIZE
	.align		4
.L_133:
        /*01bc*/ 	.byte	0x04, 0x11
        /*01be*/ 	.short	(.L_135 - .L_134)
	.align		4
.L_134:
        /*01c0*/ 	.word	index@(_Z25multi_tensor_apply_kernelI18TensorListMetadataILi5EE15DistAdamFunctorIN3c108BFloat16EffEJPfffffff10adamMode_tfEEvlPViT_T0_DpT1_)
        /*01c4*/ 	.word	0x00000000


	//----- nvinfo : EIATTR_REGCOUNT
	.align		4
.L_135:
        /*01c8*/ 	.byte	0x04, 0x2f
        /*01ca*/ 	.short	(.L_137 - .L_136)
	.align		4
.L_136:
        /*01cc*/ 	.word	index@(_Z25multi_tensor_apply_kernelI18TensorListMetadataILi5EE15DistAdamFunctorIN3c108BFloat16EfNS3_4HalfEEJPfffffff10adamMode_tfEEvlPViT_T0_DpT1_)
        /*01d0*/ 	.word	0x00000028


	//----- nvinfo : EIATTR_FRAME_SIZE
	.align		4
.L_137:
        /*01d4*/ 	.byte	0x04, 0x11
        /*01d6*/ 	.short	(.L_139 - .L_138)
	.align		4
.L_138:
        /*01d8*/ 	.word	index@(_Z25multi_tensor_apply_kernelI18TensorListMetadataILi5EE15DistAdamFunctorIN3c108BFloat16EfNS3_4HalfEEJPfffffff10adamMode_tfEEvlPViT_T0_DpT1_)
        /*01dc*/ 	.word	0x00000000


	//----- nvinfo : EIATTR_REGCOUNT
	.align		4
.L_139:
        /*01e0*/ 	.byte	0x04, 0x2f
        /*01e2*/ 	.short	(.L_141 - .L_140)
	.align		4
.L_140:
        /*01e4*/ 	.word	index@(_Z25multi_tensor_apply_kernelI18TensorListMetadataILi5EE15DistAdamFunctorIN3c108BFloat16EfS4_EJPfffffff10adamMode_tfEEvlPViT_T0_DpT1_)
        /*01e8*/ 	.word	0x00000027


	//----- nvinfo : EIATTR_FRAME_SIZE
	.align		4
.L_141:
        /*01ec*/ 	.byte	0x04, 0x11
        /*01ee*/ 	.short	(.L_143 - .L_142)
	.align		4
.L_142:
        /*01f0*/ 	.word	index@(_Z25multi_tensor_apply_kernelI18TensorListMetadataILi5EE15DistAdamFunctorIN3c108BFloat16EfS4_EJPfffffff10adamMode_tfEEvlPViT_T0_DpT1_)
        /*01f4*/ 	.word	0x00000000


	//----- nvinfo : EIATTR_REGCOUNT
	.align		4
.L_143:
        /*01f8*/ 	.byte	0x04, 0x2f
        /*01fa*/ 	.short	(.L_145 - .L_144)
	.align		4
.L_144:
        /*01fc*/ 	.word	index@(_Z25multi_tensor_apply_kernelI18TensorListMetadataILi5EE15DistAdamFunctorIN3c108BFloat16ENS3_4HalfEfEJPfffffff10adamMode_tfEEvlPViT_T0_DpT1_)
        /*0200*/ 	.word	0x00000028


	//----- nvinfo : EIATTR_FRAME_SIZE
	.align		4
.L_145:
        /*0204*/ 	.byte	0x04, 0x11
        /*0206*/ 	.short	(.L_147 - .L_146)
	.align		4
.L_146:
        /*0208*/ 	.word	index@(_Z25multi_tensor_apply_kernelI18TensorListMetadataILi5EE15DistAdamFunctorIN3c108BFloat16ENS3_4HalfEfEJPfffffff10adamMode_tfEEvlPViT_T0_DpT1_)
        /*020c*/ 	.word	0x00000000


	//----- nvinfo : EIATTR_REGCOUNT
	.align		4
.L_147:
        /*0210*/ 	.byte	0x04, 0x2f
        /*0212*/ 	.short	(.L_149 - .L_148)
	.align		4
.L_148:
        /*0214*/ 	.word	index@(_Z25multi_tensor_apply_kernelI18TensorListMetadataILi5EE15DistAdamFunctorIN3c108BFloat16ENS3_4HalfES5_EJPfffffff10adamMode_tfEEvlPViT_T0_DpT1_)
        /*0218*/ 	.word	0x00000028


	//----- nvinfo : EIATTR_FRAME_SIZE
	.align		4
.L_149:
        /*021c*/ 	.byte	0x04, 0x11
        /*021e*/ 	.short	(.L_151 - .L_150)
	.align		4
.L_150:
        /*0220*/ 	.word	index@(_Z25multi_tensor_apply_kernelI18TensorListMetadataILi5EE15DistAdamFunctorIN3c108BFloat16ENS3_4HalfES5_EJPfffffff10adamMode_tfEEvlPViT_T0_DpT1_)
        /*0224*/ 	.word	0x00000000


	//----- nvinfo : EIATTR_REGCOUNT
	.align		4
.L_151:
        /*0228*/ 	.byte	0x04, 0x2f
        /*022a*/ 	.short	(.L_153 - .L_152)
	.align		4
.L_152:
        /*022c*/ 	.word	index@(_Z25multi_tensor_apply_kernelI18TensorListMetadataILi5EE15DistAdamFunctorIN3c108BFloat16ENS3_4HalfES4_EJPfffffff10adamMode_tfEEvlPViT_T0_DpT1_)
        /*0230*/ 	.word	0x00000028


	//----- nvinfo : EIATTR_FRAME_SIZE
	.align		4
.L_153:
        /*0234*/ 	.byte	0x04, 0x11
        /*0236*/ 	.short	(.L_155 - .L_154)
	.align		4
.L_154:
        /*0238*/ 	.word	index@(_Z25multi_tensor_apply_kernelI18TensorListMetadataILi5EE15DistAdamFunctorIN3c108BFloat16ENS3_4HalfES4_EJPfffffff10adamMode_tfEEvlPViT_T0_DpT1_)
        /*023c*/ 	.word	0x00000000


	//----- nvinfo : EIATTR_REGCOUNT
	.align		4
.L_155:
        /*0240*/ 	.byte	0x04, 0x2f
        /*0242*/ 	.short	(.L_157 - .L_156)
	.align		4
.L_156:
        /*0244*/ 	.word	index@(_Z25multi_tensor_apply_kernelI18TensorListMetadataILi5EE15DistAdamFunctorIN3c108BFloat16ES4_fEJPfffffff10adamMode_tfEEvlPViT_T0_DpT1_)
        /*0248*/ 	.word	0x00000028


	//----- nvinfo : EIATTR_FRAME_SIZE
	.align		4
.L_157:
        /*024c*/ 	.byte	0x04, 0x11
        /*024e*/ 	.short	(.L_159 - .L_158)
	.align		4
.L_158:
        /*0250*/ 	.word	index@(_Z25multi_tensor_apply_kernelI18TensorListMetadataILi5EE15DistAdamFunctorIN3c108BFloat16ES4_fEJPfffffff10adamMode_tfEEvlPViT_T0_DpT1_)
        /*0254*/ 	.word	0x00000000


	//----- nvinfo : EIATTR_REGCOUNT
	.align		4
.L_159:
        /*0258*/ 	.byte	0x04, 0x2f
        /*025a*/ 	.short	(.L_161 - .L_160)
	.align		4
.L_160:
        /*025c*/ 	.word	index@(_Z25multi_tensor_apply_kernelI18TensorListMetadataILi5EE15DistAdamFunctorIN3c108BFloat16ES4_NS3_4HalfEEJPfffffff10adamMode_tfEEvlPViT_T0_DpT1_)
        /*0260*/ 	.word	0x00000028


	//----- nvinfo : EIATTR_FRAME_SIZE
	.align		4
.L_161:
        /*0264*/ 	.byte	0x04, 0x11
        /*0266*/ 	.short	(.L_163 - .L_162)
	.align		4
.L_162:
        /*0268*/ 	.word	index@(_Z25multi_tensor_apply_kernelI18TensorListMetadataILi5EE15DistAdamFunctorIN3c108BFloat16ES4_NS3_4HalfEEJPfffffff10adamMode_tfEEvlPViT_T0_DpT1_)
        /*026c*/ 	.word	0x00000000


	//----- nvinfo : EIATTR_REGCOUNT
	.align		4
.L_163:
        /*0270*/ 	.byte	0x04, 0x2f
        /*0272*/ 	.short	(.L_165 - .L_164)
	.align		4
.L_164:
        /*0274*/ 	.word	index@(_Z25multi_tensor_apply_kernelI18TensorListMetadataILi5EE15DistAdamFunctorIN3c108BFloat16ES4_S4_EJPfffffff10adamMode_tfEEvlPViT_T0_DpT1_)
        /*0278*/ 	.word	0x00000028


	//----- nvinfo : EIATTR_FRAME_SIZE
	.align		4
.L_165:
        /*027c*/ 	.byte	0x04, 0x11
        /*027e*/ 	.short	(.L_167 - .L_166)
	.align		4
.L_166:
        /*0280*/ 	.word	index@(_Z25multi_tensor_apply_kernelI18TensorListMetadataILi5EE15DistAdamFunctorIN3c108BFloat16ES4_S4_EJPfffffff10adamMode_tfEEvlPViT_T0_DpT1_)
        /*0284*/ 	.word	0x00000000


	//----- nvinfo : EIATTR_REGCOUNT
	.align		4
.L_167:
        /*0288*/ 	.byte	0x04, 0x2f
        /*028a*/ 	.short	(.L_169 - .L_168)
	.align		4
.L_168:
        /*028c*/ 	.word	index@(_Z25multi_tensor_apply_kernelI18TensorListMetadataILi5EE25DistAdamCapturableFunctorIfffEJPfffPiifS4_10adamMode_tfEEvlPViT_T0_DpT1_)
        /*0290*/ 	.word	0x00000036


	//----- nvinfo : EIATTR_FRAME_SIZE
	.align		4
.L_169:
        /*0294*/ 	.byte	0x04, 0x11
        /*0296*/ 	.short	(.L_171 - .L_170)
	.align		4
.L_170:
        /*0298*/ 	.word	index@($_Z25multi_tensor_apply_kernelI18TensorListMetadataILi5EE25DistAdamCapturableFunctorIfffEJPfffPiifS4_10adamMode_tfEEvlPViT_T0_DpT1_$__internal_accurate_pow)
        /*029c*/ 	.word	0x00000000


	//----- nvinfo : EIATTR_FRAME_SIZE
	.align		4
.L_171:
        /*02a0*/ 	.byte	0x04, 0x11
        /*02a2*/ 	.short	(.L_173 - .L_172)
	.align		4
.L_172:
        /*02a4*/ 	.word	index@(_Z25multi_tensor_apply_kernelI18TensorListMetadataILi5EE25DistAdamCapturableFunctorIfffEJPfffPiifS4_10adamMode_tfEEvlPViT_T0_DpT1_)
        /*02a8*/ 	.word	0x00000000


	//----- nvinfo : EIATTR_REGCOUNT
	.align		4
.L_173:
        /*02ac*/ 	.byte	0x04, 0x2f
        /*02ae*/ 	.short	(.L_175 - .L_174)
	.align		4
.L_174:
        /*02b0*/ 	.word	index@(_Z25multi_tensor_apply_kernelI18TensorListMetadataILi5EE25DistAdamCapturableFunctorIffN3c104HalfEEJPfffPiifS6_10adamMode_tfEEvlPViT_T0_DpT1_)
        /*02b4*/ 	.word	0x00000036


	//----- nvinfo : EIATTR_FRAME_SIZE
	.align		4
.L_175:
        /*02b8*/ 	.byte	0x04, 0x11
        /*02ba*/ 	.short	(.L_177 - .L_176)
	.align		4
.L_176:
        /*02bc*/ 	.word	index@($_Z25multi_tensor_apply_kernelI18TensorListMetadataILi5EE25DistAdamCapturableFunctorIffN3c104HalfEEJPfffPiifS6_10adamMode_tfEEvlPViT_T0_DpT1_$__internal_accurate_pow)
        /*02c0*/ 	.word	0x00000000


	//----- nvinfo : EIATTR_FRAME_SIZE
	.align		4
.L_177:
        /*02c4*/ 	.byte	0x04, 0x11
        /*02c6*/ 	.short	(.L_179 - .L_178)
	.align		4
.L_178:
        /*02c8*/ 	.word	index@(_Z25multi_tensor_apply_kernelI18TensorListMetadataILi5EE25DistAdamCapturableFunctorIffN3c104HalfEEJPfffPiifS6_10adamMode_tfEEvlPViT_T0_DpT1_)
        /*02cc*/ 	.word	0x00000000


	//----- nvinfo : EIATTR_REGCOUNT
	.align		4
.L_179:
        /*02d0*/ 	.byte	0x04, 0x2f
        /*02d2*/ 	.short	(.L_181 - .L_180)
	.align		4
.L_180:
        /*02d4*/ 	.word	index@(_Z25multi_tensor_apply_kernelI18TensorListMetadataILi5EE25DistAdamCapturableFunctorIffN3c108BFloat16EEJPfffPiifS6_10adamMode_tfEEvlPViT_T0_DpT1_)
        /*02d8*/ 	.word	0x00000036


	//----- nvinfo : EIATTR_FRAME_SIZE
	.align		4
.L_181:
        /*02dc*/ 	.byte	0x04, 0x11
        /*02de*/ 	.short	(.L_183 - .L_182)
	.align		4
.L_182:
        /*02e0*/ 	.word	index@($_Z25multi_tensor_apply_kernelI18TensorListMetadataILi5EE25DistAdamCapturableFunctorIffN3c108BFloat16EEJPfffPiifS6_10adamMode_tfEEvlPViT_T0_DpT1_$__internal_accurate_pow)
        /*02e4*/ 	.word	0x00000000


	//----- nvinfo : EIATTR_FRAME_SIZE
	.align		4
.L_183:
        /*02e8*/ 	.byte	0x04, 0x11
        /*02ea*/ 	.short	(.L_185 - .L_184)
	.align		4
.L_184:
        /*02ec*/ 	.word	index@(_Z25multi_tensor_apply_kernelI18TensorListMetadataILi5EE25DistAdamCapturableFunctorIffN3c108BFloat16EEJPfffPiifS6_10adamMode_tfEEvlPViT_T0_DpT1_)
        /*02f0*/ 	.word	0x00000000


	//----- nvinfo : EIATTR_REGCOUNT
	.align		4
.L_185:
        /*02f4*/ 	.byte	0x04, 0x2f
        /*02f6*/ 	.short	(.L_187 - .L_186)
	.align		4
.L_186:
        /*02f8*/ 	.word	index@(_Z25multi_tensor_apply_kernelI18TensorListMetadataILi5EE25DistAdamCapturableFunctorIfN3c104HalfEfEJPfffPiifS6_10adamMode_tfEEvlPViT_T0_DpT1_)
        /*02fc*/ 	.word	0x00000037


	//----- nvinfo : EIATTR_FRAME_SIZE
	.align		4
.L_187:
        /*0300*/ 	.byte	0x04, 0x11
        /*0302*/ 	.short	(.L_189 - .L_188)
	.align		4
.L_188:
        /*0304*/ 	.word	index@($_Z25multi_tensor_apply_kernelI18TensorListMetadataILi5EE25DistAdamCapturableFunctorIfN3c104HalfEfEJPfffPiifS6_10adamMode_tfEEvlPViT_T0_DpT1_$__internal_accurate_pow)
        /*0308*/ 	.word	0x00000000


	//----- nvinfo : EIATTR_FRAME_SIZE
	.align		4
.L_189:
        /*030c*/ 	.byte	0x04, 0x11
        /*030e*/ 	.short	(.L_191 - .L_190)
	.align		4
.L_190:
        /*0310*/ 	.word	index@(_Z25multi_tensor_apply_kernelI18TensorListMetadataILi5EE25DistAdamCapturableFunctorIfN3c104HalfEfEJPfffPiifS6_10adamMode_tfEEvlPViT_T0_DpT1_)
        /*0314*/ 	.word	0x00000000


	//----- nvinfo : EIATTR_REGCOUNT
	.align		4
.L_191:
        /*0318*/ 	.byte	0x04, 0x2f
        /*031a*/ 	.short	(.L_193 - .L_192)
	.align		4
.L_192:
        /*031c*/ 	.word	index@(_Z25multi_tensor_apply_kernelI18TensorListMetadataILi5EE25DistAdamCapturableFunctorIfN3c104HalfES4_EJPfffPiifS6_10adamMode_tfEEvlPViT_T0_DpT1_)
        /*0320*/ 	.word	0x00000037


	//----- nvinfo : EIATTR_FRAME_SIZE
	.align		4
.L_193:
        /*0324*/ 	.byte	0x04, 0x11
        /*0326*/ 	.short	(.L_195 - .L_194)
	.align		4
.L_194:
        /*0328*/ 	.word	index@($_Z25multi_tensor_apply_kernelI18TensorListMetadataILi5EE25DistAdamCapturableFunctorIfN3c104HalfES4_EJPfffPiifS6_10adamMode_tfEEvlPViT_T0_DpT1_$__internal_accurate_pow)
        /*032c*/ 	.word	0x00000000


	//----- nvinfo : EIATTR_FRAME_SIZE
	.align		4
.L_195:
        /*0330*/ 	.byte	0x04, 0x11
        /*0332*/ 	.short	(.L_197 - .L_196)
	.align		4
.L_196:
        /*0334*/ 	.word	index@(_Z25multi_tensor_apply_kernelI18TensorListMetadataILi5EE25DistAdamCapturableFunctorIfN3c104HalfES4_EJPfffPiifS6_10adamMode_tfEEvlPViT_T0_DpT1_)
        /*0338*/ 	.word	0x00000000


	//----- nvinfo : EIATTR_REGCOUNT
	.align		4
.L_197:
        /*033c*/ 	.byte	0x04, 0x2f
        /*033e*/ 	.short	(.L_199 - .L_198)
	.align		4
.L_198:
        /*0340*/ 	.word	index@(_Z25multi_tensor_apply_kernelI18TensorListMetadataILi5EE25DistAdamCapturableFunctorIfN3c104HalfENS3_8BFloat16EEJPfffPiifS7_10adamMode_tfEEvlPViT_T0_DpT1_)
        /*0344*/ 	.word	0x00000037


	//----- nvinfo : EIATTR_FRAME_SIZE
	.align		4
.L_199:
        /*0348*/ 	.byte	0x04, 0x11
        /*034a*/ 	.short	(.L_201 - .L_200)
	.align		4
.L_200:
        /*034c*/ 	.word	index@($_Z25multi_tensor_apply_kernelI18TensorListMetadataILi5EE25DistAdamCapturableFunctorIfN3c104HalfENS3_8BFloat16EEJPfffPiifS7_10adamMode_tfEEvlPViT_T0_DpT1_$__internal_accurate_pow)
        /*0350*/ 	.word	0x00000000


	//----- nvinfo : EIATTR_FRAME_SIZE
	.align		4
.L_201:
        /*0354*/ 	.byte	0x04, 0x11
        /*0356*/ 	.short	(.L_203 - .L_202)
	.align		4
.L_202:
        /*0358*/ 	.word	index@(_Z25multi_tensor_apply_kernelI18TensorListMetadataILi5EE25DistAdamCapturableFunctorIfN3c104HalfENS3_8BFloat16EEJPfffPiifS7_10adamMode_tfEEvlPViT_T0_DpT1_)
        /*035c*/ 	.word	0x00000000


	//----- nvinfo : EIATTR_REGCOUNT
	.align		4
.L_203:
        /*0360*/ 	.byte	0x04, 0x2f
        /*0362*/ 	.short	(.L_205 - .L_204)
	.align		4
.L_204:
        /*0364*/ 	.word	index@(_Z25multi_tensor_apply_kernelI18TensorListMetadataILi5EE25DistAdamCapturableFunctorIfN3c108BFloat16EfEJPfffPiifS6_10adamMode_tfEEvlPViT_T0_DpT1_)
        /*0368*/ 	.word	0x00000037


	//----- nvinfo : EIATTR_FRAME_SIZE
	.align		4
.L_205:
        /*036c*/ 	.byte	0x04, 0x11
        /*036e*/ 	.short	(.L_207 - .L_206)
	.align		4
.L_206:
        /*0370*/ 	.word	index@($_Z25multi_tensor_apply_kernelI18TensorListMetadataILi5EE25DistAdamCapturableFunctorIfN3c108BFloat16EfEJPfffPiifS6_10adamMode_tfEEvlPViT_T0_DpT1_$__internal_accurate_pow)
        /*0374*/ 	.word	0x00000000


	//----- nvinfo : EIATTR_FRAME_SIZE
	.align		4
.L_207:
        /*0378*/ 	.byte	0x04, 0x11
        /*037a*/ 	.short	(.L_209 - .L_208)
	.align		4
.L_208:
        /*037c*/ 	.word	index@(_Z25multi_tensor_apply_kernelI18TensorListMetadataILi5EE25DistAdamCapturableFunctorIfN3c108BFloat16EfEJPfffPiifS6_10adamMode_tfEEvlPViT_T0_DpT1_)
        /*0380*/ 	.word	0x00000000


	//----- nvinfo : EIATTR_REGCOUNT
	.align		4
.L_209:
        /*0384*/ 	.byte	0x04, 0x2f
        /*0386*/ 	.short	(.L_211 - .L_210)
	.align		4
.L_210:
        /*0388*/ 	.word	index@(_Z25multi_tensor_apply_kernelI18TensorListMetadataILi5EE25DistAdamCapturableFunctorIfN3c108BFloat16ENS3_4HalfEEJPfffPiifS7_10adamMode_tfEEvlPViT_T0_DpT1_)
        /*038c*/ 	.word	0x00000037


	//----- nvinfo : EIATTR_FRAME_SIZE
	.align		4
.L_211:
        /*0390*/ 	.byte	0x04, 0x11
        /*0392*/ 	.short	(.L_213 - .L_212)
	.align		4
.L_212:
        /*0394*/ 	.word	index@($_Z25multi_tensor_apply_kernelI18TensorListMetadataILi5EE25DistAdamCapturableFunctorIfN3c108BFloat16ENS3_4HalfEEJPfffPiifS7_10adamMode_tfEEvlPViT_T0_DpT1_$__internal_accurate_pow)
        /*0398*/ 	.word	0x00000000


	//----- nvinfo : EIATTR_FRAME_SIZE
	.align		4
.L_213:
        /*039c*/ 	.byte	0x04, 0x11
        /*039e*/ 	.short	(.L_215 - .L_214)
	.align		4
.L_214:
        /*03a0*/ 	.word	index@(_Z25multi_tensor_apply_kernelI18TensorListMetadataILi5EE25DistAdamCapturableFunctorIfN3c108BFloat16ENS3_4HalfEEJPfffPiifS7_10adamMode_tfEEvlPViT_T0_DpT1_)
        /*03a4*/ 	.word	0x00000000


	//----- nvinfo : EIATTR_REGCOUNT
	.align		4
.L_215:
        /*03a8*/ 	.byte	0x04, 0x2f
        /*03aa*/ 	.short	(.L_217 - .L_216)
	.align		4
.L_216:
        /*03ac*/ 	.word	index@(_Z25multi_tensor_apply_kernelI18TensorListMetadataILi5EE25DistAdamCapturableFunctorIfN3c108BFloat16ES4_EJPfffPiifS6_10adamMode_tfEEvlPViT_T0_DpT1_)
        /*03b0*/ 	.word	0x00000037


	//----- nvinfo : EIATTR_FRAME_SIZE
	.align		4
.L_217:
        /*03b4*/ 	.byte	0x04, 0x11
        /*03b6*/ 	.short	(.L_219 - .L_218)
	.align		4
.L_218:
        /*03b8*/ 	.word	index@($_Z25multi_tensor_apply_kernelI18TensorListMetadataILi5EE25DistAdamCapturableFunctorIfN3c108BFloat16ES4_EJPfffPiifS6_10adamMode_tfEEvlPViT_T0_DpT1_$__internal_accurate_pow)
        /*03bc*/ 	.word	0x00000000


	//----- nvinfo : EIATTR_FRAME_SIZE
	.align		4
.L_219:
        /*03c0*/ 	.byte	0x04, 0x11
        /*03c2*/ 	.short	(.L_221 - .L_220)
	.align		4
.L_220:
        /*03c4*/ 	.word	index@(_Z25multi_tensor_apply_kernelI18TensorListMetadataILi5EE25DistAdamCapturableFunctorIfN3c108BFloat16ES4_EJPfffPiifS6_10adamMode_tfEEvlPViT_T0_DpT1_)
        /*03c8*/ 	.word	0x00000000


	//----- nvinfo : EIATTR_REGCOUNT
	.align		4
.L_221:
        /*03cc*/ 	.byte	0x04, 0x2f
        /*03ce*/ 	.short	(.L_223 - .L_222)
	.align		4
.L_222:
        /*03d0*/ 	.word	index@(_Z25multi_tensor_apply_kernelI18TensorListMetadataILi5EE25DistAdamCapturableFunctorIN3c104HalfEffEJPfffPiifS6_10adamMode_tfEEvlPViT_T0_DpT1_)
        /*03d4*/ 	.word	0x00000036


	//----- nvinfo : EIATTR_FRAME_SIZE
	.align		4
.L_223:
        /*03d8*/ 	.byte	0x04, 0x11
        /*03da*/ 	.short	(.L_225 - .L_224)
	.align		4
.L_224:
        /*03dc*/ 	.word	index@($_Z25multi_tensor_apply_kernelI18TensorListMetadataILi5EE25DistAdamCapturableFunctorIN3c104HalfEffEJPfffPiifS6_10adamMode_tfEEvlPViT_T0_DpT1_$__internal_accurate_pow)
        /*03e0*/ 	.word	0x00000000


	//----- nvinfo : EIATTR_FRAME_SIZE
	.align		4
.L_225:
        /*03e4*/ 	.byte	0x04, 0x11
        /*03e6*/ 	.short	(.L_227 - .L_226)
	.align		4
.L_226:
        /*03e8*/ 	.word	index@(_Z25multi_tensor_apply_kernelI18TensorListMetadataILi5EE25DistAdamCapturableFunctorIN3c104HalfEffEJPfffPiifS6_10adamMode_tfEEvlPViT_T0_DpT1_)
        /*03ec*/ 	.word	0x00000000


	//----- nvinfo : EIATTR_REGCOUNT
	.align		4
.L_227:
        /*03f0*/ 	.byte	0x04, 0x2f
        /*03f2*/ 	.short	(.L_229 - .L_228)
	.align		4
.L_228:
        /*03f4*/ 	.word	index@(_Z25multi_tensor_apply_kernelI18TensorListMetadataILi5EE25DistAdamCapturableFunctorIN3c104HalfEfS4_EJPfffPiifS6_10adamMode_tfEEvlPViT_T0_DpT1_)
        /*03f8*/ 	.word	0x00000036


	//----- nvinfo : EIATTR_FRAME_SIZE
	.align		4
.L_229:
        /*03fc*/ 	.byte	0x04, 0x11
        /*03fe*/ 	.short	(.L_231 - .L_230)
	.align		4
.L_230:
        /*0400*/ 	.word	index@($_Z25multi_tensor_apply_kernelI18TensorListMetadataILi5EE25DistAdamCapturableFunctorIN3c104HalfEfS4_EJPfffPiifS6_10adamMode_tfEEvlPViT_T0_DpT1_$__internal_accurate_pow)
        /*0404*/ 	.word	0x00000000


	//----- nvinfo : EIATTR_FRAME_SIZE
	.align		4
.L_231:
        /*0408*/ 	.byte	0x04, 0x11
        /*040a*/ 	.short	(.L_233 - .L_232)
	.align		4
.L_232:
        /*040c*/ 	.word	index@(_Z25multi_tensor_apply_kernelI18TensorListMetadataILi5EE25DistAdamCapturableFunctorIN3c104HalfEfS4_EJPfffPiifS6_10adamMode_tfEEvlPViT_T0_DpT1_)
        /*0410*/ 	.word	0x00000000


	//----- nvinfo : EIATTR_REGCOUNT
	.align		4
.L_233:
        /*0414*/ 	.byte	0x04, 0x2f
        /*0416*/ 	.short	(.L_235 - .L_234)
	.align		4
.L_234:
        /*0418*/ 	.word	index@(_Z25multi_tensor_apply_kernelI18TensorListMetadataILi5EE25DistAdamCapturableFunctorIN3c104HalfEfNS3_8BFloat16EEJPfffPiifS7_10adamMode_tfEEvlPViT_T0_DpT1_)
        /*041c*/ 	.word	0x00000038


	//----- nvinfo : EIATTR_FRAME_SIZE
	.align		4
.L_235:
        /*0420*/ 	.byte	0x04, 0x11
        /*0422*/ 	.short	(.L_237 - .L_236)
	.align		4
.L_236:
        /*0424*/ 	.word	index@($_Z25multi_tensor_apply_kernelI18TensorListMetadataILi5EE25DistAdamCapturableFunctorIN3c104HalfEfNS3_8BFloat16EEJPfffPiifS7_10adamMode_tfEEvlPViT_T0_DpT1_$__internal_accurate_pow)
        /*0428*/ 	.word	0x00000000


	//----- nvinfo : EIATTR_FRAME_SIZE
	.align		4
.L_237:
        /*042c*/ 	.byte	0x04, 0x11
        /*042e*/ 	.short	(.L_239 - .L_238)
	.align		4
.L_238:
        /*0430*/ 	.word	index@(_Z25multi_tensor_apply_kernelI18TensorListMetadataILi5EE25DistAdamCapturableFunctorIN3c104HalfEfNS3_8BFloat16EEJPfffPiifS7_10adamMode_tfEEvlPViT_T0_DpT1_)
        /*0434*/ 	.word	0x00000000


	//----- nvinfo : EIATTR_REGCOUNT
	.align		4
.L_239:
        /*0438*/ 	.byte	0x04, 0x2f
        /*043a*/ 	.short	(.L_241 - .L_240)
	.align		4
.L_240:
        /*043c*/ 	.word	index@(_Z25multi_tensor_apply_kernelI18TensorListMetadataILi5EE25DistAdamCapturableFunctorIN3c104HalfES4_fEJPfffPiifS6_10adamMode_tfEEvlPViT_T0_DpT1_)
        /*0440*/ 	.word	0x00000038


	//----- nvinfo : EIATTR_FRAME_SIZE
	.align		4
.L_241:
        /*0444*/ 	.byte	0x04, 0x11
        /*0446*/ 	.short	(.L_243 - .L_242)
	.align		4
.L_242:
        /*0448*/ 	.word	index@($_Z25multi_tensor_apply_kernelI18TensorListMetadataILi5EE25DistAdamCapturableFunctorIN3c104HalfES4_fEJPfffPiifS6_10adamMode_tfEEvlPViT_T0_DpT1_$__internal_accurate_pow)
        /*044c*/ 	.word	0x00000000


	//----- nvinfo : EIATTR_FRAME_SIZE
	.align		4
.L_243:
        /*0450*/ 	.byte	0x04, 0x11
        /*0452*/ 	.short	(.L_245 - .L_244)
	.align		4
.L_244:
        /*0454*/ 	.word	index@(_Z25multi_tensor_apply_kernelI18TensorListMetadataILi5EE25DistAdamCapturableFunctorIN3c104HalfES4_fEJPfffPiifS6_10adamMode_tfEEvlPViT_T0_DpT1_)
        /*0458*/ 	.word	0x00000000


	//----- nvinfo : EIATTR_REGCOUNT
	.align		4
.L_245:
        /*045c*/ 	.byte	0x04, 0x2f
        /*045e*/ 	.short	(.L_247 - .L_246)
	.align		4
.L_246:
        /*0460*/ 	.word	index@(_Z25multi_tensor_apply_kernelI18TensorListMetadataILi5EE25DistAdamCapturableFunctorIN3c104HalfES4_S4_EJPfffPiifS6_10adamMode_tfEEvlPViT_T0_DpT1_)
        /*0464*/ 	.word	0x00000038


	//----- nvinfo : EIATTR_FRAME_SIZE
	.align		4
.L_247:
        /*0468*/ 	.byte	0x04, 0x11
        /*046a*/ 	.short	(.L_249 - .L_248)
	.align		4
.L_248:
        /*046c*/ 	.word	index@($_Z25multi_tensor_apply_kernelI18TensorListMetadataILi5EE25DistAdamCapturableFunctorIN3c104HalfES4_S4_EJPfffPiifS6_10adamMode_tfEEvlPViT_T0_DpT1_$__internal_accurate_pow)
        /*0470*/ 	.word	0x00000000


	//----- nvinfo : EIATTR_FRAME_SIZE
	.align		4
.L_249:
        /*0474*/ 	.byte	0x04, 0x11
        /*0476*/ 	.short	(.L_251 - .L_250)
	.align		4
.L_250:
        /*0478*/ 	.word	index@(_Z25multi_tensor_apply_kernelI18TensorListMetadataILi5EE25DistAdamCapturableFunctorIN3c104HalfES4_S4_EJPfffPiifS6_10adamMode_tfEEvlPViT_T0_DpT1_)
        /*047c*/ 	.word	0x00000000


	//----- nvinfo : EIATTR_REGCOUNT
	.align		4
.L_251:
        /*0480*/ 	.byte	0x04, 0x2f
        /*0482*/ 	.short	(.L_253 - .L_252)
	.align		4
.L_252:
        /*0484*/ 	.word	index@(_Z25multi_tensor_apply_kernelI18TensorListMetadataILi5EE25DistAdamCapturableFunctorIN3c104HalfES4_NS3_8BFloat16EEJPfffPiifS7_10adamMode_tfEEvlPViT_T0_DpT1_)
        /*0488*/ 	.word	0x00000038


	//----- nvinfo : EIATTR_FRAME_SIZE
	.align		4
.L_253:
        /*048c*/ 	.byte	0x04, 0x11
        /*048e*/ 	.short	(.L_255 - .L_254)
	.align		4
.L_254:
        /*0490*/ 	.word	index@($_Z25multi_tensor_apply_kernelI18TensorListMetadataILi5EE25DistAdamCapturableFunctorIN3c104HalfES4_NS3_8BFloat16EEJPfffPiifS7_10adamMode_tfEEvlPViT_T0_DpT1_$__internal_accurate_pow)
        /*0494*/ 	.word	0x00000000


	//----- nvinfo : EIATTR_FRAME_SIZE
	.align		4
.L_255:
        /*0498*/ 	.byte	0x04, 0x11
        /*049a*/ 	.short	(.L_257 - .L_256)
	.align		4
.L_256:
        /*049c*/ 	.word	index@(_Z25multi_tensor_apply_kernelI18TensorListMetadataILi5EE25DistAdamCapturableFunctorIN3c104HalfES4_NS3_8BFloat16EEJPfffPiifS7_10adamMode_tfEEvlPViT_T0_DpT1_)
        /*04a0*/ 	.word	0x00000000


	//----- nvinfo : EIATTR_REGCOUNT
	.align		4
.L_257:
        /*04a4*/ 	.byte	0x04, 0x2f
        /*04a6*/ 	.short	(.L_259 - .L_258)
	.align		4
.L_258:
        /*04a8*/ 	.word	index@(_Z25multi_tensor_apply_kernelI18TensorListMetadataILi5EE25DistAdamCapturableFunctorIN3c104HalfENS3_8BFloat16EfEJPfffPiifS7_10adamMode_tfEEvlPViT_T0_DpT1_)
        /*04ac*/ 	.word	0x00000038


	//----- nvinfo : EIATTR_FRAME_SIZE
	.align		4
.L_259:
        /*04b0*/ 	.byte	0x04, 0x11
        /*04b2*/ 	.short	(.L_261 - .L_260)
	.align		4
.L_260:
        /*04b4*/ 	.word	index@($_Z25multi_tensor_apply_kernelI18TensorListMetadataILi5EE25DistAdamCapturableFunctorIN3c104HalfENS3_8BFloat16EfEJPfffPiifS7_10adamMode_tfEEvlPViT_T0_DpT1_$__internal_accurate_pow)
        /*04b8*/ 	.word	0x00000000


	//----- nvinfo : EIATTR_FRAME_SIZE
	.align		4
.L_261:
        /*04bc*/ 	.byte	0x04, 0x11
        /*04be*/ 	.short	(.L_263 - .L_262)
	.align		4
.L_262:
        /*04c0*/ 	.word	index@(_Z25multi_tensor_apply_kernelI18TensorListMetadataILi5EE25DistAdamCapturableFunctorIN3c104HalfENS3_8BFloat16EfEJPfffPiifS7_10adamMode_tfEEvlPViT_T0_DpT1_)
        /*04c4*/ 	.word	0x00000000


	//----- nvinfo : EIATTR_REGCOUNT
	.align		4
.L_263:
        /*04c8*/ 	.byte	0x04, 0x2f
        /*04ca*/ 	.short	(.L_265 - .L_264)
	.align		4
.L_264:
        /*04cc*/ 	.word	index@(_Z25multi_tensor_apply_kernelI18TensorListMetadataILi5EE25DistAdamCapturableFunctorIN3c104HalfENS3_8BFloat16ES4_EJPfffPiifS7_10adamMode_tfEEvlPViT_T0_DpT1_)
        /*04d0*/ 	.word	0x00000038


	//----- nvinfo : EIATTR_FRAME_SIZE
	.align		4
.L_265:
        /*04d4*/ 	.byte	0x04, 0x11
        /*04d6*/ 	.short	(.L_267 - .L_266)
	.align		4
.L_266:
        /*04d8*/ 	.word	index@($_Z25multi_tensor_apply_kernelI18TensorListMetadataILi5EE25DistAdamCapturableFunctorIN3c104HalfENS3_8BFloat16ES4_EJPfffPiifS7_10adamMode_tfEEvlPViT_T0_DpT1_$__internal_accurate_pow)
        /*04dc*/ 	.word	0x00000000


	//----- nvinfo : EIATTR_FRAME_SIZE
	.align		4
.L_267:
        /*04e0*/ 	.byte	0x04, 0x11
        /*04e2*/ 	.short	(.L_269 - .L_268)
	.align		4
.L_268:
        /*04e4*/ 	.word	index@(_Z25multi_tensor_apply_kernelI18TensorListMetadataILi5EE25DistAdamCapturableFunctorIN3c104HalfENS3_8BFloat16ES4_EJPfffPiifS7_10adamMode_tfEEvlPViT_T0_DpT1_)
        /*04e8*/ 	.word	0x00000000


	//----- nvinfo : EIATTR_REGCOUNT
	.align		4
.L_269:
        /*04ec*/ 	.byte	0x04, 0x2f
        /*04ee*/ 	.short	(.L_271 - .L_270)
	.align		4
.L_270:
        /*04f0*/ 	.word	index@(_Z25multi_tensor_apply_kernelI18TensorListMetadataILi5EE25DistAdamCapturableFunctorIN3c104HalfENS3_8BFloat16ES5_EJPfffPiifS7_10adamMode_tfEEvlPViT_T0_DpT1_)
        /*04f4*/ 	.word	0x00000038


	//----- nvinfo : EIATTR_FRAME_SIZE
	.align		4
.L_271:
        /*04f8*/ 	.byte	0x04, 0x11
        /*04fa*/ 	.short	(.L_273 - .L_272)
	.align		4
.L_272:
        /*04fc*/ 	.word	index@($_Z25multi_tensor_apply_kernelI18TensorListMetadataILi5EE25DistAdamCapturableFunctorIN3c104HalfENS3_8BFloat16ES5_EJPfffPiifS7_10adamMode_tfEEvlPViT_T0_DpT1_$__internal_accurate_pow)
        /*0500*/ 	.word	0x00000000


	//----- nvinfo : EIATTR_FRAME_SIZE
	.align		4
.L_273:
        /*0504*/ 	.byte	0x04, 0x11
        /*0506*/ 	.short	(.L_275 - .L_274)
	.align		4
.L_274:
        /*0508*/ 	.word	index@(_Z25multi_tensor_apply_kernelI18TensorListMetadataILi5EE25DistAdamCapturableFunctorIN3c104HalfENS3_8BFloat16ES5_EJPfffPiifS7_10adamMode_tfEEvlPViT_T0_DpT1_)
        /*050c*/ 	.word	0x00000000


	//----- nvinfo : EIATTR_REGCOUNT
	.align		4
.L_275:
        /*0510*/ 	.byte	0x04, 0x2f
        /*0512*/ 	.short	(.L_277 - .L_276)
	.align		4
.L_276:
        /*0514*/ 	.word	index@(_Z25multi_tensor_apply_kernelI18TensorListMetadataILi5EE25DistAdamCapturableFunctorIN3c108BFloat16EffEJPfffPiifS6_10adamMode_tfEEvlPViT_T0_DpT1_)
        /*0518*/ 	.word	0x00000036


	//----- nvinfo : EIATTR_FRAME_SIZE
	.align		4
.L_277:
        /*051c*/ 	.byte	0x04, 0x11
        /*051e*/ 	.short	(.L_279 - .L_278)
	.align		4
.L_278:
        /*0520*/ 	.word	index@($_Z25multi_tensor_apply_kernelI18TensorListMetadataILi5EE25DistAdamCapturableFunctorIN3c108BFloat16EffEJPfffPiifS6_10adamMode_tfEEvlPViT_T0_DpT1_$__internal_accurate_pow)
        /*0524*/ 	.word	0x00000000


	//----- nvinfo : EIATTR_FRAME_SIZE
	.align		4
.L_279:
        /*0528*/ 	.byte	0x04, 0x11
        /*052a*/ 	.short	(.L_281 - .L_280)
	.align		4
.L_280:
        /*052c*/ 	.word	index@(_Z25multi_tensor_apply_kernelI18TensorListMetadataILi5EE25DistAdamCapturableFunctorIN3c108BFloat16EffEJPfffPiifS6_10adamMode_tfEEvlPViT_T0_DpT1_)
        /*0530*/ 	.word	0x00000000


	//----- nvinfo : EIATTR_REGCOUNT
	.align		4
.L_281:
        /*0534*/ 	.byte	0x04, 0x2f
        /*0536*/ 	.short	(.L_283 - .L_282)
	.align		4
.L_282:
        /*0538*/ 	.word	index@(_Z25multi_tensor_apply_kernelI18TensorListMetadataILi5EE25DistAdamCapturableFunctorIN3c108BFloat16EfNS3_4HalfEEJPfffPiifS7_10adamMode_tfEEvlPViT_T0_DpT1_)
        /*053c*/ 	.word	0x00000038


	//----- nvinfo : EIATTR_FRAME_SIZE
	.align		4
.L_283:
        /*0540*/ 	.byte	0x04, 0x11
        /*0542*/ 	.short	(.L_285 - .L_284)
	.align		4
.L_284:
        /*0544*/ 	.word	index@($_Z25multi_tensor_apply_kernelI18TensorListMetadataILi5EE25DistAdamCapturableFunctorIN3c108BFloat16EfNS3_4HalfEEJPfffPiifS7_10adamMode_tfEEvlPViT_T0_DpT1_$__internal_accurate_pow)
        /*0548*/ 	.word	0x00000000


	//----- nvinfo : EIATTR_FRAME_SIZE
	.align		4
.L_285:
        /*054c*/ 	.byte	0x04, 0x11
        /*054e*/ 	.short	(.L_287 - .L_286)
	.align		4
.L_286:
        /*0550*/ 	.word	index@(_Z25multi_tensor_apply_kernelI18TensorListMetadataILi5EE25DistAdamCapturableFunctorIN3c108BFloat16EfNS3_4HalfEEJPfffPiifS7_10adamMode_tfEEvlPViT_T0_DpT1_)
        /*0554*/ 	.word	0x00000000


	//----- nvinfo : EIATTR_REGCOUNT
	.align		4
.L_287:
        /*0558*/ 	.byte	0x04, 0x2f
        /*055a*/ 	.short	(.L_289 - .L_288)
	.align		4
.L_288:
        /*055c*/ 	.word	index@(_Z25multi_tensor_apply_kernelI18TensorListMetadataILi5EE25DistAdamCapturableFunctorIN3c108BFloat16EfS4_EJPfffPiifS6_10adamMode_tfEEvlPViT_T0_DpT1_)
        /*0560*/ 	.word	0x00000036


	//----- nvinfo : EIATTR_FRAME_SIZE
	.align		4
.L_289:
        /*0564*/ 	.byte	0x04, 0x11
        /*0566*/ 	.short	(.L_291 - .L_290)
	.align		4
.L_290:
        /*0568*/ 	.word	index@($_Z25multi_tensor_apply_kernelI18TensorListMetadataILi5EE25DistAdamCapturableFunctorIN3c108BFloat16EfS4_EJPfffPiifS6_10adamMode_tfEEvlPViT_T0_DpT1_$__internal_accurate_pow)
        /*056c*/ 	.word	0x00000000


	//----- nvinfo : EIATTR_FRAME_SIZE
	.align		4
.L_291:
        /*0570*/ 	.byte	0x04, 0x11
        /*0572*/ 	.short	(.L_293 - .L_292)
	.align		4
.L_292:
        /*0574*/ 	.word	index@(_Z25multi_tensor_apply_kernelI18TensorListMetadataILi5EE25DistAdamCapturableFunctorIN3c108BFloat16EfS4_EJPfffPiifS6_10adamMode_tfEEvlPViT_T0_DpT1_)
        /*0578*/ 	.word	0x00000000


	//----- nvinfo : EIATTR_REGCOUNT
	.align		4
.L_293:
        /*057c*/ 	.byte	0x04, 0x2f
        /*057e*/ 	.short	(.L_295 - .L_294)
	.align		4
.L_294:
        /*0580*/ 	.word	index@(_Z25multi_tensor_apply_kernelI18TensorListMetadataILi5EE25DistAdamCapturableFunctorIN3c108BFloat16ENS3_4HalfEfEJPfffPiifS7_10adamMode_tfEEvlPViT_T0_DpT1_)
        /*0584*/ 	.word	0x00000038


	//----- nvinfo : EIATTR_FRAME_SIZE
	.align		4
.L_295:
        /*0588*/ 	.byte	0x04, 0x11
        /*058a*/ 	.short	(.L_297 - .L_296)
	.align		4
.L_296:
        /*058c*/ 	.word	index@($_Z25multi_tensor_apply_kernelI18TensorListMetadataILi5EE25DistAdamCapturableFunctorIN3c108BFloat16ENS3_4HalfEfEJPfffPiifS7_10adamMode_tfEEvlPViT_T0_DpT1_$__internal_accurate_pow)
        /*0590*/ 	.word	0x00000000


	//----- nvinfo : EIATTR_FRAME_SIZE
	.align		4
.L_297:
        /*0594*/ 	.byte	0x04, 0x11
        /*0596*/ 	.short	(.L_299 - .L_298)
	.align		4
.L_298:
        /*0598*/ 	.word	index@(_Z25multi_tensor_apply_kernelI18TensorListMetadataILi5EE25DistAdamCapturableFunctorIN3c108BFloat16ENS3_4HalfEfEJPfffPiifS7_10adamMode_tfEEvlPViT_T0_DpT1_)
        /*059c*/ 	.word	0x00000000


	//----- nvinfo : EIATTR_REGCOUNT
	.align		4
.L_299:
        /*05a0*/ 	.byte	0x04, 0x2f
        /*05a2*/ 	.short	(.L_301 - .L_300)
	.align		4
.L_300:
        /*05a4*/ 	.word	index@(_Z25multi_tensor_apply_kernelI18TensorListMetadataILi5EE25DistAdamCapturableFunctorIN3c108BFloat16ENS3_4HalfES5_EJPfffPiifS7_10adamMode_tfEEvlPViT_T0_DpT1_)
        /*05a8*/ 	.word	0x00000038


	//----- nvinfo : EIATTR_FRAME_SIZE
	.align		4
.L_301:
        /*05ac*/ 	.byte	0x04, 0x11
        /*05ae*/ 	.short	(.L_303 - .L_302)
	.align		4
.L_302:
        /*05b0*/ 	.word	index@($_Z25multi_tensor_apply_kernelI18TensorListMetadataILi5EE25DistAdamCapturableFunctorIN3c108BFloat16ENS3_4HalfES5_EJPfffPiifS7_10adamMode_tfEEvlPViT_T0_DpT1_$__internal_accurate_pow)
        /*05b4*/ 	.word	0x00000000


	//----- nvinfo : EIATTR_FRAME_SIZE
	.align		4
.L_303:
        /*05b8*/ 	.byte	0x04, 0x11
        /*05ba*/ 	.short	(.L_305 - .L_304)
	.align		4
.L_304:
        /*05bc*/ 	.word	index@(_Z25multi_tensor_apply_kernelI18TensorListMetadataILi5EE25DistAdamCapturableFunctorIN3c108BFloat16ENS3_4HalfES5_EJPfffPiifS7_10adamMode_tfEEvlPViT_T0_DpT1_)
        /*05c0*/ 	.word	0x00000000


	//----- nvinfo : EIATTR_REGCOUNT
	.align		4
.L_305:
        /*05c4*/ 	.byte	0x04, 0x2f
        /*05c6*/ 	.short	(.L_307 - .L_306)
	.align		4
.L_306:
        /*05c8*/ 	.word	index@(_Z25multi_tensor_apply_kernelI18TensorListMetadataILi5EE25DistAdamCapturableFunctorIN3c108BFloat16ENS3_4HalfES4_EJPfffPiifS7_10adamMode_tfEEvlPViT_T0_DpT1_)
        /*05cc*/ 	.word	0x00000035


	//----- nvinfo : EIATTR_FRAME_SIZE
	.align		4
.L_307:
        /*05d0*/ 	.byte	0x04, 0x11
        /*05d2*/ 	.short	(.L_309 - .L_308)
	.align		4
.L_308:
        /*05d4*/ 	.word	index@($_Z25multi_tensor_apply_kernelI18TensorListMetadataILi5EE25DistAdamCapturableFunctorIN3c108BFloat16ENS3_4HalfES4_EJPfffPiifS7_10adamMode_tfEEvlPViT_T0_DpT1_$__internal_accurate_pow)
        /*05d8*/ 	.word	0x00000000


	//----- nvinfo : EIATTR_FRAME_SIZE
	.align		4
.L_309:
        /*05dc*/ 	.byte	0x04, 0x11
        /*05de*/ 	.short	(.L_311 - .L_310)
	.align		4
.L_310:
        /*05e0*/ 	.word	index@(_Z25multi_tensor_apply_kernelI18TensorListMetadataILi5EE25DistAdamCapturableFunctorIN3c108BFloat16ENS3_4HalfES4_EJPfffPiifS7_10adamMode_tfEEvlPViT_T0_DpT1_)
        /*05e4*/ 	.word	0x00000000


	//----- nvinfo : EIATTR_REGCOUNT
	.align		4
.L_311:
        /*05e8*/ 	.byte	0x04, 0x2f
        /*05ea*/ 	.short	(.L_313 - .L_312)
	.align		4
.L_312:
        /*05ec*/ 	.word	index@(_Z25multi_tensor_apply_kernelI18TensorListMetadataILi5EE25DistAdamCapturableFunctorIN3c108BFloat16ES4_fEJPfffPiifS6_10adamMode_tfEEvlPViT_T0_DpT1_)
        /*05f0*/ 	.word	0x00000038


	//----- nvinfo : EIATTR_FRAME_SIZE
	.align		4
.L_313:
        /*05f4*/ 	.byte	0x04, 0x11
        /*05f6*/ 	.short	(.L_315 - .L_314)
	.align		4
.L_314:
        /*05f8*/ 	.word	index@($_Z25multi_tensor_apply_kernelI18TensorListMetadataILi5EE25DistAdamCapturableFunctorIN3c108BFloat16ES4_fEJPfffPiifS6_10adamMode_tfEEvlPViT_T0_DpT1_$__internal_accurate_pow)
        /*05fc*/ 	.word	0x00000000


	//----- nvinfo : EIATTR_FRAME_SIZE
	.align		4
.L_315:
        /*0600*/ 	.byte	0x04, 0x11
        /*0602*/ 	.short	(.L_317 - .L_316)
	.align		4
.L_316:
        /*0604*/ 	.word	index@(_Z25multi_tensor_apply_kernelI18TensorListMetadataILi5EE25DistAdamCapturableFunctorIN3c108BFloat16ES4_fEJPfffPiifS6_10adamMode_tfEEvlPViT_T0_DpT1_)
        /*0608*/ 	.word	0x00000000


	//----- nvinfo : EIATTR_REGCOUNT
	.align		4
.L_317:
        /*060c*/ 	.byte	0x04, 0x2f
        /*060e*/ 	.short	(.L_319 - .L_318)
	.align		4
.L_318:
        /*0610*/ 	.word	index@(_Z25multi_tensor_apply_kernelI18TensorListMetadataILi5EE25DistAdamCapturableFunctorIN3c108BFloat16ES4_NS3_4HalfEEJPfffPiifS7_10adamMode_tfEEvlPViT_T0_DpT1_)
        /*0614*/ 	.word	0x00000038


	//----- nvinfo : EIATTR_FRAME_SIZE
	.align		4
.L_319:
        /*0618*/ 	.byte	0x04, 0x11
        /*061a*/ 	.short	(.L_321 - .L_320)
	.align		4
.L_320:
        /*061c*/ 	.word	index@($_Z25multi_tensor_apply_kernelI18TensorListMetadataILi5EE25DistAdamCapturableFunctorIN3c108BFloat16ES4_NS3_4HalfEEJPfffPiifS7_10adamMode_tfEEvlPViT_T0_DpT1_$__internal_accurate_pow)
        /*0620*/ 	.word	0x00000000


	//----- nvinfo : EIATTR_FRAME_SIZE
	.align		4
.L_321:
        /*0624*/ 	.byte	0x04, 0x11
        /*0626*/ 	.short	(.L_323 - .L_322)
	.align		4
.L_322:
        /*0628*/ 	.word	index@(_Z25multi_tensor_apply_kernelI18TensorListMetadataILi5EE25DistAdamCapturableFunctorIN3c108BFloat16ES4_NS3_4HalfEEJPfffPiifS7_10adamMode_tfEEvlPViT_T0_DpT1_)
        /*062c*/ 	.word	0x00000000


	//----- nvinfo : EIATTR_REGCOUNT
	.align		4
.L_323:
        /*0630*/ 	.byte	0x04, 0x2f
        /*0632*/ 	.short	(.L_325 - .L_324)
	.align		4
.L_324:
        /*0634*/ 	.word	index@(_Z25multi_tensor_apply_kernelI18TensorListMetadataILi5EE25DistAdamCapturableFunctorIN3c108BFloat16ES4_S4_EJPfffPiifS6_10adamMode_tfEEvlPViT_T0_DpT1_)
        /*0638*/ 	.word	0x00000035


	//----- nvinfo : EIATTR_FRAME_SIZE
	.align		4
.L_325:
        /*063c*/ 	.byte	0x04, 0x11
        /*063e*/ 	.short	(.L_327 - .L_326)
	.align		4
.L_326:
        /*0640*/ 	.word	index@($_Z25multi_tensor_apply_kernelI18TensorListMetadataILi5EE25DistAdamCapturableFunctorIN3c108BFloat16ES4_S4_EJPfffPiifS6_10adamMode_tfEEvlPViT_T0_DpT1_$__internal_accurate_pow)
        /*0644*/ 	.word	0x00000000


	//----- nvinfo : EIATTR_FRAME_SIZE
	.align		4
.L_327:
        /*0648*/ 	.byte	0x04, 0x11
        /*064a*/ 	.short	(.L_329 - .L_328)
	.align		4
.L_328:
        /*064c*/ 	.word	index@(_Z25multi_tensor_apply_kernelI18TensorListMetadataILi5EE25DistAdamCapturableFunctorIN3c108BFloat16ES4_S4_EJPfffPiifS6_10adamMode_tfEEvlPViT_T0_DpT1_)
        /*0650*/ 	.word	0x00000000


	//----- nvinfo : EIATTR_REGCOUNT
	.align		4
.L_329:
        /*0654*/ 	.byte	0x04, 0x2f
        /*0656*/ 	.short	(.L_331 - .L_330)
	.align		4
.L_330:
        /*0658*/ 	.word	index@(_Z25multi_tensor_apply_kernelI18TensorListMetadataILi6EE34DistAdamWithParamRemaindersFunctorIfEJPfffffff10adamMode_tfEEvlPViT_T0_DpT1_)
        /*065c*/ 	.word	0x00000028


	//----- nvinfo : EIATTR_FRAME_SIZE
	.align		4
.L_331:
        /*0660*/ 	.byte	0x04, 0x11
        /*0662*/ 	.short	(.L_333 - .L_332)
	.align		4
.L_332:
        /*0664*/ 	.word	index@(_Z25multi_tensor_apply_kernelI18TensorListMetadataILi6EE34DistAdamWithParamRemaindersFunctorIfEJPfffffff10adamMode_tfEEvlPViT_T0_DpT1_)
        /*0668*/ 	.word	0x00000000


	//----- nvinfo : EIATTR_REGCOUNT
	.align		4
.L_333:
        /*066c*/ 	.byte	0x04, 0x2f
        /*066e*/ 	.short	(.L_335 - .L_334)
	.align		4
.L_334:
        /*0670*/ 	.word	index@(_Z25multi_tensor_apply_kernelI18TensorListMetadataILi6EE34DistAdamWithParamRemaindersFunctorIN3c104HalfEEJPfffffff10adamMode_tfEEvlPViT_T0_DpT1_)
        /*0674*/ 	.word	0x00000028


	//----- nvinfo : EIATTR_FRAME_SIZE
	.align		4
.L_335:
        /*0678*/ 	.byte	0x04, 0x11
        /*067a*/ 	.short	(.L_337 - .L_336)
	.align		4
.L_336:
        /*067c*/ 	.word	index@(_Z25multi_tensor_apply_kernelI18TensorListMetadataILi6EE34DistAdamWithParamRemaindersFunctorIN3c104HalfEEJPfffffff10adamMode_tfEEvlPViT_T0_DpT1_)
        /*0680*/ 	.word	0x00000000


	//----- nvinfo : EIATTR_REGCOUNT
	.align		4
.L_337:
        /*0684*/ 	.byte	0x04, 0x2f
        /*0686*/ 	.short	(.L_339 - .L_338)
	.align		4
.L_338:
        /*0688*/ 	.word	index@(_Z25multi_tensor_apply_kernelI18TensorListMetadataILi6EE34DistAdamWithParamRemaindersFunctorIN3c108BFloat16EEJPfffffff10adamMode_tfEEvlPViT_T0_DpT1_)
        /*068c*/ 	.word	0x00000028


	//----- nvinfo : EIATTR_FRAME_SIZE
	.align		4
.L_339:
        /*0690*/ 	.byte	0x04, 0x11
        /*0692*/ 	.short	(.L_341 - .L_340)
	.align		4
.L_340:
        /*0694*/ 	.word	index@(_Z25multi_tensor_apply_kernelI18TensorListMetadataILi6EE34DistAdamWithParamRemaindersFunctorIN3c108BFloat16EEJPfffffff10adamMode_tfEEvlPViT_T0_DpT1_)
        /*0698*/ 	.word	0x00000000


	//----- nvinfo : EIATTR_MIN_STACK_SIZE
	.align		4
.L_341:
        /*069c*/ 	.byte	0x04, 0x12
        /*069e*/ 	.short	(.L_343 - .L_342)
	.align		4
.L_342:
        /*06a0*/ 	.word	index@(_Z25multi_tensor_apply_kernelI18TensorListMetadataILi6EE34DistAdamWithParamRemaindersFunctorIN3c108BFloat16EEJPfffffff10adamMode_tfEEvlPViT_T0_DpT1_)
        /*06a4*/ 	.word	0x00000000


	//----- nvinfo : EIATTR_MIN_STACK_SIZE
	.align		4
.L_343:
        /*06a8*/ 	.byte	0x04, 0x12
        /*06aa*/ 	.short	(.L_345 - .L_344)
	.align		4
.L_344:
        /*06ac*/ 	.word	index@(_Z25multi_tensor_apply_kernelI18TensorListMetadataILi6EE34DistAdamWithParamRemaindersFunctorIN3c104HalfEEJPfffffff10adamMode_tfEEvlPViT_T0_DpT1_)
        /*06b0*/ 	.word	0x00000000


	//----- nvinfo : EIATTR_MIN_STACK_SIZE
	.align		4
.L_345:
        /*06b4*/ 	.byte	0x04, 0x12
        /*06b6*/ 	.short	(.L_347 - .L_346)
	.align		4
.L_346:
        /*06b8*/ 	.word	index@(_Z25multi_tensor_apply_kernelI18TensorListMetadataILi6EE34DistAdamWithParamRemaindersFunctorIfEJPfffffff10adamMode_tfEEvlPViT_T0_DpT1_)
        /*06bc*/ 	.word	0x00000000


	//----- nvinfo : EIATTR_MIN_STACK_SIZE
	.align		4
.L_347:
        /*06c0*/ 	.byte	0x04, 0x12
        /*06c2*/ 	.short	(.L_349 - .L_348)
	.align		4
.L_348:
        /*06c4*/ 	.word	index@(_Z25multi_tensor_apply_kernelI18TensorListMetadataILi5EE25DistAdamCapturableFunctorIN3c108BFloat16ES4_S4_EJPfffPiifS6_10adamMode_tfEEvlPViT_T0_DpT1_)
        /*06c8*/ 	.word	0x00000000


	//----- nvinfo : EIATTR_MIN_STACK_SIZE
	.align		4
.L_349:
        /*06cc*/ 	.byte	0x04, 0x12
        /*06ce*/ 	.short	(.L_351 - .L_350)
	.align		4
.L_350:
        /*06d0*/ 	.word	index@(_Z25multi_tensor_apply_kernelI18TensorListMetadataILi5EE25DistAdamCapturableFunctorIN3c108BFloat16ES4_NS3_4HalfEEJPfffPiifS7_10adamMode_tfEEvlPViT_T0_DpT1_)
        /*06d4*/ 	.word	0x00000000


	//----- nvinfo : EIATTR_MIN_STACK_SIZE
	.align		4
.L_351:
        /*06d8*/ 	.byte	0x04, 0x12
        /*06da*/ 	.short	(.L_353 - .L_352)
	.align		4
.L_352:
        /*06dc*/ 	.word	index@(_Z25multi_tensor_apply_kernelI18TensorListMetadataILi5EE25DistAdamCapturableFunctorIN3c108BFloat16ES4_fEJPfffPiifS6_10adamMode_tfEEvlPViT_T0_DpT1_)
        /*06e0*/ 	.word	0x00000000


	//----- nvinfo : EIATTR_MIN_STACK_SIZE
	.align		4
.L_353:
        /*06e4*/ 	.byte	0x04, 0x12
        /*06e6*/ 	.short	(.L_355 - .L_354)
	.align		4
.L_354:
        /*06e8*/ 	.word	index@(_Z25multi_tensor_apply_kernelI18TensorListMetadataILi5EE25DistAdamCapturableFunctorIN3c108BFloat16ENS3_4HalfES4_EJPfffPiifS7_10adamMode_tfEEvlPViT_T0_DpT1_)
        /*06ec*/ 	.word	0x00000000


	//----- nvinfo : EIATTR_MIN_STACK_SIZE
	.align		4
.L_355:
        /*06f0*/ 	.byte	0x04, 0x12
        /*06f2*/ 	.short	(.L_357 - .L_356)
	.align		4
.L_356:
        /*06f4*/ 	.word	index@(_Z25multi_tensor_apply_kernelI18TensorListMetadataILi5EE25DistAdamCapturableFunctorIN3c108BFloat16ENS3_4HalfES5_EJPfffPiifS7_10adamMode_tfEEvlPViT_T0_DpT1_)
        /*06f8*/ 	.word	0x00000000


	//----- nvinfo : EIATTR_MIN_STACK_SIZE
	.align		4
.L_357:
        /*06fc*/ 	.byte	0x04, 0x12
        /*06fe*/ 	.short	(.L_359 - .L_358)
	.align		4
.L_358:
        /*0700*/ 	.word	index@(_Z25multi_tensor_apply_kernelI18TensorListMetadataILi5EE25DistAdamCapturableFunctorIN3c108BFloat16ENS3_4HalfEfEJPfffPiifS7_10adamMode_tfEEvlPViT_T0_DpT1_)
        /*0704*/ 	.word	0x00000000


	//----- nvinfo : EIATTR_MIN_STACK_SIZE
	.align		4
.L_359:
        /*0708*/ 	.byte	0x04, 0x12
        /*070a*/ 	.short	(.L_361 - .L_360)
	.align		4
.L_360:
        /*070c*/ 	.word	index@(_Z25multi_tensor_apply_kernelI18TensorListMetadataILi5EE25DistAdamCapturableFunctorIN3c108BFloat16EfS4_EJPfffPiifS6_10adamMode_tfEEvlPViT_T0_DpT1_)
        /*0710*/ 	.word	0x00000000


	//----- nvinfo : EIATTR_MIN_STACK_SIZE
	.align		4
.L_361:
        /*0714*/ 	.byte	0x04, 0x12
        /*0716*/ 	.short	(.L_363 - .L_362)
	.align		4
.L_362:
        /*0718*/ 	.word	index@(_Z25multi_tensor_apply_kernelI18TensorListMetadataILi5EE25DistAdamCapturableFunctorIN3c108BFloat16EfNS3_4HalfEEJPfffPiifS7_10adamMode_tfEEvlPViT_T0_DpT1_)
        /*071c*/ 	.word	0x00000000


	//----- nvinfo : EIATTR_MIN_STACK_SIZE
	.align		4
.L_363:
        /*0720*/ 	.byte	0x04, 0x12
        /*0722*/ 	.short	(.L_365 - .L_364)
	.align		4
.L_364:
        /*0724*/ 	.word	index@(_Z25multi_tensor_apply_kernelI18TensorListMetadataILi5EE25DistAdamCapturableFunctorIN3c108BFloat16EffEJPfffPiifS6_10adamMode_tfEEvlPViT_T0_DpT1_)
        /*0728*/ 	.word	0x00000000


	//----- nvinfo : EIATTR_MIN_STACK_SIZE
	.align		4
.L_365:
        /*072c*/ 	.byte	0x04, 0x12
        /*072e*/ 	.short	(.L_367 - .L_366)
	.align		4
.L_366:
        /*0730*/ 	.word	index@(_Z25multi_tensor_apply_kernelI18TensorListMetadataILi5EE25DistAdamCapturableFunctorIN3c104HalfENS3_8BFloat16ES5_EJPfffPiifS7_10adamMode_tfEEvlPViT_T0_DpT1_)
        /*0734*/ 	.word	0x00000000


	//----- nvinfo : EIATTR_MIN_STACK_SIZE
	.align		4
.L_367:
        /*0738*/ 	.byte	0x04, 0x12
        /*073a*/ 	.short	(.L_369 - .L_368)
	.align		4
.L_368:
        /*073c*/ 	.word	index@(_Z25multi_tensor_apply_kernelI18TensorListMetadataILi5EE25DistAdamCapturableFunctorIN3c104HalfENS3_8BFloat16ES4_EJPfffPiifS7_10adamMode_tfEEvlPViT_T0_DpT1_)
        /*0740*/ 	.word	0x00000000


	//----- nvinfo : EIATTR_MIN_STACK_SIZE
	.align		4
.L_369:
        /*0744*/ 	.byte	0x04, 0x12
        /*0746*/ 	.short	(.L_371 - .L_370)
	.align		4
.L_370:
        /*0748*/ 	.word	index@(_Z25multi_tensor_apply_kernelI18TensorListMetadataILi5EE25DistAdamCapturableFunctorIN3c104HalfENS3_8BFloat16EfEJPfffPiifS7_10adamMode_tfEEvlPViT_T0_DpT1_)
        /*074c*/ 	.word	0x00000000


	//----- nvinfo : EIATTR_MIN_STACK_SIZE
	.align		4
.L_371:
        /*0750*/ 	.byte	0x04, 0x12
        /*0752*/ 	.short	(.L_373 - .L_372)
	.align		4
.L_372:
        /*0754*/ 	.word	index@(_Z25multi_tensor_apply_kernelI18TensorListMetadataILi5EE25DistAdamCapturableFunctorIN3c104HalfES4_NS3_8BFloat16EEJPfffPiifS7_10adamMode_tfEEvlPViT_T0_DpT1_)
        /*0758*/ 	.word	0x00000000


	//----- nvinfo : EIATTR_MIN_STACK_SIZE
	.align		4
.L_373:
        /*075c*/ 	.byte	0x04, 0x12
        /*075e*/ 	.short	(.L_375 - .L_374)
	.align		4
.L_374:
        /*0760*/ 	.word	index@(_Z25multi_tensor_apply_kernelI18TensorListMetadataILi5EE25DistAdamCapturableFunctorIN3c104HalfES4_S4_EJPfffPiifS6_10adamMode_tfEEvlPViT_T0_DpT1_)
        /*0764*/ 	.word	0x00000000


	//----- nvinfo : EIATTR_MIN_STACK_SIZE
	.align		4
.L_375:
        /*0768*/ 	.byte	0x04, 0x12
        /*076a*/ 	.short	(.L_377 - .L_376)
	.align		4
.L_376:
        /*076c*/ 	.word	index@(_Z25multi_tensor_apply_kernelI18TensorListMetadataILi5EE25DistAdamCapturableFunctorIN3c104HalfES4_fEJPfffPiifS6_10adamMode_tfEEvlPViT_T0_DpT1_)
        /*0770*/ 	.word	0x00000000


	//----- nvinfo : EIATTR_MIN_STACK_SIZE
	.align		4
.L_377:
        /*0774*/ 	.byte	0x04, 0x12
        /*0776*/ 	.short	(.L_379 - .L_378)
	.align		4
.L_378:
        /*0778*/ 	.word	index@(_Z25multi_tensor_apply_kernelI18TensorListMetadataILi5EE25DistAdamCapturableFunctorIN3c104HalfEfNS3_8BFloat16EEJPfffPiifS7_10adamMode_tfEEvlPViT_T0_DpT1_)
        /*077c*/ 	.word	0x00000000


	//----- nvinfo : EIATTR_MIN_STACK_SIZE
	.align		4
.L_379:
        /*0780*/ 	.byte	0x04, 0x12
        /*0782*/ 	.short	(.L_381 - .L_380)
	.align		4
.L_380:
        /*0784*/ 	.word	index@(_Z25multi_tensor_apply_kernelI18TensorListMetadataILi5EE25DistAdamCapturableFunctorIN3c104HalfEfS4_EJPfffPiifS6_10adamMode_tfEEvlPViT_T0_DpT1_)
        /*0788*/ 	.word	0x00000000


	//----- nvinfo : EIATTR_MIN_STACK_SIZE
	.align		4
.L_381:
        /*078c*/ 	.byte	0x04, 0x12
        /*078e*/ 	.short	(.L_383 - .L_382)
	.align		4
.L_382:
        /*0790*/ 	.word	index@(_Z25multi_tensor_apply_kernelI18TensorListMetadataILi5EE25DistAdamCapturableFunctorIN3c104HalfEffEJPfffPiifS6_10adamMode_tfEEvlPViT_T0_DpT1_)
        /*0794*/ 	.word	0x00000000


	//----- nvinfo : EIATTR_MIN_STACK_SIZE
	.align		4
.L_383:
        /*0798*/ 	.byte	0x04, 0x12
        /*079a*/ 	.short	(.L_385 - .L_384)
	.align		4
.L_384:
        /*079c*/ 	.word	index@(_Z25multi_tensor_apply_kernelI18TensorListMetadataILi5EE25DistAdamCapturableFunctorIfN3c108BFloat16ES4_EJPfffPiifS6_10adamMode_tfEEvlPViT_T0_DpT1_)
        /*07a0*/ 	.word	0x00000000


	//----- nvinfo : EIATTR_MIN_STACK_SIZE
	.align		4
.L_385:
        /*07a4*/ 	.byte	0x04, 0x12
        /*07a6*/ 	.short	(.L_387 - .L_386)
	.align		4
.L_386:
        /*07a8*/ 	.word	index@(_Z25multi_tensor_apply_kernelI18TensorListMetadataILi5EE25DistAdamCapturableFunctorIfN3c108BFloat16ENS3_4HalfEEJPfffPiifS7_10adamMode_tfEEvlPViT_T0_DpT1_)
        /*07ac*/ 	.word	0x00000000


	//----- nvinfo : EIATTR_MIN_STACK_SIZE
	.align		4
.L_387:
        /*07b0*/ 	.byte	0x04, 0x12
        /*07b2*/ 	.short	(.L_389 - .L_388)
	.align		4
.L_388:
        /*07b4*/ 	.word	index@(_Z25multi_tensor_apply_kernelI18TensorListMetadataILi5EE25DistAdamCapturableFunctorIfN3c108BFloat16EfEJPfffPiifS6_10adamMode_tfEEvlPViT_T0_DpT1_)
        /*07b8*/ 	.word	0x00000000


	//----- nvinfo : EIATTR_MIN_STACK_SIZE
	.align		4
.L_389:
        /*07bc*/ 	.byte	0x04, 0x12
        /*07be*/ 	.short	(.L_391 - .L_390)
	.align		4
.L_390:
        /*07c0*/ 	.word	index@(_Z25multi_tensor_apply_kernelI18TensorListMetadataILi5EE25DistAdamCapturableFunctorIfN3c104HalfENS3_8BFloat16EEJPfffPiifS7_10adamMode_tfEEvlPViT_T0_DpT1_)
        /*07c4*/ 	.word	0x00000000


	//----- nvinfo : EIATTR_MIN_STACK_SIZE
	.align		4
.L_391:
        /*07c8*/ 	.byte	0x04, 0x12
        /*07ca*/ 	.short	(.L_393 - .L_392)
	.align		4
.L_392:
        /*07cc*/ 	.word	index@(_Z25multi_tensor_apply_kernelI18TensorListMetadataILi5EE25DistAdamCapturableFunctorIfN3c104HalfES4_EJPfffPiifS6_10adamMode_tfEEvlPViT_T0_DpT1_)
        /*07d0*/ 	.word	0x00000000


	//----- nvinfo : EIATTR_MIN_STACK_SIZE
	.align		4
.L_393:
        /*07d4*/ 	.byte	0x04, 0x12
        /*07d6*/ 	.short	(.L_395 - .L_394)
	.align		4
.L_394:
        /*07d8*/ 	.word	index@(_Z25multi_tensor_apply_kernelI18TensorListMetadataILi5EE25DistAdamCapturableFunctorIfN3c104HalfEfEJPfffPiifS6_10adamMode_tfEEvlPViT_T0_DpT1_)
        /*07dc*/ 	.word	0x00000000


	//----- nvinfo : EIATTR_MIN_STACK_SIZE
	.align		4
.L_395:
        /*07e0*/ 	.byte	0x04, 0x12
        /*07e2*/ 	.short	(.L_397 - .L_396)
	.align		4
.L_396:
        /*07e4*/ 	.word	index@(_Z25multi_tensor_apply_kernelI18TensorListMetadataILi5EE25DistAdamCapturableFunctorIffN3c108BFloat16EEJPfffPiifS6_10adamMode_tfEEvlPViT_T0_DpT1_)
        /*07e8*/ 	.word	0x00000000


	//----- nvinfo : EIATTR_MIN_STACK_SIZE
	.align		4
.L_397:
        /*07ec*/ 	.byte	0x04, 0x12
        /*07ee*/ 	.short	(.L_399 - .L_398)
	.align		4
.L_398:
        /*07f0*/ 	.word	index@(_Z25multi_tensor_apply_kernelI18TensorListMetadataILi5EE25DistAdamCapturableFunctorIffN3c104HalfEEJPfffPiifS6_10adamMode_tfEEvlPViT_T0_DpT1_)
        /*07f4*/ 	.word	0x00000000


	//----- nvinfo : EIATTR_MIN_STACK_SIZE
	.align		4
.L_399:
        /*07f8*/ 	.byte	0x04, 0x12
        /*07fa*/ 	.short	(.L_401 - .L_400)
	.align		4
.L_400:
        /*07fc*/ 	.word	index@(_Z25multi_tensor_apply_kernelI18TensorListMetadataILi5EE25DistAdamCapturableFunctorIfffEJPfffPiifS4_10adamMode_tfEEvlPViT_T0_DpT1_)
        /*0800*/ 	.word	0x00000000


	//----- nvinfo : EIATTR_MIN_STACK_SIZE
	.align		4
.L_401:
        /*0804*/ 	.byte	0x04, 0x12
        /*0806*/ 	.short	(.L_403 - .L_402)
	.align		4
.L_402:
        /*0808*/ 	.word	index@(_Z25multi_tensor_apply_kernelI18TensorListMetadataILi5EE15DistAdamFunctorIN3c108BFloat16ES4_S4_EJPfffffff10adamMode_tfEEvlPViT_T0_DpT1_)
        /*080c*/ 	.word	0x00000000


	//----- nvinfo : EIATTR_MIN_STACK_SIZE
	.align		4
.L_403:
        /*0810*/ 	.byte	0x04, 0x12
        /*0812*/ 	.short	(.L_405 - .L_404)
	.align		4
.L_404:
        /*0814*/ 	.word	index@(_Z25multi_tensor_apply_kernelI18TensorListMetadataILi5EE15DistAdamFunctorIN3c108BFloat16ES4_NS3_4HalfEEJPfffffff10adamMode_tfEEvlPViT_T0_DpT1_)
        /*0818*/ 	.word	0x00000000


	//----- nvinfo : EIATTR_MIN_STACK_SIZE
	.align		4
.L_405:
        /*081c*/ 	.byte	0x04, 0x12
        /*081e*/ 	.short	(.L_407 - .L_406)
	.align		4
.L_406:
        /*0820*/ 	.word	index@(_Z25multi_tensor_apply_kernelI18TensorListMetadataILi5EE15DistAdamFunctorIN3c108BFloat16ES4_fEJPfffffff10adamMode_tfEEvlPViT_T0_DpT1_)
        /*0824*/ 	.word	0x00000000


	//----- nvinfo : EIATTR_MIN_STACK_SIZE
	.align		4
.L_407:
        /*0828*/ 	.byte	0x04, 0x12
        /*082a*/ 	.short	(.L_409 - .L_408)
	.align		4
.L_408:
        /*082c*/ 	.word	index@(_Z25multi_tensor_apply_kernelI18TensorListMetadataILi5EE15DistAdamFunctorIN3c108BFloat16ENS3_4HalfES4_EJPfffffff10adamMode_tfEEvlPViT_T0_DpT1_)
        /*0830*/ 	.word	0x00000000


	//----- nvinfo : EIATTR_MIN_STACK_SIZE
	.align		4
.L_409:
        /*0834*/ 	.byte	0x04, 0x12
        /*0836*/ 	.short	(.L_411 - .L_410)
	.align		4
.L_410:
        /*0838*/ 	.word	index@(_Z25multi_tensor_apply_kernelI18TensorListMetadataILi5EE15DistAdamFunctorIN3c108BFloat16ENS3_4HalfES5_EJPfffffff10adamMode_tfEEvlPViT_T0_DpT1_)
        /*083c*/ 	.word	0x00000000


	//----- nvinfo : EIATTR_MIN_STACK_SIZE
	.align		4
.L_411:
        /*0840*/ 	.byte	0x04, 0x12
        /*0842*/ 	.short	(.L_413 - .L_412)
	.align		4
.L_412:
        /*0844*/ 	.word	index@(_Z25multi_tensor_apply_kernelI18TensorListMetadataILi5EE15DistAdamFunctorIN3c108BFloat16ENS3_4HalfEfEJPfffffff10adamMode_tfEEvlPViT_T0_DpT1_)
        /*0848*/ 	.word	0x00000000


	//----- nvinfo : EIATTR_MIN_STACK_SIZE
	.align		4
.L_413:
        /*084c*/ 	.byte	0x04, 0x12
        /*084e*/ 	.short	(.L_415 - .L_414)
	.align		4
.L_414:
        /*0850*/ 	.word	index@(_Z25multi_tensor_apply_kernelI18TensorListMetadataILi5EE15DistAdamFunctorIN3c108BFloat16EfS4_EJPfffffff10adamMode_tfEEvlPViT_T0_DpT1_)
        /*0854*/ 	.word	0x00000000


	//----- nvinfo : EIATTR_MIN_STACK_SIZE
	.align		4
.L_415:
        /*0858*/ 	.byte	0x04, 0x12
        /*085a*/ 	.short	(.L_417 - .L_416)
	.align		4
.L_416:
        /*085c*/ 	.word	index@(_Z25multi_tensor_apply_kernelI18TensorListMetadataILi5EE15DistAdamFunctorIN3c108BFloat16EfNS3_4HalfEEJPfffffff10adamMode_tfEEvlPViT_T0_DpT1_)
        /*0860*/ 	.word	0x00000000


	//----- nvinfo : EIATTR_MIN_STACK_SIZE
	.align		4
.L_417:
        /*0864*/ 	.byte	0x04, 0x12
        /*0866*/ 	.short	(.L_419 - .L_418)
	.align		4
.L_418:
        /*0868*/ 	.word	index@(_Z25multi_tensor_apply_kernelI18TensorListMetadataILi5EE15DistAdamFunctorIN3c108BFloat16EffEJPfffffff10adamMode_tfEEvlPViT_T0_DpT1_)
        /*086c*/ 	.word	0x00000000


	//----- nvinfo : EIATTR_MIN_STACK_SIZE
	.align		4
.L_419:
        /*0870*/ 	.byte	0x04, 0x12
        /*0872*/ 	.short	(.L_421 - .L_420)
	.align		4
.L_420:
        /*0874*/ 	.word	index@(_Z25multi_tensor_apply_kernelI18TensorListMetadataILi5EE15DistAdamFunctorIN3c104HalfENS3_8BFloat16ES5_EJPfffffff10adamMode_tfEEvlPViT_T0_DpT1_)
        /*0878*/ 	.word	0x00000000


	//----- nvinfo : EIATTR_MIN_STACK_SIZE
	.align		4
.L_421:
        /*087c*/ 	.byte	0x04, 0x12
        /*087e*/ 	.short	(.L_423 - .L_422)
	.align		4
.L_422:
        /*0880*/ 	.word	index@(_Z25multi_tensor_apply_kernelI18TensorListMetadataILi5EE15DistAdamFunctorIN3c104HalfENS3_8BFloat16ES4_EJPfffffff10adamMode_tfEEvlPViT_T0_DpT1_)
        /*0884*/ 	.word	0x00000000


	//----- nvinfo : EIATTR_MIN_STACK_SIZE
	.align		4
.L_423:
        /*0888*/ 	.byte	0x04, 0x12
        /*088a*/ 	.short	(.L_425 - .L_424)
	.align		4
.L_424:
        /*088c*/ 	.word	index@(_Z25multi_tensor_apply_kernelI18TensorListMetadataILi5EE15DistAdamFunctorIN3c104HalfENS3_8BFloat16EfEJPfffffff10adamMode_tfEEvlPViT_T0_DpT1_)
        /*0890*/ 	.word	0x00000000


	//----- nvinfo : EIATTR_MIN_STACK_SIZE
	.align		4
.L_425:
        /*0894*/ 	.byte	0x04, 0x12
        /*0896*/ 	.short	(.L_427 - .L_426)
	.align		4
.L_426:
        /*0898*/ 	.word	index@(_Z25multi_tensor_apply_kernelI18TensorListMetadataILi5EE15DistAdamFunctorIN3c104HalfES4_NS3_8BFloat16EEJPfffffff10adamMode_tfEEvlPViT_T0_DpT1_)
        /*089c*/ 	.word	0x00000000


	//----- nvinfo : EIATTR_MIN_STACK_SIZE
	.align		4
.L_427:
        /*08a0*/ 	.byte	0x04, 0x12
        /*08a2*/ 	.short	(.L_429 - .L_428)
	.align		4
.L_428:
        /*08a4*/ 	.word	index@(_Z25multi_tensor_apply_kernelI18TensorListMetadataILi5EE15DistAdamFunctorIN3c104HalfES4_S4_EJPfffffff10adamMode_tfEEvlPViT_T0_DpT1_)
        /*08a8*/ 	.word	0x00000000


	//----- nvinfo : EIATTR_MIN_STACK_SIZE
	.align		4
.L_429:
        /*08ac*/ 	.byte	0x04, 0x12
        /*08ae*/ 	.short	(.L_431 - .L_430)
	.align		4
.L_430:
        /*08b0*/ 	.word	index@(_Z25multi_tensor_apply_kernelI18TensorListMetadataILi5EE15DistAdamFunctorIN3c104HalfES4_fEJPfffffff10adamMode_tfEEvlPViT_T0_DpT1_)
        /*08b4*/ 	.word	0x00000000


	//----- nvinfo : EIATTR_MIN_STACK_SIZE
	.align		4
.L_431:
        /*08b8*/ 	.byte	0x04, 0x12
        /*08ba*/ 	.short	(.L_433 - .L_432)
	.align		4
.L_432:
        /*08bc*/ 	.word	index@(_Z25multi_tensor_apply_kernelI18TensorListMetadataILi5EE15DistAdamFunctorIN3c104HalfEfNS3_8BFloat16EEJPfffffff10adamMode_tfEEvlPViT_T0_DpT1_)
        /*08c0*/ 	.word	0x00000000


	//----- nvinfo : EIATTR_MIN_STACK_SIZE
	.align		4
.L_433:
        /*08c4*/ 	.byte	0x04, 0x12
        /*08c6*/ 	.short	(.L_435 - .L_434)
	.align		4
.L_434:
        /*08c8*/ 	.word	index@(_Z25multi_tensor_apply_kernelI18TensorListMetadataILi5EE15DistAdamFunctorIN3c104HalfEfS4_EJPfffffff10adamMode_tfEEvlPViT_T0_DpT1_)
        /*08cc*/ 	.word	0x00000000


	//----- nvinfo : EIATTR_MIN_STACK_SIZE
	.align		4
.L_435:
        /*08d0*/ 	.byte	0x04, 0x12
        /*08d2*/ 	.short	(.L_437 - .L_436)
	.align		4
.L_436:
        /*08d4*/ 	.word	index@(_Z25multi_tensor_apply_kernelI18TensorListMetadataILi5EE15DistAdamFunctorIN3c104HalfEffEJPfffffff10adamMode_tfEEvlPViT_T0_DpT1_)
        /*08d8*/ 	.word	0x00000000


	//----- nvinfo : EIATTR_MIN_STACK_SIZE
	.align		4
.L_437:
        /*08dc*/ 	.byte	0x04, 0x12
        /*08de*/ 	.short	(.L_439 - .L_438)
	.align		4
.L_438:
        /*08e0*/ 	.word	index@(_Z25multi_tensor_apply_kernelI18TensorListMetadataILi5EE15DistAdamFunctorIfN3c108BFloat16ES4_EJPfffffff10adamMode_tfEEvlPViT_T0_DpT1_)
        /*08e4*/ 	.word	0x00000000


	//----- nvinfo : EIATTR_MIN_STACK_SIZE
	.align		4
.L_439:
        /*08e8*/ 	.byte	0x04, 0x12
        /*08ea*/ 	.short	(.L_441 - .L_440)
	.align		4
.L_440:
        /*08ec*/ 	.word	index@(_Z25multi_tensor_apply_kernelI18TensorListMetadataILi5EE15DistAdamFunctorIfN3c108BFloat16ENS3_4HalfEEJPfffffff10adamMode_tfEEvlPViT_T0_DpT1_)
        /*08f0*/ 	.word	0x00000000


	//----- nvinfo : EIATTR_MIN_STACK_SIZE
	.align		4
.L_441:
        /*08f4*/ 	.byte	0x04, 0x12
        /*08f6*/ 	.short	(.L_443 - .L_442)
	.align		4
.L_442:
        /*08f8*/ 	.word	index@(_Z25multi_tensor_apply_kernelI18TensorListMetadataILi5EE15DistAdamFunctorIfN3c108BFloat16EfEJPfffffff10adamMode_tfEEvlPViT_T0_DpT1_)
        /*08fc*/ 	.word	0x00000000


	//----- nvinfo : EIATTR_MIN_STACK_SIZE
	.align		4
.L_443:
        /*0900*/ 	.byte	0x04, 0x12
        /*0902*/ 	.short	(.L_445 - .L_444)
	.align		4
.L_444:
        /*0904*/ 	.word	index@(_Z25multi_tensor_apply_kernelI18TensorListMetadataILi5EE15DistAdamFunctorIfN3c104HalfENS3_8BFloat16EEJPfffffff10adamMode_tfEEvlPViT_T0_DpT1_)
        /*0908*/ 	.word	0x00000000


	//----- nvinfo : EIATTR_MIN_STACK_SIZE
	.align		4
.L_445:
        /*090c*/ 	.byte	0x04, 0x12
        /*090e*/ 	.short	(.L_447 - .L_446)
	.align		4
.L_446:
        /*0910*/ 	.word	index@(_Z25multi_tensor_apply_kernelI18TensorListMetadataILi5EE15DistAdamFunctorIfN3c104HalfES4_EJPfffffff10adamMode_tfEEvlPViT_T0_DpT1_)
        /*0914*/ 	.word	0x00000000


	//----- nvinfo : EIATTR_MIN_STACK_SIZE
	.align		4
.L_447:
        /*0918*/ 	.byte	0x04, 0x12
        /*091a*/ 	.short	(.L_449 - .L_448)
	.align		4
.L_448:
        /*091c*/ 	.word	index@(_Z25multi_tensor_apply_kernelI18TensorListMetadataILi5EE15DistAdamFunctorIfN3c104HalfEfEJPfffffff10adamMode_tfEEvlPViT_T0_DpT1_)
        /*0920*/ 	.word	0x00000000


	//----- nvinfo : EIATTR_MIN_STACK_SIZE
	.align		4
.L_449:
        /*0924*/ 	.byte	0x04, 0x12
        /*0926*/ 	.short	(.L_451 - .L_450)
	.align		4
.L_450:
        /*0928*/ 	.word	index@(_Z25multi_tensor_apply_kernelI18TensorListMetadataILi5EE15DistAdamFunctorIffN3c108BFloat16EEJPfffffff10adamMode_tfEEvlPViT_T0_DpT1_)
        /*092c*/ 	.word	0x00000000


	//----- nvinfo : EIATTR_MIN_STACK_SIZE
	.align		4
.L_451:
        /*0930*/ 	.byte	0x04, 0x12
        /*0932*/ 	.short	(.L_453 - .L_452)
	.align		4
.L_452:
        /*0934*/ 	.word	index@(_Z25multi_tensor_apply_kernelI18TensorListMetadataILi5EE15DistAdamFunctorIffN3c104HalfEEJPfffffff10adamMode_tfEEvlPViT_T0_DpT1_)
        /*0938*/ 	.word	0x00000000


	//----- nvinfo : EIATTR_MIN_STACK_SIZE
	.align		4
.L_453:
        /*093c*/ 	.byte	0x04, 0x12
        /*093e*/ 	.short	(.L_455 - .L_454)
	.align		4
.L_454:
        /*0940*/ 	.word	index@(_Z25multi_tensor_apply_kernelI18TensorListMetadataILi5EE15DistAdamFunctorIfffEJPfffffff10adamMode_tfEEvlPViT_T0_DpT1_)
        /*0944*/ 	.word	0x00000000
.L_455:


//--------------------- .nv.compat                --------------------------
	.section	.nv.compat,"",@"SHT_CUDA_COMPAT_INFO"
	.align	4
        /*0000*/ 	.byte	0x02, 0x09, 0x01, 0x00, 0x02, 0x02, 0x01, 0x00, 0x02, 0x05, 0x05, 0x00, 0x03, 0x07, 0x01, 0x01
        /*0010*/ 	.byte	0x02, 0x03, 0x00, 0x00, 0x02, 0x06, 0x01, 0x00, 0x04, 0x0b, 0x08, 0x00, 0x00, 0x00, 0x00, 0x00
        /*0020*/ 	.byte	0x00, 0x00, 0x00, 0x00


//--------------------- .nv.info._Z25multi_tensor_apply_kernelI18TensorListMetadataILi6EE34DistAdamWithParamRemaindersFunctorIN3c108BFloat16EEJPfffffff10adamMode_tfEEvlPViT_T0_DpT1_ --------------------------
	.section	.nv.info._Z25multi_tensor_apply_kernelI18TensorListMetadataILi6EE34DistAdamWithParamRemaindersFunctorIN3c108BFloat16EEJPfffffff10adamMode_tfEEvlPViT_T0_DpT1_,"",@"SHT_CUDA_INFO"
	.sectionflags	@""
	.align	4


	//----- nvinfo : EIATTR_CUDA_API_VERSION
	.align		4
        /*0000*/ 	.byte	0x04, 0x37
        /*0002*/ 	.short	(.L_457 - .L_456)
.L_456:
        /*0004*/ 	.word	0x00000082


	//----- nvinfo : EIATTR_KPARAM_INFO
	.align		4
.L_457:
        /*0008*/ 	.byte	0x04, 0x17
        /*000a*/ 	.short	(.L_459 - .L_458)
.L_458:
        /*000c*/ 	.word	0x00000000
        /*0010*/ 	.short	0x000c
        /*0012*/ 	.short	0x0bc4
        /*0014*/ 	.byte	0x00, 0xf0, 0x11, 0x00


	//----- nvinfo : EIATTR_KPARAM_INFO
	.align		4
.L_459:
        /*0018*/ 	.byte	0x04, 0x17
        /*001a*/ 	.short	(.L_461 - .L_460)
.L_460:
        /*001c*/ 	.word	0x00000000
        /*0020*/ 	.short	0x000b
        /*0022*/ 	.short	0x0bc0
        /*0024*/ 	.byte	0x00, 0xf0, 0x11, 0x00


	//----- nvinfo : EIATTR_KPARAM_INFO
	.align		4
.L_461:
        /*0028*/ 	.byte	0x04, 0x17
        /*002a*/ 	.short	(.L_463 - .L_462)
.L_462:
        /*002c*/ 	.word	0x00000000
        /*0030*/ 	.short	0x000a
        /*0032*/ 	.short	0x0bbc
        /*0034*/ 	.byte	0x00, 0xf0, 0x11, 0x00


	//----- nvinfo : EIATTR_KPARAM_INFO
	.align		4
.L_463:
        /*0038*/ 	.byte	0x04, 0x17
        /*003a*/ 	.short	(.L_465 - .L_464)
.L_464:
        /*003c*/ 	.word	0x00000000
        /*0040*/ 	.short	0x0009
        /*0042*/ 	.short	0x0bb8
        /*0044*/ 	.byte	0x00, 0xf0, 0x11, 0x00


	//----- nvinfo : EIATTR_KPARAM_INFO
	.align		4
.L_465:
        /*0048*/ 	.byte	0x04, 0x17
        /*004a*/ 	.short	(.L_467 - .L_466)
.L_466:
        /*004c*/ 	.word	0x00000000
        /*0050*/ 	.short	0x0008
        /*0052*/ 	.short	0x0bb4
        /*0054*/ 	.byte	0x00, 0xf0, 0x11, 0x00


	//----- nvinfo : EIATTR_KPARAM_INFO
	.align		4
.L_467:
        /*0058*/ 	.byte	0x04, 0x17
        /*005a*/ 	.short	(.L_469 - .L_468)
.L_468:
        /*005c*/ 	.word	0x00000000
        /*0060*/ 	.short	0x0007
        /*0062*/ 	.short	0x0bb0
        /*0064*/ 	.byte	0x00, 0xf0, 0x11, 0x00


	//----- nvinfo : EIATTR_KPARAM_INFO
	.align		4
.L_469:
        /*0068*/ 	.byte	0x04, 0x17
        /*006a*/ 	.short	(.L_471 - .L_470)
.L_470:
        /*006c*/ 	.word	0x00000000
        /*0070*/ 	.short	0x0006
        /*0072*/ 	.short	0x0bac
        /*0074*/ 	.byte	0x00, 0xf0, 0x11, 0x00


	//----- nvinfo : EIATTR_KPARAM_INFO
	.align		4
.L_471:
        /*0078*/ 	.byte	0x04, 0x17
        /*007a*/ 	.short	(.L_473 - .L_472)
.L_472:
        /*007c*/ 	.word	0x00000000
        /*0080*/ 	.short	0x0005
        /*0082*/ 	.short	0x0ba8
        /*0084*/ 	.byte	0x00, 0xf0, 0x11, 0x00


	//----- nvinfo : EIATTR_KPARAM_INFO
	.align		4
.L_473:
        /*0088*/ 	.byte	0x04, 0x17
        /*008a*/ 	.short	(.L_475 - .L_474)
.L_474:
        /*008c*/ 	.word	0x00000000
        /*0090*/ 	.short	0x0004
        /*0092*/ 	.short	0x0ba0
        /*0094*/ 	.byte	0x00, 0xf0, 0x21, 0x00


	//----- nvinfo : EIATTR_KPARAM_INFO
	.align		4
.L_475:
        /*0098*/ 	.byte	0x04, 0x17
        /*009a*/ 	.short	(.L_477 - .L_476)
.L_476:
        /*009c*/ 	.word	0x00000000
        /*00a0*/ 	.short	0x0003
        /*00a2*/ 	.short	0x0b98
        /*00a4*/ 	.byte	0x00, 0xf0, 0x05, 0x00


	//----- nvinfo : EIATTR_KPARAM_INFO
	.align		4
.L_477:
        /*00a8*/ 	.byte	0x04, 0x17
        /*00aa*/ 	.short	(.L_479 - .L_478)
.L_478:
        /*00ac*/ 	.word	0x00000000
        /*00b0*/ 	.short	0x0002
        /*00b2*/ 	.short	0x0010
        /*00b4*/ 	.byte	0x00, 0xf0, 0x21, 0x2e


	//----- nvinfo : EIATTR_KPARAM_INFO
	.align		4
.L_479:
        /*00b8*/ 	.byte	0x04, 0x17
        /*00ba*/ 	.short	(.L_481 - .L_480)
.L_480:
        /*00bc*/ 	.word	0x00000000
        /*00c0*/ 	.short	0x0001
        /*00c2*/ 	.short	0x0008
        /*00c4*/ 	.byte	0x00, 0xf0, 0x21, 0x00


	//----- nvinfo : EIATTR_KPARAM_INFO
	.align		4
.L_481:
        /*00c8*/ 	.byte	0x04, 0x17
        /*00ca*/ 	.short	(.L_483 - .L_482)
.L_482:
        /*00cc*/ 	.word	0x00000000
        /*00d0*/ 	.short	0x0000
        /*00d2*/ 	.short	0x0000
        /*00d4*/ 	.byte	0x00, 0xf0, 0x21, 0x00


	//----- nvinfo : EIATTR_SPARSE_MMA_MASK
	.align		4
.L_483:
        /*00d8*/ 	.byte	0x03, 0x50
        /*00da*/ 	.short	0x0000


	//----- nvinfo : EIATTR_MAXREG_COUNT
	.align		4
        /*00dc*/ 	.byte	0x03, 0x1b
        /*00de*/ 	.short	0x00ff


	//----- nvinfo : EIATTR_MERCURY_ISA_VERSION
	.align		4
        /*00e0*/ 	.byte	0x03, 0x5f
        /*00e2*/ 	.short	0x0101


	//----- nvinfo : EIATTR_EXIT_INSTR_OFFSETS
	.align		4
        /*00e4*/ 	.byte	0x04, 0x1c
        /*00e6*/ 	.short	(.L_485 - .L_484)


	//   ....[0]....
.L_484:
        /*00e8*/ 	.word	0x00000380


	//   ....[1]....
        /*00ec*/ 	.word	0x00001a50


	//----- nvinfo : EIATTR_CRS_STACK_SIZE
	.align		4
.L_485:
        /*00f0*/ 	.byte	0x04, 0x1e
        /*00f2*/ 	.short	(.L_487 - .L_486)
.L_486:
        /*00f4*/ 	.word	0x00000000


	//----- nvinfo : EIATTR_CBANK_PARAM_SIZE
	.align		4
.L_487:
        /*00f8*/ 	.byte	0x03, 0x19
        /*00fa*/ 	.short	0x0bc8


	//----- nvinfo : EIATTR_PARAM_CBANK
	.align		4
        /*00fc*/ 	.byte	0x04, 0x0a
        /*00fe*/ 	.short	(.L_489 - .L_488)
	.align		4
.L_488:
        /*0100*/ 	.word	index@(.nv.constant0._Z25multi_tensor_apply_kernelI18TensorListMetadataILi6EE34DistAdamWithParamRemaindersFunctorIN3c108BFloat16EEJPfffffff10adamMode_tfEEvlPViT_T0_DpT1_)
        /*0104*/ 	.short	0x0210
        /*0106*/ 	.short	0x0bc8


	//----- nvinfo : EIATTR_SW_WAR
	.align		4
.L_489:
        /*0108*/ 	.byte	0x04, 0x36
        /*010a*/ 	.short	(.L_491 - .L_490)
.L_490:
        /*010c*/ 	.word	0x00000008
.L_491:


//--------------------- .nv.info._Z25multi_tensor_apply_kernelI18TensorListMetadataILi6EE34DistAdamWithParamRemaindersFunctorIN3c104HalfEEJPfffffff10adamMode_tfEEvlPViT_T0_DpT1_ --------------------------
	.section	.nv.info._Z25multi_tensor_apply_kernelI18TensorListMetadataILi6EE34DistAdamWithParamRemaindersFunctorIN3c104HalfEEJPfffffff10adamMode_tfEEvlPViT_T0_DpT1_,"",@"SHT_CUDA_INFO"
	.sectionflags	@""
	.align	4


	//----- nvinfo : EIATTR_CUDA_API_VERSION
	.align		4
        /*0000*/ 	.byte	0x04, 0x37
        /*0002*/ 	.short	(.L_493 - .L_492)
.L_492:
        /*0004*/ 	.word	0x00000082


	//----- nvinfo : EIATTR_KPARAM_INFO
	.align		4
.L_493:
        /*0008*/ 	.byte	0x04, 0x17
        /*000a*/ 	.short	(.L_495 - .L_494)
.L_494:
        /*000c*/ 	.word	0x00000000
        /*0010*/ 	.short	0x000c
        /*0012*/ 	.short	0x0bc4
        /*0014*/ 	.byte	0x00, 0xf0, 0x11, 0x00


	//----- nvinfo : EIATTR_KPARAM_INFO
	.align		4
.L_495:
        /*0018*/ 	.byte	0x04, 0x17
        /*001a*/ 	.short	(.L_497 - .L_496)
.L_496:
        /*001c*/ 	.word	0x00000000
        /*0020*/ 	.short	0x000b
        /*0022*/ 	.short	0x0bc0
        /*0024*/ 	.byte	0x00, 0xf0, 0x11, 0x00


	//----- nvinfo : EIATTR_KPARAM_INFO
	.align		4
.L_497:
        /*0028*/ 	.byte	0x04, 0x17
        /*002a*/ 	.short	(.L_499 - .L_498)
.L_498:
        /*002c*/ 	.word	0x00000000
        /*0030*/ 	.short	0x000a
        /*0032*/ 	.short	0x0bbc
        /*0034*/ 	.byte	0x00, 0xf0, 0x11, 0x00


	//----- nvinfo : EIATTR_KPARAM_INFO
	.align		4
.L_499:
        /*0038*/ 	.byte	0x04, 0x17
        /*003a*/ 	.short	(.L_501 - .L_500)
.L_500:
        /*003c*/ 	.word	0x00000000
        /*0040*/ 	.short	0x0009
        /*0042*/ 	.short	0x0bb8
        /*0044*/ 	.byte	0x00, 0xf0, 0x11, 0x00


	//----- nvinfo : EIATTR_KPARAM_INFO
	.align		4
.L_501:
        /*0048*/ 	.byte	0x04, 0x17
        /*004a*/ 	.short	(.L_503 - .L_502)
.L_502:
        /*004c*/ 	.word	0x00000000
        /*0050*/ 	.short	0x0008
        /*0052*/ 	.short	0x0bb4
        /*0054*/ 	.byte	0x00, 0xf0, 0x11, 0x00


	//----- nvinfo : EIATTR_KPARAM_INFO
	.align		4
.L_503:
        /*0058*/ 	.byte	0x04, 0x17
        /*005a*/ 	.short	(.L_505 - .L_504)
.L_504:
        /*005c*/ 	.word	0x00000000
        /*0060*/ 	.short	0x0007
        /*0062*/ 	.short	0x0bb0
        /*0064*/ 	.byte	0x00, 0xf0, 0x11, 0x00


	//----- nvinfo : EIATTR_KPARAM_INFO
	.align		4
.L_505:
        /*0068*/ 	.byte	0x04, 0x17
        /*006a*/ 	.short	(.L_507 - .L_506)
.L_506:
        /*006c*/ 	.word	0x00000000
        /*0070*/ 	.short	0x0006
        /*0072*/ 	.short	0x0bac
        /*0074*/ 	.byte	0x00, 0xf0, 0x11, 0x00


	//----- nvinfo : EIATTR_KPARAM_INFO
	.align		4
.L_507:
        /*0078*/ 	.byte	0x04, 0x17
        /*007a*/ 	.short	(.L_509 - .L_508)
.L_508:
        /*007c*/ 	.word	0x00000000
        /*0080*/ 	.short	0x0005
        /*0082*/ 	.short	0x0ba8
        /*0084*/ 	.byte	0x00, 0xf0, 0x11, 0x00


	//----- nvinfo : EIATTR_KPARAM_INFO
	.align		4
.L_509:
        /*0088*/ 	.byte	0x04, 0x17
        /*008a*/ 	.short	(.L_511 - .L_510)
.L_510:
        /*008c*/ 	.word	0x00000000
        /*0090*/ 	.short	0x0004
        /*0092*/ 	.short	0x0ba0
        /*0094*/ 	.byte	0x00, 0xf0, 0x21, 0x00


	//----- nvinfo : EIATTR_KPARAM_INFO
	.align		4
.L_511:
        /*0098*/ 	.byte	0x04, 0x17
        /*009a*/ 	.short	(.L_513 - .L_512)
.L_512:
        /*009c*/ 	.word	0x00000000
        /*00a0*/ 	.short	0x0003
        /*00a2*/ 	.short	0x0b98
        /*00a4*/ 	.byte	0x00, 0xf0, 0x05, 0x00


	//----- nvinfo : EIATTR_KPARAM_INFO
	.align		4
.L_513:
        /*00a8*/ 	.byte	0x04, 0x17
        /*00aa*/ 	.short	(.L_515 - .L_514)
.L_514:
        /*00ac*/ 	.word	0x00000000
        /*00b0*/ 	.short	0x0002
        /*00b2*/ 	.short	0x0010
        /*00b4*/ 	.byte	0x00, 0xf0, 0x21, 0x2e


	//----- nvinfo : EIATTR_KPARAM_INFO
	.align		4
.L_515:
        /*00b8*/ 	.byte	0x04, 0x17
        /*00ba*/ 	.short	(.L_517 - .L_516)
.L_516:
        /*00bc*/ 	.word	0x00000000
        /*00c0*/ 	.short	0x0001
        /*00c2*/ 	.short	0x0008
        /*00c4*/ 	.byte	0x00, 0xf0, 0x21, 0x00


	//----- nvinfo : EIATTR_KPARAM_INFO
	.align		4
.L_517:
        /*00c8*/ 	.byte	0x04, 0x17
        /*00ca*/ 	.short	(.L_519 - .L_518)
.L_518:
        /*00cc*/ 	.word	0x00000000
        /*00d0*/ 	.short	0x0000
        /*00d2*/ 	.short	0x0000
        /*00d4*/ 	.byte	0x00, 0xf0, 0x21, 0x00


	//----- nvinfo : EIATTR_SPARSE_MMA_MASK
	.align		4
.L_519:
        /*00d8*/ 	.byte	0x03, 0x50
        /*00da*/ 	.short	0x0000


	//----- nvinfo : EIATTR_MAXREG_COUNT
	.align		4
        /*00dc*/ 	.byte	0x03, 0x1b
        /*00de*/ 	.short	0x00ff


	//----- nvinfo : EIATTR_MERCURY_ISA_VERSION
	.align		4
        /*00e0*/ 	.byte	0x03, 0x5f
        /*00e2*/ 	.short	0x0101


	//----- nvinfo : EIATTR_EXIT_INSTR_OFFSETS
	.align		4
        /*00e4*/ 	.byte	0x04, 0x1c
        /*00e6*/ 	.short	(.L_521 - .L_520)


	//   ....[0]....
.L_520:
        /*00e8*/ 	.word	0x00000380


	//   ....[1]....
        /*00ec*/ 	.word	0x00001a50


	//----- nvinfo : EIATTR_CRS_STACK_SIZE
	.align		4
.L_521:
        /*00f0*/ 	.byte	0x04, 0x1e
        /*00f2*/ 	.short	(.L_523 - .L_522)
.L_522:
        /*00f4*/ 	.word	0x00000000


	//----- nvinfo : EIATTR_CBANK_PARAM_SIZE
	.align		4
.L_523:
        /*00f8*/ 	.byte	0x03, 0x19
        /*00fa*/ 	.short	0x0bc8


	//----- nvinfo : EIATTR_PARAM_CBANK
	.align		4
        /*00fc*/ 	.byte	0x04, 0x0a
        /*00fe*/ 	.short	(.L_525 - .L_524)
	.align		4
.L_524:
        /*0100*/ 	.word	index@(.nv.constant0._Z25multi_tensor_apply_kernelI18TensorListMetadataILi6EE34DistAdamWithParamRemaindersFunctorIN3c104HalfEEJPfffffff10adamMode_tfEEvlPViT_T0_DpT1_)
        /*0104*/ 	.short	0x0210
        /*0106*/ 	.short	0x0bc8


	//----- nvinfo : EIATTR_SW_WAR
	.align		4
.L_525:
        /*0108*/ 	.byte	0x04, 0x36
        /*010a*/ 	.short	(.L_527 - .L_526)
.L_526:
        /*010c*/ 	.word	0x00000008
.L_527:


//--------------------- .nv.info._Z25multi_tensor_apply_kernelI18TensorListMetadataILi6EE34DistAdamWithParamRemaindersFunctorIfEJPfffffff10adamMode_tfEEvlPViT_T0_DpT1_ --------------------------
	.section	.nv.info._Z25multi_tensor_apply_kernelI18TensorListMetadataILi6EE34DistAdamWithParamRemaindersFunctorIfEJPfffffff10adamMode_tfEEvlPViT_T0_DpT1_,"",@"SHT_CUDA_INFO"
	.sectionflags	@""
	.align	4


	//----- nvinfo : EIATTR_CUDA_API_VERSION
	.align		4
        /*0000*/ 	.byte	0x04, 0x37
        /*0002*/ 	.short	(.L_529 - .L_528)
.L_528:
        /*0004*/ 	.word	0x00000082


	//----- nvinfo : EIATTR_KPARAM_INFO
	.align		4
.L_529:
        /*0008*/ 	.byte	0x04, 0x17
        /*000a*/ 	.short	(.L_531 - .L_530)
.L_530:
        /*000c*/ 	.word	0x00000000
        /*0010*/ 	.short	0x000c
        /*0012*/ 	.short	0x0bc4
        /*0014*/ 	.byte	0x00, 0xf0, 0x11, 0x00


	//----- nvinfo : EIATTR_KPARAM_INFO
	.align		4
.L_531:
        /*0018*/ 	.byte	0x04, 0x17
        /*001a*/ 	.short	(.L_533 - .L_532)
.L_532:
        /*001c*/ 	.word	0x00000000
        /*0020*/ 	.short	0x000b
        /*0022*/ 	.short	0x0bc0
        /*0024*/ 	.byte	0x00, 0xf0, 0x11, 0x00


	//----- nvinfo : EIATTR_KPARAM_INFO
	.align		4
.L_533:
        /*0028*/ 	.byte	0x04, 0x17
        /*002a*/ 	.short	(.L_535 - .L_534)
.L_534:
        /*002c*/ 	.word	0x00000000
        /*0030*/ 	.short	0x000a
        /*0032*/ 	.short	0x0bbc
        /*0034*/ 	.byte	0x00, 0xf0, 0x11, 0x00


	//----- nvinfo : EIATTR_KPARAM_INFO
	.align		4
.L_535:
        /*0038*/ 	.byte	0x04, 0x17
        /*003a*/ 	.short	(.L_537 - .L_536)
.L_536:
        /*003c*/ 	.word	0x00000000
        /*0040*/ 	.short	0x0009
        /*0042*/ 	.short	0x0bb8
        /*0044*/ 	.byte	0x00, 0xf0, 0x11, 0x00


	//----- nvinfo : EIATTR_KPARAM_INFO
	.align		4
.L_537:
        /*0048*/ 	.byte	0x04, 0x17
        /*004a*/ 	.short	(.L_539 - .L_538)
.L_538:
        /*004c*/ 	.word	0x00000000
        /*0050*/ 	.short	0x0008
        /*0052*/ 	.short	0x0bb4
        /*0054*/ 	.byte	0x00, 0xf0, 0x11, 0x00


	//----- nvinfo : EIATTR_KPARAM_INFO
	.align		4
.L_539:
        /*0058*/ 	.byte	0x04, 0x17
        /*005a*/ 	.short	(.L_541 - .L_540)
.L_540:
        /*005c*/ 	.word	0x00000000
        /*0060*/ 	.short	0x0007
        /*0062*/ 	.short	0x0bb0
        /*0064*/ 	.byte	0x00, 0xf0, 0x11, 0x00


	//----- nvinfo : EIATTR_KPARAM_INFO
	.align		4
.L_541:
        /*0068*/ 	.byte	0x04, 0x17
        /*006a*/ 	.short	(.L_543 - .L_542)
.L_542:
        /*006c*/ 	.word	0x00000000
        /*0070*/ 	.short	0x0006
        /*0072*/ 	.short	0x0bac
        /*0074*/ 	.byte	0x00, 0xf0, 0x11, 0x00


	//----- nvinfo : EIATTR_KPARAM_INFO
	.align		4
.L_543:
        /*0078*/ 	.byte	0x04, 0x17
        /*007a*/ 	.short	(.L_545 - .L_544)
.L_544:
        /*007c*/ 	.word	0x00000000
        /*0080*/ 	.short	0x0005
        /*0082*/ 	.short	0x0ba8
        /*0084*/ 	.byte	0x00, 0xf0, 0x11, 0x00


	//----- nvinfo : EIATTR_KPARAM_INFO
	.align		4
.L_545:
        /*0088*/ 	.byte	0x04, 0x17
        /*008a*/ 	.short	(.L_547 - .L_546)
.L_546:
        /*008c*/ 	.word	0x00000000
        /*0090*/ 	.short	0x0004
        /*0092*/ 	.short	0x0ba0
        /*0094*/ 	.byte	0x00, 0xf0, 0x21, 0x00


	//----- nvinfo : EIATTR_KPARAM_INFO
	.align		4
.L_547:
        /*0098*/ 	.byte	0x04, 0x17
        /*009a*/ 	.short	(.L_549 - .L_548)
.L_548:
        /*009c*/ 	.word	0x00000000
        /*00a0*/ 	.short	0x0003
        /*00a2*/ 	.short	0x0b98
        /*00a4*/ 	.byte	0x00, 0xf0, 0x05, 0x00


	//----- nvinfo : EIATTR_KPARAM_INFO
	.align		4
.L_549:
        /*00a8*/ 	.byte	0x04, 0x17
        /*00aa*/ 	.short	(.L_551 - .L_550)
.L_550:
        /*00ac*/ 	.word	0x00000000
        /*00b0*/ 	.short	0x0002
        /*00b2*/ 	.short	0x0010
        /*00b4*/ 	.byte	0x00, 0xf0, 0x21, 0x2e


	//----- nvinfo : EIATTR_KPARAM_INFO
	.align		4
.L_551:
        /*00b8*/ 	.byte	0x04, 0x17
        /*00ba*/ 	.short	(.L_553 - .L_552)
.L_552:
        /*00bc*/ 	.word	0x00000000
        /*00c0*/ 	.short	0x0001
        /*00c2*/ 	.short	0x0008
        /*00c4*/ 	.byte	0x00, 0xf0, 0x21, 0x00


	//----- nvinfo : EIATTR_KPARAM_INFO
	.align		4
.L_553:
        /*00c8*/ 	.byte	0x04, 0x17
        /*00ca*/ 	.short	(.L_555 - .L_554)
.L_554:
        /*00cc*/ 	.word	0x00000000
        /*00d0*/ 	.short	0x0000
        /*00d2*/ 	.short	0x0000
        /*00d4*/ 	.byte	0x00, 0xf0, 0x21, 0x00


	//----- nvinfo : EIATTR_SPARSE_MMA_MASK
	.align		4
.L_555:
        /*00d8*/ 	.byte	0x03, 0x50
        /*00da*/ 	.short	0x0000


	//----- nvinfo : EIATTR_MAXREG_COUNT
	.align		4
        /*00dc*/ 	.byte	0x03, 0x1b
        /*00de*/ 	.short	0x00ff


	//----- nvinfo : EIATTR_MERCURY_ISA_VERSION
	.align		4
        /*00e0*/ 	.byte	0x03, 0x5f
        /*00e2*/ 	.short	0x0101


	//----- nvinfo : EIATTR_EXIT_INSTR_OFFSETS
	.align		4
        /*00e4*/ 	.byte	0x04, 0x1c
        /*00e6*/ 	.short	(.L_557 - .L_556)


	//   ....[0]....
.L_556:
        /*00e8*/ 	.word	0x000002f0


	//   ....[1]....
        /*00ec*/ 	.word	0x00001820


	//----- nvinfo : EIATTR_CRS_STACK_SIZE
	.align		4
.L_557:
        /*00f0*/ 	.byte	0x04, 0x1e
        /*00f2*/ 	.short	(.L_559 - .L_558)
.L_558:
        /*00f4*/ 	.word	0x00000000


	//----- nvinfo : EIATTR_CBANK_PARAM_SIZE
	.align		4
.L_559:
        /*00f8*/ 	.byte	0x03, 0x19
        /*00fa*/ 	.short	0x0bc8


	//----- nvinfo : EIATTR_PARAM_CBANK
	.align		4
        /*00fc*/ 	.byte	0x04, 0x0a
        /*00fe*/ 	.short	(.L_561 - .L_560)
	.align		4
.L_560:
        /*0100*/ 	.word	index@(.nv.constant0._Z25multi_tensor_apply_kernelI18TensorListMetadataILi6EE34DistAdamWithParamRemaindersFunctorIfEJPfffffff10adamMode_tfEEvlPViT_T0_DpT1_)
        /*0104*/ 	.short	0x0210
        /*0106*/ 	.short	0x0bc8


	//----- nvinfo : EIATTR_SW_WAR
	.align		4
.L_561:
        /*0108*/ 	.byte	0x04, 0x36
        /*010a*/ 	.short	(.L_563 - .L_562)
.L_562:
        /*010c*/ 	.word	0x00000008
.L_563:


//--------------------- .nv.info._Z25multi_tensor_apply_kernelI18TensorListMetadataILi5EE25DistAdamCapturableFunctorIN3c108BFloat16ES4_S4_EJPfffPiifS6_10adamMode_tfEEvlPViT_T0_DpT1_ --------------------------
	.section	.nv.info._Z25multi_tensor_apply_kernelI18TensorListMetadataILi5EE25DistAdamCapturableFunctorIN3c108BFloat16ES4_S4_EJPfffPiifS6_10adamMode_tfEEvlPViT_T0_DpT1_,"",@"SHT_CUDA_INFO"
	.sectionflags	@""
	.align	4


	//----- nvinfo : EIATTR_CUDA_API_VERSION
	.align		4
        /*0000*/ 	.byte	0x04, 0x37
        /*0002*/ 	.short	(.L_565 - .L_564)
.L_564:
        /*0004*/ 	.word	0x00000082


	//----- nvinfo : EIATTR_KPARAM_INFO
	.align		4
.L_565:
        /*0008*/ 	.byte	0x04, 0x17
        /*000a*/ 	.short	(.L_567 - .L_566)
.L_566:
        /*000c*/ 	.word	0x00000000
        /*0010*/ 	.short	0x000c
        /*0012*/ 	.short	0x0c2c
        /*0014*/ 	.byte	0x00, 0xf0, 0x11, 0x00


	//----- nvinfo : EIATTR_KPARAM_INFO
	.align		4
.L_567:
        /*0018*/ 	.byte	0x04, 0x17
        /*001a*/ 	.short	(.L_569 - .L_568)
.L_568:
        /*001c*/ 	.word	0x00000000
        /*0020*/ 	.short	0x000b
        /*0022*/ 	.short	0x0c28
        /*0024*/ 	.byte	0x00, 0xf0, 0x11, 0x00


	//----- nvinfo : EIATTR_KPARAM_INFO
	.align		4
.L_569:
        /*0028*/ 	.byte	0x04, 0x17
        /*002a*/ 	.short	(.L_571 - .L_570)
.L_570:
        /*002c*/ 	.word	0x00000000
        /*0030*/ 	.short	0x000a
        /*0032*/ 	.short	0x0c20
        /*0034*/ 	.byte	0x00, 0xf0, 0x21, 0x00


	//----- nvinfo : EIATTR_KPARAM_INFO
	.align		4
.L_571:
        /*0038*/ 	.byte	0x04, 0x17
        /*003a*/ 	.short	(.L_573 - .L_572)
.L_572:
        /*003c*/ 	.word	0x00000000
        /*0040*/ 	.short	0x0009
        /*0042*/ 	.short	0x0c1c
        /*0044*/ 	.byte	0x00, 0xf0, 0x11, 0x00


	//----- nvinfo : EIATTR_KPARAM_INFO
	.align		4
.L_573:
        /*0048*/ 	.byte	0x04, 0x17
        /*004a*/ 	.short	(.L_575 - .L_574)
.L_574:
        /*004c*/ 	.word	0x00000000
        /*0050*/ 	.short	0x0008
        /*0052*/ 	.short	0x0c18
        /*0054*/ 	.byte	0x00, 0xf0, 0x11, 0x00


	//----- nvinfo : EIATTR_KPARAM_INFO
	.align		4
.L_575:
        /*0058*/ 	.byte	0x04, 0x17
        /*005a*/ 	.short	(.L_577 - .L_576)
.L_576:
        /*005c*/ 	.word	0x00000000
        /*0060*/ 	.short	0x0007
        /*0062*/ 	.short	0x0c10
        /*0064*/ 	.byte	0x00, 0xf0, 0x21, 0x00


	//----- nvinfo : EIATTR_KPARAM_INFO
	.align		4
.L_577:
        /*0068*/ 	.byte	0x04, 0x17
        /*006a*/ 	.short	(.L_579 - .L_578)
.L_578:
        /*006c*/ 	.word	0x00000000
        /*0070*/ 	.short	0x0006
        /*0072*/ 	.short	0x0c0c
        /*0074*/ 	.byte	0x00, 0xf0, 0x11, 0x00


	//----- nvinfo : EIATTR_KPARAM_INFO
	.align		4
.L_579:
        /*0078*/ 	.byte	0x04, 0x17
        /*007a*/ 	.short	(.L_581 - .L_580)
.L_580:
        /*007c*/ 	.word	0x00000000
        /*0080*/ 	.short	0x0005
        /*0082*/ 	.short	0x0c08
        /*0084*/ 	.byte	0x00, 0xf0, 0x11, 0x00


	//----- nvinfo : EIATTR_KPARAM_INFO
	.align		4
.L_581:
        /*0088*/ 	.byte	0x04, 0x17
        /*008a*/ 	.short	(.L_583 - .L_582)
.L_582:
        /*008c*/ 	.word	0x00000000
        /*0090*/ 	.short	0x0004
        /*0092*/ 	.short	0x0c00
        /*0094*/ 	.byte	0x00, 0xf0, 0x21, 0x00


	//----- nvinfo : EIATTR_KPARAM_INFO
	.align		4
.L_583:
        /*0098*/ 	.byte	0x04, 0x17
        /*009a*/ 	.short	(.L_585 - .L_584)
.L_584:
        /*009c*/ 	.word	0x00000000
        /*00a0*/ 	.short	0x0003
        /*00a2*/ 	.short	0x0bf8
        /*00a4*/ 	.byte	0x00, 0xf0, 0x05, 0x00


	//----- nvinfo : EIATTR_KPARAM_INFO
	.align		4
.L_585:
        /*00a8*/ 	.byte	0x04, 0x17
        /*00aa*/ 	.short	(.L_587 - .L_586)
.L_586:
        /*00ac*/ 	.word	0x00000000
        /*00b0*/ 	.short	0x0002
        /*00b2*/ 	.short	0x0010
        /*00b4*/ 	.byte	0x00, 0xf0, 0xa1, 0x2f


	//----- nvinfo : EIATTR_KPARAM_INFO
	.align		4
.L_587:
        /*00b8*/ 	.byte	0x04, 0x17
        /*00ba*/ 	.short	(.L_589 - .L_588)
.L_588:
        /*00bc*/ 	.word	0x00000000
        /*00c0*/ 	.short	0x0001
        /*00c2*/ 	.short	0x0008
        /*00c4*/ 	.byte	0x00, 0xf0, 0x21, 0x00


	//----- nvinfo : EIATTR_KPARAM_INFO
	.align		4
.L_589:
        /*00c8*/ 	.byte	0x04, 0x17
        /*00ca*/ 	.short	(.L_591 - .L_590)
.L_590:
        /*00cc*/ 	.word	0x00000000
        /*00d0*/ 	.short	0x0000
        /*00d2*/ 	.short	0x0000
        /*00d4*/ 	.byte	0x00, 0xf0, 0x21, 0x00


	//----- nvinfo : EIATTR_SPARSE_MMA_MASK
	.align		4
.L_591:
        /*00d8*/ 	.byte	0x03, 0x50
        /*00da*/ 	.short	0x0000


	//----- nvinfo : EIATTR_MAXREG_COUNT
	.align		4
        /*00dc*/ 	.byte	0x03, 0x1b
        /*00de*/ 	.short	0x00ff


	//----- nvinfo : EIATTR_EXTERNS
	.align		4
        /*00e0*/ 	.byte	0x04, 0x0f
        /*00e2*/ 	.short	(.L_593 - .L_592)


	//   ....[0]....
	.align		4
.L_592:
        /*00e4*/ 	.word	index@(__assertfail)


	//----- nvinfo : EIATTR_MERCURY_ISA_VERSION
	.align		4
.L_593:
        /*00e8*/ 	.byte	0x03, 0x5f
        /*00ea*/ 	.short	0x0101


	//----- nvinfo : EIATTR_SYSCALL_OFFSETS
	.align		4
        /*00ec*/ 	.byte	0x04, 0x46
        /*00ee*/ 	.short	(.L_595 - .L_594)


	//   ....[0]....
.L_594:
        /*00f0*/ 	.word	0x00000140


	//   ....[1]....
        /*00f4*/ 	.word	0x00000280


	//   ....[2]....
        /*00f8*/ 	.word	0x000003c0


	//   ....[3]....
        /*00fc*/ 	.word	0x00000510


	//----- nvinfo : EIATTR_EXIT_INSTR_OFFSETS
	.align		4
.L_595:
        /*0100*/ 	.byte	0x04, 0x1c
        /*0102*/ 	.short	(.L_597 - .L_596)


	//   ....[0]....
.L_596:
        /*0104*/ 	.word	0x00000570


	//   ....[1]....
        /*0108*/ 	.word	0x00001240


	//   ....[2]....
        /*010c*/ 	.word	0x00002c20


	//----- nvinfo : EIATTR_CRS_STACK_SIZE
	.align		4
.L_597:
        /*0110*/ 	.byte	0x04, 0x1e
        /*0112*/ 	.short	(.L_599 - .L_598)
.L_598:
        /*0114*/ 	.word	0x00000000


	//----- nvinfo : EIATTR_CBANK_PARAM_SIZE
	.align		4
.L_599:
        /*0118*/ 	.byte	0x03, 0x19
        /*011a*/ 	.short	0x0c30


	//----- nvinfo : EIATTR_PARAM_CBANK
	.align		4
        /*011c*/ 	.byte	0x04, 0x0a
        /*011e*/ 	.short	(.L_601 - .L_600)
	.align		4
.L_600:
        /*0120*/ 	.word	index@(.nv.constant0._Z25multi_tensor_apply_kernelI18TensorListMetadataILi5EE25DistAdamCapturableFunctorIN3c108BFloat16ES4_S4_EJPfffPiifS6_10adamMode_tfEEvlPViT_T0_DpT1_)
        /*0124*/ 	.short	0x0210
        /*0126*/ 	.short	0x0c30


	//----- nvinfo : EIATTR_SW_WAR
	.align		4
.L_601:
        /*0128*/ 	.byte	0x04, 0x36
        /*012a*/ 	.short	(.L_603 - .L_602)
.L_602:
        /*012c*/ 	.word	0x00000008
.L_603:


//--------------------- .nv.info._Z25multi_tensor_apply_kernelI18TensorListMetadataILi5EE25DistAdamCapturableFunctorIN3c108BFloat16ES4_NS3_4HalfEEJPfffPiifS7_10adamMode_tfEEvlPViT_T0_DpT1_ --------------------------
	.section	.nv.info._Z25multi_tensor_apply_kernelI18TensorListMetadataILi5EE25DistAdamCapturableFunctorIN3c108BFloat16ES4_NS3_4HalfEEJPfffPiifS7_10adamMode_tfEEvlPViT_T0_DpT1_,"",@"SHT_CUDA_INFO"
	.sectionflags	@""
	.align	4


	//----- nvinfo : EIATTR_CUDA_API_VERSION
	.align		4
        /*0000*/ 	.byte	0x04, 0x37
        /*0002*/ 	.short	(.L_605 - .L_604)
.L_604:
        /*0004*/ 	.word	0x00000082


	//----- nvinfo : EIATTR_KPARAM_INFO
	.align		4
.L_605:
        /*0008*/ 	.byte	0x04, 0x17
        /*000a*/ 	.short	(.L_607 - .L_606)
.L_606:
        /*000c*/ 	.word	0x00000000
        /*0010*/ 	.short	0x000c
        /*0012*/ 	.short	0x0c2c
        /*0014*/ 	.byte	0x00, 0xf0, 0x11, 0x00


	//----- nvinfo : EIATTR_KPARAM_INFO
	.align		4
.L_607:
        /*0018*/ 	.byte	0x04, 0x17
        /*001a*/ 	.short	(.L_609 - .L_608)
.L_608:
        /*001c*/ 	.word	0x00000000
        /*0020*/ 	.short	0x000b
        /*0022*/ 	.short	0x0c28
        /*0024*/ 	.byte	0x00, 0xf0, 0x11, 0x00


	//----- nvinfo : EIATTR_KPARAM_INFO
	.align		4
.L_609:
        /*0028*/ 	.byte	0x04, 0x17
        /*002a*/ 	.short	(.L_611 - .L_610)
.L_610:
        /*002c*/ 	.word	0x00000000
        /*0030*/ 	.short	0x000a
        /*0032*/ 	.short	0x0c20
        /*0034*/ 	.byte	0x00, 0xf0, 0x21, 0x00


	//----- nvinfo : EIATTR_KPARAM_INFO
	.align		4
.L_611:
        /*0038*/ 	.byte	0x04, 0x17
        /*003a*/ 	.short	(.L_613 - .L_612)
.L_612:
        /*003c*/ 	.word	0x00000000
        /*0040*/ 	.short	0x0009
        /*0042*/ 	.short	0x0c1c
        /*0044*/ 	.byte	0x00, 0xf0, 0x11, 0x00


	//----- nvinfo : EIATTR_KPARAM_INFO
	.align		4
.L_613:
        /*0048*/ 	.byte	0x04, 0x17
        /*004a*/ 	.short	(.L_615 - .L_614)
.L_614:
        /*004c*/ 	.word	0x00000000
        /*0050*/ 	.short	0x0008
        /*0052*/ 	.short	0x0c18
        /*0054*/ 	.byte	0x00, 0xf0, 0x11, 0x00


	//----- nvinfo : EIATTR_KPARAM_INFO
	.align		4
.L_615:
        /*0058*/ 	.byte	0x04, 0x17
        /*005a*/ 	.short	(.L_617 - .L_616)
.L_616:
        /*005c*/ 	.word	0x00000000
        /*0060*/ 	.short	0x0007
        /*0062*/ 	.short	0x0c10
        /*0064*/ 	.byte	0x00, 0xf0, 0x21, 0x00


	//----- nvinfo : EIATTR_KPARAM_INFO
	.align		4
.L_617:
        /*0068*/ 	.byte	0x04, 0x17
        /*006a*/ 	.short	(.L_619 - .L_618)
.L_618:
        /*006c*/ 	.word	0x00000000
        /*0070*/ 	.short	0x0006
        /*0072*/ 	.short	0x0c0c
        /*0074*/ 	.byte	0x00, 0xf0, 0x11, 0x00


	//----- nvinfo : EIATTR_KPARAM_INFO
	.align		4
.L_619:
        /*0078*/ 	.byte	0x04, 0x17
        /*007a*/ 	.short	(.L_621 - .L_620)
.L_620:
        /*007c*/ 	.word	0x00000000
        /*0080*/ 	.short	0x0005
        /*0082*/ 	.short	0x0c08
        /*0084*/ 	.byte	0x00, 0xf0, 0x11, 0x00


	//----- nvinfo : EIATTR_KPARAM_INFO
	.align		4
.L_621:
        /*0088*/ 	.byte	0x04, 0x17
        /*008a*/ 	.short	(.L_623 - .L_622)
.L_622:
        /*008c*/ 	.word	0x00000000
        /*0090*/ 	.short	0x0004
        /*0092*/ 	.short	0x0c00
        /*0094*/ 	.byte	0x00, 0xf0, 0x21, 0x00


	//----- nvinfo : EIATTR_KPARAM_INFO
	.align		4
.L_623:
        /*0098*/ 	.byte	0x04, 0x17
        /*009a*/ 	.short	(.L_625 - .L_624)
.L_624:
        /*009c*/ 	.word	0x00000000
        /*00a0*/ 	.short	0x0003
        /*00a2*/ 	.short	0x0bf8
        /*00a4*/ 	.byte	0x00, 0xf0, 0x05, 0x00


	//----- nvinfo : EIATTR_KPARAM_INFO
	.align		4
.L_625:
        /*00a8*/ 	.byte	0x04, 0x17
        /*00aa*/ 	.short	(.L_627 - .L_626)
.L_626:
        /*00ac*/ 	.word	0x00000000
        /*00b0*/ 	.short	0x0002
        /*00b2*/ 	.short	0x0010
        /*00b4*/ 	.byte	0x00, 0xf0, 0xa1, 0x2f


	//----- nvinfo : EIATTR_KPARAM_INFO
	.align		4
.L_627:
        /*00b8*/ 	.byte	0x04, 0x17
        /*00ba*/ 	.short	(.L_629 - .L_628)
.L_628:
        /*00bc*/ 	.word	0x00000000
        /*00c0*/ 	.short	0x0001
        /*00c2*/ 	.short	0x0008
        /*00c4*/ 	.byte	0x00, 0xf0, 0x21, 0x00


	//----- nvinfo : EIATTR_KPARAM_INFO
	.align		4
.L_629:
        /*00c8*/ 	.byte	0x04, 0x17
        /*00ca*/ 	.short	(.L_631 - .L_630)
.L_630:
        /*00cc*/ 	.word	0x00000000
        /*00d0*/ 	.short	0x0000
        /*00d2*/ 	.short	0x0000
        /*00d4*/ 	.byte	0x00, 0xf0, 0x21, 0x00


	//----- nvinfo : EIATTR_SPARSE_MMA_MASK
	.align		4
.L_631:
        /*00d8*/ 	.byte	0x03, 0x50
        /*00da*/ 	.short	0x0000


	//----- nvinfo : EIATTR_MAXREG_COUNT
	.align		4
        /*00dc*/ 	.byte	0x03, 0x1b
        /*00de*/ 	.short	0x00ff


	//----- nvinfo : EIATTR_EXTERNS
	.align		4
        /*00e0*/ 	.byte	0x04, 0x0f
        /*00e2*/ 	.short	(.L_633 - .L_632)


	//   ....[0]....
	.align		4
.L_632:
        /*00e4*/ 	.word	index@(__assertfail)


	//----- nvinfo : EIATTR_MERCURY_ISA_VERSION
	.align		4
.L_633:
        /*00e8*/ 	.byte	0x03, 0x5f
        /*00ea*/ 	.short	0x0101


	//----- nvinfo : EIATTR_SYSCALL_OFFSETS
	.align		4
        /*00ec*/ 	.byte	0x04, 0x46
        /*00ee*/ 	.short	(.L_635 - .L_634)


	//   ....[0]....
.L_634:
        /*00f0*/ 	.word	0x00000140


	//   ....[1]....
        /*00f4*/ 	.word	0x00000280


	//   ....[2]....
        /*00f8*/ 	.word	0x000003c0


	//   ....[3]....
        /*00fc*/ 	.word	0x00000510


	//----- nvinfo : EIATTR_EXIT_INSTR_OFFSETS
	.align		4
.L_635:
        /*0100*/ 	.byte	0x04, 0x1c
        /*0102*/ 	.short	(.L_637 - .L_636)


	//   ....[0]....
.L_636:
        /*0104*/ 	.word	0x00000570


	//   ....[1]....
        /*0108*/ 	.word	0x00001240


	//   ....[2]....
        /*010c*/ 	.word	0x00002cd0


	//----- nvinfo : EIATTR_CRS_STACK_SIZE
	.align		4
.L_637:
        /*0110*/ 	.byte	0x04, 0x1e
        /*0112*/ 	.short	(.L_639 - .L_638)
.L_638:
        /*0114*/ 	.word	0x00000000


	//----- nvinfo : EIATTR_CBANK_PARAM_SIZE
	.align		4
.L_639:
        /*0118*/ 	.byte	0x03, 0x19
        /*011a*/ 	.short	0x0c30


	//----- nvinfo : EIATTR_PARAM_CBANK
	.align		4
        /*011c*/ 	.byte	0x04, 0x0a
        /*011e*/ 	.short	(.L_641 - .L_640)
	.align		4
.L_640:
        /*0120*/ 	.word	index@(.nv.constant0._Z25multi_tensor_apply_kernelI18TensorListMetadataILi5EE25DistAdamCapturableFunctorIN3c108BFloat16ES4_NS3_4HalfEEJPfffPiifS7_10adamMode_tfEEvlPViT_T0_DpT1_)
        /*0124*/ 	.short	0x0210
        /*0126*/ 	.short	0x0c30


	//----- nvinfo : EIATTR_SW_WAR
	.align		4
.L_641:
        /*0128*/ 	.byte	0x04, 0x36
        /*012a*/ 	.short	(.L_643 - .L_642)
.L_642:
        /*012c*/ 	.word	0x00000008
.L_643:


//--------------------- .nv.info._Z25multi_tensor_apply_kernelI18TensorListMetadataILi5EE25DistAdamCapturableFunctorIN3c108BFloat16ES4_fEJPfffPiifS6_10adamMode_tfEEvlPViT_T0_DpT1_ --------------------------
	.section	.nv.info._Z25multi_tensor_apply_kernelI18TensorListMetadataILi5EE25DistAdamCapturableFunctorIN3c108BFloat16ES4_fEJPfffPiifS6_10adamMode_tfEEvlPViT_T0_DpT1_,"",@"SHT_CUDA_INFO"
	.sectionflags	@""
	.align	4


	//----- nvinfo : EIATTR_CUDA_API_VERSION
	.align		4
        /*0000*/ 	.byte	0x04, 0x37
        /*0002*/ 	.short	(.L_645 - .L_644)
.L_644:
        /*0004*/ 	.word	0x00000082


	//----- nvinfo : EIATTR_KPARAM_INFO
	.align		4
.L_645:
        /*0008*/ 	.byte	0x04, 0x17
        /*000a*/ 	.short	(.L_647 - .L_646)
.L_646:
        /*000c*/ 	.word	0x00000000
        /*0010*/ 	.short	0x000c
        /*0012*/ 	.short	0x0c2c
        /*0014*/ 	.byte	0x00, 0xf0, 0x11, 0x00


	//----- nvinfo : EIATTR_KPARAM_INFO
	.align		4
.L_647:
        /*0018*/ 	.byte	0x04, 0x17
        /*001a*/ 	.short	(.L_649 - .L_648)
.L_648:
        /*001c*/ 	.word	0x00000000
        /*0020*/ 	.short	0x000b
        /*0022*/ 	.short	0x0c28
        /*0024*/ 	.byte	0x00, 0xf0, 0x11, 0x00


	//----- nvinfo : EIATTR_KPARAM_INFO
	.align		4
.L_649:
        /*0028*/ 	.byte	0x04, 0x17
        /*002a*/ 	.short	(.L_651 - .L_650)
.L_650:
        /*002c*/ 	.word	0x00000000
        /*0030*/ 	.short	0x000a
        /*0032*/ 	.short	0x0c20
        /*0034*/ 	.byte	0x00, 0xf0, 0x21, 0x00


	//----- nvinfo : EIATTR_KPARAM_INFO
	.align		4
.L_651:
        /*0038*/ 	.byte	0x04, 0x17
        /*003a*/ 	.short	(.L_653 - .L_652)
.L_652:
        /*003c*/ 	.word	0x00000000
        /*0040*/ 	.short	0x0009
        /*0042*/ 	.short	0x0c1c
        /*0044*/ 	.byte	0x00, 0xf0, 0x11, 0x00


	//----- nvinfo : EIATTR_KPARAM_INFO
	.align		4
.L_653:
        /*0048*/ 	.byte	0x04, 0x17
        /*004a*/ 	.short	(.L_655 - .L_654)
.L_654:
        /*004c*/ 	.word	0x00000000
        /*0050*/ 	.short	0x0008
        /*0052*/ 	.short	0x0c18
        /*0054*/ 	.byte	0x00, 0xf0, 0x11, 0x00


	//----- nvinfo : EIATTR_KPARAM_INFO
	.align		4
.L_655:
        /*0058*/ 	.byte	0x04, 0x17
        /*005a*/ 	.short	(.L_657 - .L_656)
.L_656:
        /*005c*/ 	.word	0x00000000
        /*0060*/ 	.short	0x0007
        /*0062*/ 	.short	0x0c10
        /*0064*/ 	.byte	0x00, 0xf0, 0x21, 0x00


	//----- nvinfo : EIATTR_KPARAM_INFO
	.align		4
.L_657:
        /*0068*/ 	.byte	0x04, 0x17
        /*006a*/ 	.short	(.L_659 - .L_658)
.L_658:
        /*006c*/ 	.word	0x00000000
        /*0070*/ 	.short	0x0006
        /*0072*/ 	.short	0x0c0c
        /*0074*/ 	.byte	0x00, 0xf0, 0x11, 0x00


	//----- nvinfo : EIATTR_KPARAM_INFO
	.align		4
.L_659:
        /*0078*/ 	.byte	0x04, 0x17
        /*007a*/ 	.short	(.L_661 - .L_660)
.L_660:
        /*007c*/ 	.word	0x00000000
        /*0080*/ 	.short	0x0005
        /*0082*/ 	.short	0x0c08
        /*0084*/ 	.byte	0x00, 0xf0, 0x11, 0x00


	//----- nvinfo : EIATTR_KPARAM_INFO
	.align		4
.L_661:
        /*0088*/ 	.byte	0x04, 0x17
        /*008a*/ 	.short	(.L_663 - .L_662)
.L_662:
        /*008c*/ 	.word	0x00000000
        /*0090*/ 	.short	0x0004
        /*0092*/ 	.short	0x0c00
        /*0094*/ 	.byte	0x00, 0xf0, 0x21, 0x00


	//----- nvinfo : EIATTR_KPARAM_INFO
	.align		4
.L_663:
        /*0098*/ 	.byte	0x04, 0x17
        /*009a*/ 	.short	(.L_665 - .L_664)
.L_664:
        /*009c*/ 	.word	0x00000000
        /*00a0*/ 	.short	0x0003
        /*00a2*/ 	.short	0x0bf8
        /*00a4*/ 	.byte	0x00, 0xf0, 0x05, 0x00


	//----- nvinfo : EIATTR_KPARAM_INFO
	.align		4
.L_665:
        /*00a8*/ 	.byte	0x04, 0x17
        /*00aa*/ 	.short	(.L_667 - .L_666)
.L_666:
        /*00ac*/ 	.word	0x00000000
        /*00b0*/ 	.short	0x0002
        /*00b2*/ 	.short	0x0010
        /*00b4*/ 	.byte	0x00, 0xf0, 0xa1, 0x2f


	//----- nvinfo : EIATTR_KPARAM_INFO
	.align		4
.L_667:
        /*00b8*/ 	.byte	0x04, 0x17
        /*00ba*/ 	.short	(.L_669 - .L_668)
.L_668:
        /*00bc*/ 	.word	0x00000000
        /*00c0*/ 	.short	0x0001
        /*00c2*/ 	.short	0x0008
        /*00c4*/ 	.byte	0x00, 0xf0, 0x21, 0x00


	//----- nvinfo : EIATTR_KPARAM_INFO
	.align		4
.L_669:
        /*00c8*/ 	.byte	0x04, 0x17
        /*00ca*/ 	.short	(.L_671 - .L_670)
.L_670:
        /*00cc*/ 	.word	0x00000000
        /*00d0*/ 	.short	0x0000
        /*00d2*/ 	.short	0x0000
        /*00d4*/ 	.byte	0x00, 0xf0, 0x21, 0x00


	//----- nvinfo : EIATTR_SPARSE_MMA_MASK
	.align		4
.L_671:
        /*00d8*/ 	.byte	0x03, 0x50
        /*00da*/ 	.short	0x0000


	//----- nvinfo : EIATTR_MAXREG_COUNT
	.align		4
        /*00dc*/ 	.byte	0x03, 0x1b
        /*00de*/ 	.short	0x00ff


	//----- nvinfo : EIATTR_EXTERNS
	.align		4
        /*00e0*/ 	.byte	0x04, 0x0f
        /*00e2*/ 	.short	(.L_673 - .L_672)


	//   ....[0]....
	.align		4
.L_672:
        /*00e4*/ 	.word	index@(__assertfail)


	//----- nvinfo : EIATTR_MERCURY_ISA_VERSION
	.align		4
.L_673:
        /*00e8*/ 	.byte	0x03, 0x5f
        /*00ea*/ 	.short	0x0101


	//----- nvinfo : EIATTR_SYSCALL_OFFSETS
	.align		4
        /*00ec*/ 	.byte	0x04, 0x46
        /*00ee*/ 	.short	(.L_675 - .L_674)


	//   ....[0]....
.L_674:
        /*00f0*/ 	.word	0x00000140


	//   ....[1]....
        /*00f4*/ 	.word	0x00000280


	//   ....[2]....
        /*00f8*/ 	.word	0x000003c0


	//   ....[3]....
        /*00fc*/ 	.word	0x00000510


	//----- nvinfo : EIATTR_EXIT_INSTR_OFFSETS
	.align		4
.L_675:
        /*0100*/ 	.byte	0x04, 0x1c
        /*0102*/ 	.short	(.L_677 - .L_676)


	//   ....[0]....
.L_676:
        /*0104*/ 	.word	0x00000570


	//   ....[1]....
        /*0108*/ 	.word	0x00001240


	//   ....[2]....
        /*010c*/ 	.word	0x00002c40


	//----- nvinfo : EIATTR_CRS_STACK_SIZE
	.align		4
.L_677:
        /*0110*/ 	.byte	0x04, 0x1e
        /*0112*/ 	.short	(.L_679 - .L_678)
.L_678:
        /*0114*/ 	.word	0x00000000


	//----- nvinfo : EIATTR_CBANK_PARAM_SIZE
	.align		4
.L_679:
        /*0118*/ 	.byte	0x03, 0x19
        /*011a*/ 	.short	0x0c30


	//----- nvinfo : EIATTR_PARAM_CBANK
	.align		4
        /*011c*/ 	.byte	0x04, 0x0a
        /*011e*/ 	.short	(.L_681 - .L_680)
	.align		4
.L_680:
        /*0120*/ 	.word	index@(.nv.constant0._Z25multi_tensor_apply_kernelI18TensorListMetadataILi5EE25DistAdamCapturableFunctorIN3c108BFloat16ES4_fEJPfffPiifS6_10adamMode_tfEEvlPViT_T0_DpT1_)
        /*0124*/ 	.short	0x0210
        /*0126*/ 	.short	0x0c30


	//----- nvinfo : EIATTR_SW_WAR
	.align		4
.L_681:
        /*0128*/ 	.byte	0x04, 0x36
        /*012a*/ 	.short	(.L_683 - .L_682)
.L_682:
        /*012c*/ 	.word	0x00000008
.L_683:


//--------------------- .nv.info._Z25multi_tensor_apply_kernelI18TensorListMetadataILi5EE25DistAdamCapturableFunctorIN3c108BFloat16ENS3_4HalfES4_EJPfffPiifS7_10adamMode_tfEEvlPViT_T0_DpT1_ --------------------------
	.section	.nv.info._Z25multi_tensor_apply_kernelI18TensorListMetadataILi5EE25DistAdamCapturableFunctorIN3c108BFloat16ENS3_4HalfES4_EJPfffPiifS7_10adamMode_tfEEvlPViT_T0_DpT1_,"",@"SHT_CUDA_INFO"
	.sectionflags	@""
	.align	4


	//----- nvinfo : EIATTR_CUDA_API_VERSION
	.align		4
        /*0000*/ 	.byte	0x04, 0x37
        /*0002*/ 	.short	(.L_685 - .L_684)
.L_684:
        /*0004*/ 	.word	0x00000082


	//----- nvinfo : EIATTR_KPARAM_INFO
	.align		4
.L_685:
        /*0008*/ 	.byte	0x04, 0x17
        /*000a*/ 	.short	(.L_687 - .L_686)
.L_686:
        /*000c*/ 	.word	0x00000000
        /*0010*/ 	.short	0x000c
        /*0012*/ 	.short	0x0c2c
        /*0014*/ 	.byte	0x00, 0xf0, 0x11, 0x00


	//----- nvinfo : EIATTR_KPARAM_INFO
	.align		4
.L_687:
        /*0018*/ 	.byte	0x04, 0x17
        /*001a*/ 	.short	(.L_689 - .L_688)
.L_688:
        /*001c*/ 	.word	0x00000000
        /*0020*/ 	.short	0x000b
        /*0022*/ 	.short	0x0c28
        /*0024*/ 	.byte	0x00, 0xf0, 0x11, 0x00


	//----- nvinfo : EIATTR_KPARAM_INFO
	.align		4
.L_689:
        /*0028*/ 	.byte	0x04, 0x17
        /*002a*/ 	.short	(.L_691 - .L_690)
.L_690:
        /*002c*/ 	.word	0x00000000
        /*0030*/ 	.short	0x000a
        /*0032*/ 	.short	0x0c20
        /*0034*/ 	.byte	0x00, 0xf0, 0x21, 0x00


	//----- nvinfo : EIATTR_KPARAM_INFO
	.align		4
.L_691:
        /*0038*/ 	.byte	0x04, 0x17
        /*003a*/ 	.short	(.L_693 - .L_692)
.L_692:
        /*003c*/ 	.word	0x00000000
        /*0040*/ 	.short	0x0009
        /*0042*/ 	.short	0x0c1c
        /*0044*/ 	.byte	0x00, 0xf0, 0x11, 0x00


	//----- nvinfo : EIATTR_KPARAM_INFO
	.align		4
.L_693:
        /*0048*/ 	.byte	0x04, 0x17
        /*004a*/ 	.short	(.L_695 - .L_694)
.L_694:
        /*004c*/ 	.word	0x00000000
        /*0050*/ 	.short	0x0008
        /*0052*/ 	.short	0x0c18
        /*0054*/ 	.byte	0x00, 0xf0, 0x11, 0x00


	//----- nvinfo : EIATTR_KPARAM_INFO
	.align		4
.L_695:
        /*0058*/ 	.byte	0x04, 0x17
        /*005a*/ 	.short	(.L_697 - .L_696)
.L_696:
        /*005c*/ 	.word	0x00000000
        /*0060*/ 	.short	0x0007
        /*0062*/ 	.short	0x0c10
        /*0064*/ 	.byte	0x00, 0xf0, 0x21, 0x00


	//----- nvinfo : EIATTR_KPARAM_INFO
	.align		4
.L_697:
        /*0068*/ 	.byte	0x04, 0x17
        /*006a*/ 	.short	(.L_699 - .L_698)
.L_698:
        /*006c*/ 	.word	0x00000000
        /*0070*/ 	.short	0x0006
        /*0072*/ 	.short	0x0c0c
        /*0074*/ 	.byte	0x00, 0xf0, 0x11, 0x00


	//----- nvinfo : EIATTR_KPARAM_INFO
	.align		4
.L_699:
        /*0078*/ 	.byte	0x04, 0x17
        /*007a*/ 	.short	(.L_701 - .L_700)
.L_700:
        /*007c*/ 	.word	0x00000000
        /*0080*/ 	.short	0x0005
        /*0082*/ 	.short	0x0c08
        /*0084*/ 	.byte	0x00, 0xf0, 0x11, 0x00


	//----- nvinfo : EIATTR_KPARAM_INFO
	.align		4
.L_701:
        /*0088*/ 	.byte	0x04, 0x17
        /*008a*/ 	.short	(.L_703 - .L_702)
.L_702:
        /*008c*/ 	.word	0x00000000
        /*0090*/ 	.short	0x0004
        /*0092*/ 	.short	0x0c00
        /*0094*/ 	.byte	0x00, 0xf0, 0x21, 0x00


	//----- nvinfo : EIATTR_KPARAM_INFO
	.align		4
.L_703:
        /*0098*/ 	.byte	0x04, 0x17
        /*009a*/ 	.short	(.L_705 - .L_704)
.L_704:
        /*009c*/ 	.word	0x00000000
        /*00a0*/ 	.short	0x0003
        /*00a2*/ 	.short	0x0bf8
        /*00a4*/ 	.byte	0x00, 0xf0, 0x05, 0x00


	//----- nvinfo : EIATTR_KPARAM_INFO
	.align		4
.L_705:
        /*00a8*/ 	.byte	0x04, 0x17
        /*00aa*/ 	.short	(.L_707 - .L_706)
.L_706:
        /*00ac*/ 	.word	0x00000000
        /*00b0*/ 	.short	0x0002
        /*00b2*/ 	.short	0x0010
        /*00b4*/ 	.byte	0x00, 0xf0, 0xa1, 0x2f


	//----- nvinfo : EIATTR_KPARAM_INFO
	.align		4
.L_707:
        /*00b8*/ 	.byte	0x04, 0x17
        /*00ba*/ 	.short	(.L_709 - .L_708)
.L_708:
        /*00bc*/ 	.word	0x00000000
        /*00c0*/ 	.short	0x0001
        /*00c2*/ 	.short	0x0008
        /*00c4*/ 	.byte	0x00, 0xf0, 0x21, 0x00


	//----- nvinfo : EIATTR_KPARAM_INFO
	.align		4
.L_709:
        /*00c8*/ 	.byte	0x04, 0x17
        /*00ca*/ 	.short	(.L_711 - .L_710)
.L_710:
        /*00cc*/ 	.word	0x00000000
        /*00d0*/ 	.short	0x0000
        /*00d2*/ 	.short	0x0000
        /*00d4*/ 	.byte	0x00, 0xf0, 0x21, 0x00


	//----- nvinfo : EIATTR_SPARSE_MMA_MASK
	.align		4
.L_711:
        /*00d8*/ 	.byte	0x03, 0x50
        /*00da*/ 	.short	0x0000


	//----- nvinfo : EIATTR_MAXREG_COUNT
	.align		4
        /*00dc*/ 	.byte	0x03, 0x1b
        /*00de*/ 	.short	0x00ff


	//----- nvinfo : EIATTR_EXTERNS
	.align		4
        /*00e0*/ 	.byte	0x04, 0x0f
        /*00e2*/ 	.short	(.L_713 - .L_712)


	//   ....[0]....
	.align		4
.L_712:
        /*00e4*/ 	.word	index@(__assertfail)


	//----- nvinfo : EIATTR_MERCURY_ISA_VERSION
	.align		4
.L_713:
        /*00e8*/ 	.byte	0x03, 0x5f
        /*00ea*/ 	.short	0x0101


	//----- nvinfo : EIATTR_SYSCALL_OFFSETS
	.align		4
        /*00ec*/ 	.byte	0x04, 0x46
        /*00ee*/ 	.short	(.L_715 - .L_714)


	//   ....[0]....
.L_714:
        /*00f0*/ 	.word	0x00000140


	//   ....[1]....
        /*00f4*/ 	.word	0x00000280


	//   ....[2]....
        /*00f8*/ 	.word	0x000003c0


	//   ....[3]....
        /*00fc*/ 	.word	0x00000510


	//----- nvinfo : EIATTR_EXIT_INSTR_OFFSETS
	.align		4
.L_715:
        /*0100*/ 	.byte	0x04, 0x1c
        /*0102*/ 	.short	(.L_717 - .L_716)


	//   ....[0]....
.L_716:
        /*0104*/ 	.word	0x00000570


	//   ....[1]....
        /*0108*/ 	.word	0x00001240


	//   ....[2]....
        /*010c*/ 	.word	0x00002c20


	//----- nvinfo : EIATTR_CRS_STACK_SIZE
	.align		4
.L_717:
        /*0110*/ 	.byte	0x04, 0x1e
        /*0112*/ 	.short	(.L_719 - .L_718)
.L_718:
        /*0114*/ 	.word	0x00000000


	//----- nvinfo : EIATTR_CBANK_PARAM_SIZE
	.align		4
.L_719:
        /*0118*/ 	.byte	0x03, 0x19
        /*011a*/ 	.short	0x0c30


	//----- nvinfo : EIATTR_PARAM_CBANK
	.align		4
        /*011c*/ 	.byte	0x04, 0x0a
        /*011e*/ 	.short	(.L_721 - .L_720)
	.align		4
.L_720:
        /*0120*/ 	.word	index@(.nv.constant0._Z25multi_tensor_apply_kernelI18TensorListMetadataILi5EE25DistAdamCapturableFunctorIN3c108BFloat16ENS3_4HalfES4_EJPfffPiifS7_10adamMode_tfEEvlPViT_T0_DpT1_)
        /*0124*/ 	.short	0x0210
        /*0126*/ 	.short	0x0c30


	//----- nvinfo : EIATTR_SW_WAR
	.align		4
.L_721:
        /*0128*/ 	.byte	0x04, 0x36
        /*012a*/ 	.short	(.L_723 - .L_722)
.L_722:
        /*012c*/ 	.word	0x00000008
.L_723:


//--------------------- .nv.info._Z25multi_tensor_apply_kernelI18TensorListMetadataILi5EE25DistAdamCapturableFunctorIN3c108BFloat16ENS3_4HalfES5_EJPfffPiifS7_10adamMode_tfEEvlPViT_T0_DpT1_ --------------------------
	.section	.nv.info._Z25multi_tensor_apply_kernelI18TensorListMetadataILi5EE25DistAdamCapturableFunctorIN3c108BFloat16ENS3_4HalfES5_EJPfffPiifS7_10adamMode_tfEEvlPViT_T0_DpT1_,"",@"SHT_CUDA_INFO"
	.sectionflags	@""
	.align	4


	//----- nvinfo : EIATTR_CUDA_API_VERSION
	.align		4
        /*0000*/ 	.byte	0x04, 0x37
        /*0002*/ 	.short	(.L_725 - .L_724)
.L_724:
        /*0004*/ 	.word	0x00000082


	//----- nvinfo : EIATTR_KPARAM_INFO
	.align		4
.L_725:
        /*0008*/ 	.byte	0x04, 0x17
        /*000a*/ 	.short	(.L_727 - .L_726)
.L_726:
        /*000c*/ 	.word	0x00000000
        /*0010*/ 	.short	0x000c
        /*0012*/ 	.short	0x0c2c
        /*0014*/ 	.byte	0x00, 0xf0, 0x11, 0x00


	//----- nvinfo : EIATTR_KPARAM_INFO
	.align		4
.L_727:
        /*0018*/ 	.byte	0x04, 0x17
        /*001a*/ 	.short	(.L_729 - .L_728)
.L_728:
        /*001c*/ 	.word	0x00000000
        /*0020*/ 	.short	0x000b
        /*0022*/ 	.short	0x0c28
        /*0024*/ 	.byte	0x00, 0xf0, 0x11, 0x00


	//----- nvinfo : EIATTR_KPARAM_INFO
	.align		4
.L_729:
        /*0028*/ 	.byte	0x04, 0x17
        /*002a*/ 	.short	(.L_731 - .L_730)
.L_730:
        /*002c*/ 	.word	0x00000000
        /*0030*/ 	.short	0x000a
        /*0032*/ 	.short	0x0c20
        /*0034*/ 	.byte	0x00, 0xf0, 0x21, 0x00


	//----- nvinfo : EIATTR_KPARAM_INFO
	.align		4
.L_731:
        /*0038*/ 	.byte	0x04, 0x17
        /*003a*/ 	.short	(.L_733 - .L_732)
.L_732:
        /*003c*/ 	.word	0x00000000
        /*0040*/ 	.short	0x0009
        /*0042*/ 	.short	0x0c1c
        /*0044*/ 	.byte	0x00, 0xf0, 0x11, 0x00


	//----- nvinfo : EIATTR_KPARAM_INFO
	.align		4
.L_733:
        /*0048*/ 	.byte	0x04, 0x17
        /*004a*/ 	.short	(.L_735 - .L_734)
.L_734:
        /*004c*/ 	.word	0x00000000
        /*0050*/ 	.short	0x0008
        /*0052*/ 	.short	0x0c18
        /*0054*/ 	.byte	0x00, 0xf0, 0x11, 0x00


	//----- nvinfo : EIATTR_KPARAM_INFO
	.align		4
.L_735:
        /*0058*/ 	.byte	0x04, 0x17
        /*005a*/ 	.short	(.L_737 - .L_736)
.L_736:
        /*005c*/ 	.word	0x00000000
        /*0060*/ 	.short	0x0007
        /*0062*/ 	.short	0x0c10
        /*0064*/ 	.byte	0x00, 0xf0, 0x21, 0x00


	//----- nvinfo : EIATTR_KPARAM_INFO
	.align		4
.L_737:
        /*0068*/ 	.byte	0x04, 0x17
        /*006a*/ 	.short	(.L_739 - .L_738)
.L_738:
        /*006c*/ 	.word	0x00000000
        /*0070*/ 	.short	0x0006
        /*0072*/ 	.short	0x0c0c
        /*0074*/ 	.byte	0x00, 0xf0, 0x11, 0x00


	//----- nvinfo : EIATTR_KPARAM_INFO
	.align		4
.L_739:
        /*0078*/ 	.byte	0x04, 0x17
        /*007a*/ 	.short	(.L_741 - .L_740)
.L_740:
        /*007c*/ 	.word	0x00000000
        /*0080*/ 	.short	0x0005
        /*0082*/ 	.short	0x0c08
        /*0084*/ 	.byte	0x00, 0xf0, 0x11, 0x00


	//----- nvinfo : EIATTR_KPARAM_INFO
	.align		4
.L_741:
        /*0088*/ 	.byte	0x04, 0x17
        /*008a*/ 	.short	(.L_743 - .L_742)
.L_742:
        /*008c*/ 	.word	0x00000000
        /*0090*/ 	.short	0x0004
        /*0092*/ 	.short	0x0c00
        /*0094*/ 	.byte	0x00, 0xf0, 0x21, 0x00


	//----- nvinfo : EIATTR_KPARAM_INFO
	.align		4
.L_743:
        /*0098*/ 	.byte	0x04, 0x17
        /*009a*/ 	.short	(.L_745 - .L_744)
.L_744:
        /*009c*/ 	.word	0x00000000
        /*00a0*/ 	.short	0x0003
        /*00a2*/ 	.short	0x0bf8
        /*00a4*/ 	.byte	0x00, 0xf0, 0x05, 0x00


	//----- nvinfo : EIATTR_KPARAM_INFO
	.align		4
.L_745:
        /*00a8*/ 	.byte	0x04, 0x17
        /*00aa*/ 	.short	(.L_747 - .L_746)
.L_746:
        /*00ac*/ 	.word	0x00000000
        /*00b0*/ 	.short	0x0002
        /*00b2*/ 	.short	0x0010
        /*00b4*/ 	.byte	0x00, 0xf0, 0xa1, 0x2f


	//----- nvinfo : EIATTR_KPARAM_INFO
	.align		4
.L_747:
        /*00b8*/ 	.byte	0x04, 0x17
        /*00ba*/ 	.short	(.L_749 - .L_748)
.L_748:
        /*00bc*/ 	.word	0x00000000
        /*00c0*/ 	.short	0x0001
        /*00c2*/ 	.short	0x0008
        /*00c4*/ 	.byte	0x00, 0xf0, 0x21, 0x00


	//----- nvinfo : EIATTR_KPARAM_INFO
	.align		4
.L_749:
        /*00c8*/ 	.byte	0x04, 0x17
        /*00ca*/ 	.short	(.L_751 - .L_750)
.L_750:
        /*00cc*/ 	.word	0x00000000
        /*00d0*/ 	.short	0x0000
        /*00d2*/ 	.short	0x0000
        /*00d4*/ 	.byte	0x00, 0xf0, 0x21, 0x00


	//----- nvinfo : EIATTR_SPARSE_MMA_MASK
	.align		4
.L_751:
        /*00d8*/ 	.byte	0x03, 0x50
        /*00da*/ 	.short	0x0000


	//----- nvinfo : EIATTR_MAXREG_COUNT
	.align		4
        /*00dc*/ 	.byte	0x03, 0x1b
        /*00de*/ 	.short	0x00ff


	//----- nvinfo : EIATTR_EXTERNS
	.align		4
        /*00e0*/ 	.byte	0x04, 0x0f
        /*00e2*/ 	.short	(.L_753 - .L_752)


	//   ....[0]....
	.align		4
.L_752:
        /*00e4*/ 	.word	index@(__assertfail)


	//----- nvinfo : EIATTR_MERCURY_ISA_VERSION
	.align		4
.L_753:
        /*00e8*/ 	.byte	0x03, 0x5f
        /*00ea*/ 	.short	0x0101


	//----- nvinfo : EIATTR_SYSCALL_OFFSETS
	.align		4
        /*00ec*/ 	.byte	0x04, 0x46
        /*00ee*/ 	.short	(.L_755 - .L_754)


	//   ....[0]....
.L_754:
        /*00f0*/ 	.word	0x00000140


	//   ....[1]....
        /*00f4*/ 	.word	0x00000280


	//   ....[2]....
        /*00f8*/ 	.word	0x000003c0


	//   ....[3]....
        /*00fc*/ 	.word	0x00000510


	//----- nvinfo : EIATTR_EXIT_INSTR_OFFSETS
	.align		4
.L_755:
        /*0100*/ 	.byte	0x04, 0x1c
        /*0102*/ 	.short	(.L_757 - .L_756)


	//   ....[0]....
.L_756:
        /*0104*/ 	.word	0x00000570


	//   ....[1]....
        /*0108*/ 	.word	0x00001240


	//   ....[2]....
        /*010c*/ 	.word	0x00002cd0


	//----- nvinfo : EIATTR_CRS_STACK_SIZE
	.align		4
.L_757:
        /*0110*/ 	.byte	0x04, 0x1e
        /*0112*/ 	.short	(.L_759 - .L_758)
.L_758:
        /*0114*/ 	.word	0x00000000


	//----- nvinfo : EIATTR_CBANK_PARAM_SIZE
	.align		4
.L_759:
        /*0118*/ 	.byte	0x03, 0x19
        /*011a*/ 	.short	0x0c30


	//----- nvinfo : EIATTR_PARAM_CBANK
	.align		4
        /*011c*/ 	.byte	0x04, 0x0a
        /*011e*/ 	.short	(.L_761 - .L_760)
	.align		4
.L_760:
        /*0120*/ 	.word	index@(.nv.constant0._Z25multi_tensor_apply_kernelI18TensorListMetadataILi5EE25DistAdamCapturableFunctorIN3c108BFloat16ENS3_4HalfES5_EJPfffPiifS7_10adamMode_tfEEvlPViT_T0_DpT1_)
        /*0124*/ 	.short	0x0210
        /*0126*/ 	.short	0x0c30


	//----- nvinfo : EIATTR_SW_WAR
	.align		4
.L_761:
        /*0128*/ 	.byte	0x04, 0x36
        /*012a*/ 	.short	(.L_763 - .L_762)
.L_762:
        /*012c*/ 	.word	0x00000008
.L_763:


//--------------------- .nv.info._Z25multi_tensor_apply_kernelI18TensorListMetadataILi5EE25DistAdamCapturableFunctorIN3c108BFloat16ENS3_4HalfEfEJPfffPiifS7_10adamMode_tfEEvlPViT_T0_DpT1_ --------------------------
	.section	.nv.info._Z25multi_tensor_apply_kernelI18TensorListMetadataILi5EE25DistAdamCapturableFunctorIN3c108BFloat16ENS3_4HalfEfEJPfffPiifS7_10adamMode_tfEEvlPViT_T0_DpT1_,"",@"SHT_CUDA_INFO"
	.sectionflags	@""
	.align	4


	//----- nvinfo : EIATTR_CUDA_API_VERSION
	.align		4
        /*0000*/ 	.byte	0x04, 0x37
        /*0002*/ 	.short	(.L_765 - .L_764)
.L_764:
        /*0004*/ 	.word	0x00000082


	//----- nvinfo : EIATTR_KPARAM_INFO
	.align		4
.L_765:
        /*0008*/ 	.byte	0x04, 0x17
        /*000a*/ 	.short	(.L_767 - .L_766)
.L_766:
        /*000c*/ 	.word	0x00000000
        /*0010*/ 	.short	0x000c
        /*0012*/ 	.short	0x0c2c
        /*0014*/ 	.byte	0x00, 0xf0, 0x11, 0x00


	//----- nvinfo : EIATTR_KPARAM_INFO
	.align		4
.L_767:
        /*0018*/ 	.byte	0x04, 0x17
        /*001a*/ 	.short	(.L_769 - .L_768)
.L_768:
        /*001c*/ 	.word	0x00000000
        /*0020*/ 	.short	0x000b
        /*0022*/ 	.short	0x0c28
        /*0024*/ 	.byte	0x00, 0xf0, 0x11, 0x00


	//----- nvinfo : EIATTR_KPARAM_INFO
	.align		4
.L_769:
        /*0028*/ 	.byte	0x04, 0x17
        /*002a*/ 	.short	(.L_771 - .L_770)
.L_770:
        /*002c*/ 	.word	0x00000000
        /*0030*/ 	.short	0x000a
        /*0032*/ 	.short	0x0c20
        /*0034*/ 	.byte	0x00, 0xf0, 0x21, 0x00


	//----- nvinfo : EIATTR_KPARAM_INFO
	.align		4
.L_771:
        /*0038*/ 	.byte	0x04, 0x17
        /*003a*/ 	.short	(.L_773 - .L_772)
.L_772:
        /*003c*/ 	.word	0x00000000
        /*0040*/ 	.short	0x0009
        /*0042*/ 	.short	0x0c1c
        /*0044*/ 	.byte	0x00, 0xf0, 0x11, 0x00


	//----- nvinfo : EIATTR_KPARAM_INFO
	.align		4
.L_773:
        /*0048*/ 	.byte	0x04, 0x17
        /*004a*/ 	.short	(.L_775 - .L_774)
.L_774:
        /*004c*/ 	.word	0x00000000
        /*0050*/ 	.short	0x0008
        /*0052*/ 	.short	0x0c18
        /*0054*/ 	.byte	0x00, 0xf0, 0x11, 0x00


	//----- nvinfo : EIATTR_KPARAM_INFO
	.align		4
.L_775:
        /*0058*/ 	.byte	0x04, 0x17
        /*005a*/ 	.short	(.L_777 - .L_776)
.L_776:
        /*005c*/ 	.word	0x00000000
        /*0060*/ 	.short	0x0007
        /*0062*/ 	.short	0x0c10
        /*0064*/ 	.byte	0x00, 0xf0, 0x21, 0x00


	//----- nvinfo : EIATTR_KPARAM_INFO
	.align		4
.L_777:
        /*0068*/ 	.byte	0x04, 0x17
        /*006a*/ 	.short	(.L_779 - .L_778)
.L_778:
        /*006c*/ 	.word	0x00000000
        /*0070*/ 	.short	0x0006
        /*0072*/ 	.short	0x0c0c
        /*0074*/ 	.byte	0x00, 0xf0, 0x11, 0x00


	//----- nvinfo : EIATTR_KPARAM_INFO
	.align		4
.L_779:
        /*0078*/ 	.byte	0x04, 0x17
        /*007a*/ 	.short	(.L_781 - .L_780)
.L_780:
        /*007c*/ 	.word	0x00000000
        /*0080*/ 	.short	0x0005
        /*0082*/ 	.short	0x0c08
        /*0084*/ 	.byte	0x00, 0xf0, 0x11, 0x00


	//----- nvinfo : EIATTR_KPARAM_INFO
	.align		4
.L_781:
        /*0088*/ 	.byte	0x04, 0x17
        /*008a*/ 	.short	(.L_783 - .L_782)
.L_782:
        /*008c*/ 	.word	0x00000000
        /*0090*/ 	.short	0x0004
        /*0092*/ 	.short	0x0c00
        /*0094*/ 	.byte	0x00, 0xf0, 0x21, 0x00


	//----- nvinfo : EIATTR_KPARAM_INFO
	.align		4
.L_783:
        /*0098*/ 	.byte	0x04, 0x17
        /*009a*/ 	.short	(.L_785 - .L_784)
.L_784:
        /*009c*/ 	.word	0x00000000
        /*00a0*/ 	.short	0x0003
        /*00a2*/ 	.short	0x0bf8
        /*00a4*/ 	.byte	0x00, 0xf0, 0x05, 0x00


	//----- nvinfo : EIATTR_KPARAM_INFO
	.align		4
.L_785:
        /*00a8*/ 	.byte	0x04, 0x17
        /*00aa*/ 	.short	(.L_787 - .L_786)
.L_786:
        /*00ac*/ 	.word	0x00000000
        /*00b0*/ 	.short	0x0002
        /*00b2*/ 	.short	0x0010
        /*00b4*/ 	.byte	0x00, 0xf0, 0xa1, 0x2f


	//----- nvinfo : EIATTR_KPARAM_INFO
	.align		4
.L_787:
        /*00b8*/ 	.byte	0x04, 0x17
        /*00ba*/ 	.short	(.L_789 - .L_788)
.L_788:
        /*00bc*/ 	.word	0x00000000
        /*00c0*/ 	.short	0x0001
        /*00c2*/ 	.short	0x0008
        /*00c4*/ 	.byte	0x00, 0xf0, 0x21, 0x00


	//----- nvinfo : EIATTR_KPARAM_INFO
	.align		4
.L_789:
        /*00c8*/ 	.byte	0x04, 0x17
        /*00ca*/ 	.short	(.L_791 - .L_790)
.L_790:
        /*00cc*/ 	.word	0x00000000
        /*00d0*/ 	.short	0x0000
        /*00d2*/ 	.short	0x0000
        /*00d4*/ 	.byte	0x00, 0xf0, 0x21, 0x00


	//----- nvinfo : EIATTR_SPARSE_MMA_MASK
	.align		4
.L_791:
        /*00d8*/ 	.byte	0x03, 0x50
        /*00da*/ 	.short	0x0000


	//----- nvinfo : EIATTR_MAXREG_COUNT
	.align		4
        /*00dc*/ 	.byte	0x03, 0x1b
        /*00de*/ 	.short	0x00ff


	//----- nvinfo : EIATTR_EXTERNS
	.align		4
        /*00e0*/ 	.byte	0x04, 0x0f
        /*00e2*/ 	.short	(.L_793 - .L_792)


	//   ....[0]....
	.align		4
.L_792:
        /*00e4*/ 	.word	index@(__assertfail)


	//----- nvinfo : EIATTR_MERCURY_ISA_VERSION
	.align		4
.L_793:
        /*00e8*/ 	.byte	0x03, 0x5f
        /*00ea*/ 	.short	0x0101


	//----- nvinfo : EIATTR_SYSCALL_OFFSETS
	.align		4
        /*00ec*/ 	.byte	0x04, 0x46
        /*00ee*/ 	.short	(.L_795 - .L_794)


	//   ....[0]....
.L_794:
        /*00f0*/ 	.word	0x00000140


	//   ....[1]....
        /*00f4*/ 	.word	0x00000280


	//   ....[2]....
        /*00f8*/ 	.word	0x000003c0


	//   ....[3]....
        /*00fc*/ 	.word	0x00000510


	//----- nvinfo : EIATTR_EXIT_INSTR_OFFSETS
	.align		4
.L_795:
        /*0100*/ 	.byte	0x04, 0x1c
        /*0102*/ 	.short	(.L_797 - .L_796)


	//   ....[0]....
.L_796:
        /*0104*/ 	.word	0x00000570


	//   ....[1]....
        /*0108*/ 	.word	0x00001240


	//   ....[2]....
        /*010c*/ 	.word	0x00002c40


	//----- nvinfo : EIATTR_CRS_STACK_SIZE
	.align		4
.L_797:
        /*0110*/ 	.byte	0x04, 0x1e
        /*0112*/ 	.short	(.L_799 - .L_798)
.L_798:
        /*0114*/ 	.word	0x00000000


	//----- nvinfo : EIATTR_CBANK_PARAM_SIZE
	.align		4
.L_799:
        /*0118*/ 	.byte	0x03, 0x19
        /*011a*/ 	.short	0x0c30


	//----- nvinfo : EIATTR_PARAM_CBANK
	.align		4
        /*011c*/ 	.byte	0x04, 0x0a
        /*011e*/ 	.short	(.L_801 - .L_800)
	.align		4
.L_800:
        /*0120*/ 	.word	index@(.nv.constant0._Z25multi_tensor_apply_kernelI18TensorListMetadataILi5EE25DistAdamCapturableFunctorIN3c108BFloat16ENS3_4HalfEfEJPfffPiifS7_10adamMode_tfEEvlPViT_T0_DpT1_)
        /*0124*/ 	.short	0x0210
        /*0126*/ 	.short	0x0c30


	//----- nvinfo : EIATTR_SW_WAR
	.align		4
.L_801:
        /*0128*/ 	.byte	0x04, 0x36
        /*012a*/ 	.short	(.L_803 - .L_802)
.L_802:
        /*012c*/ 	.word	0x00000008
.L_803:


//--------------------- .nv.info._Z25multi_tensor_apply_kernelI18TensorListMetadataILi5EE25DistAdamCapturableFunctorIN3c108BFloat16EfS4_EJPfffPiifS6_10adamMode_tfEEvlPViT_T0_DpT1_ --------------------------
	.section	.nv.info._Z25multi_tensor_apply_kernelI18TensorListMetadataILi5EE25DistAdamCapturableFunctorIN3c108BFloat16EfS4_EJPfffPiifS6_10adamMode_tfEEvlPViT_T0_DpT1_,"",@"SHT_CUDA_INFO"
	.sectionflags	@""
	.align	4


	//----- nvinfo : EIATTR_CUDA_API_VERSION
	.align		4
        /*0000*/ 	.byte	0x04, 0x37
        /*0002*/ 	.short	(.L_805 - .L_804)
.L_804:
        /*0004*/ 	.word	0x00000082


	//----- nvinfo : EIATTR_KPARAM_INFO
	.align		4
.L_805:
        /*0008*/ 	.byte	0x04, 0x17
        /*000a*/ 	.short	(.L_807 - .L_806)
.L_806:
        /*000c*/ 	.word	0x00000000
        /*0010*/ 	.short	0x000c
        /*0012*/ 	.short	0x0c2c
        /*0014*/ 	.byte	0x00, 0xf0, 0x11, 0x00


	//----- nvinfo : EIATTR_KPARAM_INFO
	.align		4
.L_807:
        /*0018*/ 	.byte	0x04, 0x17
        /*001a*/ 	.short	(.L_809 - .L_808)
.L_808:
        /*001c*/ 	.word	0x00000000
        /*0020*/ 	.short	0x000b
        /*0022*/ 	.short	0x0c28
        /*0024*/ 	.byte	0x00, 0xf0, 0x11, 0x00


	//----- nvinfo : EIATTR_KPARAM_INFO
	.align		4
.L_809:
        /*0028*/ 	.byte	0x04, 0x17
        /*002a*/ 	.short	(.L_811 - .L_810)
.L_810:
        /*002c*/ 	.word	0x00000000
        /*0030*/ 	.short	0x000a
        /*0032*/ 	.short	0x0c20
        /*0034*/ 	.byte	0x00, 0xf0, 0x21, 0x00


	//----- nvinfo : EIATTR_KPARAM_INFO
	.align		4
.L_811:
        /*0038*/ 	.byte	0x04, 0x17
        /*003a*/ 	.short	(.L_813 - .L_812)
.L_812:
        /*003c*/ 	.word	0x00000000
        /*0040*/ 	.short	0x0009
        /*0042*/ 	.short	0x0c1c
        /*0044*/ 	.byte	0x00, 0xf0, 0x11, 0x00


	//----- nvinfo : EIATTR_KPARAM_INFO
	.align		4
.L_813:
        /*0048*/ 	.byte	0x04, 0x17
        /*004a*/ 	.short	(.L_815 - .L_814)
.L_814:
        /*004c*/ 	.word	0x00000000
        /*0050*/ 	.short	0x0008
        /*0052*/ 	.short	0x0c18
        /*0054*/ 	.byte	0x00, 0xf0, 0x11, 0x00


	//----- nvinfo : EIATTR_KPARAM_INFO
	.align		4
.L_815:
        /*0058*/ 	.byte	0x04, 0x17
        /*005a*/ 	.short	(.L_817 - .L_816)
.L_816:
        /*005c*/ 	.word	0x00000000
        /*0060*/ 	.short	0x0007
        /*0062*/ 	.short	0x0c10
        /*0064*/ 	.byte	0x00, 0xf0, 0x21, 0x00


	//----- nvinfo : EIATTR_KPARAM_INFO
	.align		4
.L_817:
        /*0068*/ 	.byte	0x04, 0x17
        /*006a*/ 	.short	(.L_819 - .L_818)
.L_818:
        /*006c*/ 	.word	0x00000000
        /*0070*/ 	.short	0x0006
        /*0072*/ 	.short	0x0c0c
        /*0074*/ 	.byte	0x00, 0xf0, 0x11, 0x00


	//----- nvinfo : EIATTR_KPARAM_INFO
	.align		4
.L_819:
        /*0078*/ 	.byte	0x04, 0x17
        /*007a*/ 	.short	(.L_821 - .L_820)
.L_820:
        /*007c*/ 	.word	0x00000000
        /*0080*/ 	.short	0x0005
        /*0082*/ 	.short	0x0c08
        /*0084*/ 	.byte	0x00, 0xf0, 0x11, 0x00


	//----- nvinfo : EIATTR_KPARAM_INFO
	.align		4
.L_821:
        /*0088*/ 	.byte	0x04, 0x17
        /*008a*/ 	.short	(.L_823 - .L_822)
.L_822:
        /*008c*/ 	.word	0x00000000
        /*0090*/ 	.short	0x0004
        /*0092*/ 	.short	0x0c00
        /*0094*/ 	.byte	0x00, 0xf0, 0x21, 0x00


	//----- nvinfo : EIATTR_KPARAM_INFO
	.align		4
.L_823:
        /*0098*/ 	.byte	0x04, 0x17
        /*009a*/ 	.short	(.L_825 - .L_824)
.L_824:
        /*009c*/ 	.word	0x00000000
        /*00a0*/ 	.short	0x0003
        /*00a2*/ 	.short	0x0bf8
        /*00a4*/ 	.byte	0x00, 0xf0, 0x05, 0x00


	//----- nvinfo : EIATTR_KPARAM_INFO
	.align		4
.L_825:
        /*00a8*/ 	.byte	0x04, 0x17
        /*00aa*/ 	.short	(.L_827 - .L_826)
.L_826:
        /*00ac*/ 	.word	0x00000000
        /*00b0*/ 	.short	0x0002
        /*00b2*/ 	.short	0x0010
        /*00b4*/ 	.byte	0x00, 0xf0, 0xa1, 0x2f


	//----- nvinfo : EIATTR_KPARAM_INFO
	.align		4
.L_827:
        /*00b8*/ 	.byte	0x04, 0x17
        /*00ba*/ 	.short	(.L_829 - .L_828)
.L_828:
        /*00bc*/ 	.word	0x00000000
        /*00c0*/ 	.short	0x0001
        /*00c2*/ 	.short	0x0008
        /*00c4*/ 	.byte	0x00, 0xf0, 0x21, 0x00


	//----- nvinfo : EIATTR_KPARAM_INFO
	.align		4
.L_829:
        /*00c8*/ 	.byte	0x04, 0x17
        /*00ca*/ 	.short	(.L_831 - .L_830)
.L_830:
        /*00cc*/ 	.word	0x00000000
        /*00d0*/ 	.short	0x0000
        /*00d2*/ 	.short	0x0000
        /*00d4*/ 	.byte	0x00, 0xf0, 0x21, 0x00


	//----- nvinfo : EIATTR_SPARSE_MMA_MASK
	.align		4
.L_831:
        /*00d8*/ 	.byte	0x03, 0x50
        /*00da*/ 	.short	0x0000


	//----- nvinfo : EIATTR_MAXREG_COUNT
	.align		4
        /*00dc*/ 	.byte	0x03, 0x1b
        /*00de*/ 	.short	0x00ff


	//----- nvinfo : EIATTR_EXTERNS
	.align		4
        /*00e0*/ 	.byte	0x04, 0x0f
        /*00e2*/ 	.short	(.L_833 - .L_832)


	//   ....[0]....
	.align		4
.L_832:
        /*00e4*/ 	.word	index@(__assertfail)


	//----- nvinfo : EIATTR_MERCURY_ISA_VERSION
	.align		4
.L_833:
        /*00e8*/ 	.byte	0x03, 0x5f
        /*00ea*/ 	.short	0x0101


	//----- nvinfo : EIATTR_SYSCALL_OFFSETS
	.align		4
        /*00ec*/ 	.byte	0x04, 0x46
        /*00ee*/ 	.short	(.L_835 - .L_834)


	//   ....[0]....
.L_834:
        /*00f0*/ 	.word	0x00000140


	//   ....[1]....
        /*00f4*/ 	.word	0x00000280


	//   ....[2]....
        /*00f8*/ 	.word	0x000003c0


	//   ....[3]....
        /*00fc*/ 	.word	0x00000510


	//----- nvinfo : EIATTR_EXIT_INSTR_OFFSETS
	.align		4
.L_835:
        /*0100*/ 	.byte	0x04, 0x1c
        /*0102*/ 	.short	(.L_837 - .L_836)


	//   ....[0]....
.L_836:
        /*0104*/ 	.word	0x00000570


	//   ....[1]....
        /*0108*/ 	.word	0x00001240


	//   ....[2]....
        /*010c*/ 	.word	0x00002b70


	//----- nvinfo : EIATTR_CRS_STACK_SIZE
	.align		4
.L_837:
        /*0110*/ 	.byte	0x04, 0x1e
        /*0112*/ 	.short	(.L_839 - .L_838)
.L_838:
        /*0114*/ 	.word	0x00000000


	//----- nvinfo : EIATTR_CBANK_PARAM_SIZE
	.align		4
.L_839:
        /*0118*/ 	.byte	0x03, 0x19
        /*011a*/ 	.short	0x0c30


	//----- nvinfo : EIATTR_PARAM_CBANK
	.align		4
        /*011c*/ 	.byte	0x04, 0x0a
        /*011e*/ 	.short	(.L_841 - .L_840)
	.align		4
.L_840:
        /*0120*/ 	.word	index@(.nv.constant0._Z25multi_tensor_apply_kernelI18TensorListMetadataILi5EE25DistAdamCapturableFunctorIN3c108BFloat16EfS4_EJPfffPiifS6_10adamMode_tfEEvlPViT_T0_DpT1_)
        /*0124*/ 	.short	0x0210
        /*0126*/ 	.short	0x0c30


	//----- nvinfo : EIATTR_SW_WAR
	.align		4
.L_841:
        /*0128*/ 	.byte	0x04, 0x36
        /*012a*/ 	.short	(.L_843 - .L_842)
.L_842:
        /*012c*/ 	.word	0x00000008
.L_843:


//--------------------- .nv.info._Z25multi_tensor_apply_kernelI18TensorListMetadataILi5EE25DistAdamCapturableFunctorIN3c108BFloat16EfNS3_4HalfEEJPfffPiifS7_10adamMode_tfEEvlPViT_T0_DpT1_ --------------------------
	.section	.nv.info._Z25multi_tensor_apply_kernelI18TensorListMetadataILi5EE25DistAdamCapturableFunctorIN3c108BFloat16EfNS3_4HalfEEJPfffPiifS7_10adamMode_tfEEvlPViT_T0_DpT1_,"",@"SHT_CUDA_INFO"
	.sectionflags	@""
	.align	4


	//----- nvinfo : EIATTR_CUDA_API_VERSION
	.align		4
        /*0000*/ 	.byte	0x04, 0x37
        /*0002*/ 	.short	(.L_845 - .L_844)
.L_844:
        /*0004*/ 	.word	0x00000082


	//----- nvinfo : EIATTR_KPARAM_INFO
	.align		4
.L_845:
        /*0008*/ 	.byte	0x04, 0x17
        /*000a*/ 	.short	(.L_847 - .L_846)
.L_846:
        /*000c*/ 	.word	0x00000000
        /*0010*/ 	.short	0x000c
        /*0012*/ 	.short	0x0c2c
        /*0014*/ 	.byte	0x00, 0xf0, 0x11, 0x00


	//----- nvinfo : EIATTR_KPARAM_INFO
	.align		4
.L_847:
        /*0018*/ 	.byte	0x04, 0x17
        /*001a*/ 	.short	(.L_849 - .L_848)
.L_848:
        /*001c*/ 	.word	0x00000000
        /*0020*/ 	.short	0x000b
        /*0022*/ 	.short	0x0c28
        /*0024*/ 	.byte	0x00, 0xf0, 0x11, 0x00


	//----- nvinfo : EIATTR_KPARAM_INFO
	.align		4
.L_849:
        /*0028*/ 	.byte	0x04, 0x17
        /*002a*/ 	.short	(.L_851 - .L_850)
.L_850:
        /*002c*/ 	.word	0x00000000
        /*0030*/ 	.short	0x000a
        /*0032*/ 	.short	0x0c20
        /*0034*/ 	.byte	0x00, 0xf0, 0x21, 0x00


	//----- nvinfo : EIATTR_KPARAM_INFO
	.align		4
.L_851:
        /*0038*/ 	.byte	0x04, 0x17
        /*003a*/ 	.short	(.L_853 - .L_852)
.L_852:
        /*003c*/ 	.word	0x00000000
        /*0040*/ 	.short	0x0009
        /*0042*/ 	.short	0x0c1c
        /*0044*/ 	.byte	0x00, 0xf0, 0x11, 0x00


	//----- nvinfo : EIATTR_KPARAM_INFO
	.align		4
.L_853:
        /*0048*/ 	.byte	0x04, 0x17
        /*004a*/ 	.short	(.L_855 - .L_854)
.L_854:
        /*004c*/ 	.word	0x00000000
        /*0050*/ 	.short	0x0008
        /*0052*/ 	.short	0x0c18
        /*0054*/ 	.byte	0x00, 0xf0, 0x11, 0x00


	//----- nvinfo : EIATTR_KPARAM_INFO
	.align		4
.L_855:
        /*0058*/ 	.byte	0x04, 0x17
        /*005a*/ 	.short	(.L_857 - .L_856)
.L_856:
        /*005c*/ 	.word	0x00000000
        /*0060*/ 	.short	0x0007
        /*0062*/ 	.short	0x0c10
        /*0064*/ 	.byte	0x00, 0xf0, 0x21, 0x00


	//----- nvinfo : EIATTR_KPARAM_INFO
	.align		4
.L_857:
        /*0068*/ 	.byte	0x04, 0x17
        /*006a*/ 	.short	(.L_859 - .L_858)
.L_858:
        /*006c*/ 	.word	0x00000000
        /*0070*/ 	.short	0x0006
        /*0072*/ 	.short	0x0c0c
        /*0074*/ 	.byte	0x00, 0xf0, 0x11, 0x00


	//----- nvinfo : EIATTR_KPARAM_INFO
	.align		4
.L_859:
        /*0078*/ 	.byte	0x04, 0x17
        /*007a*/ 	.short	(.L_861 - .L_860)
.L_860:
        /*007c*/ 	.word	0x00000000
        /*0080*/ 	.short	0x0005
        /*0082*/ 	.short	0x0c08
        /*0084*/ 	.byte	0x00, 0xf0, 0x11, 0x00


	//----- nvinfo : EIATTR_KPARAM_INFO
	.align		4
.L_861:
        /*0088*/ 	.byte	0x04, 0x17
        /*008a*/ 	.short	(.L_863 - .L_862)
.L_862:
        /*008c*/ 	.word	0x00000000
        /*0090*/ 	.short	0x0004
        /*0092*/ 	.short	0x0c00
        /*0094*/ 	.byte	0x00, 0xf0, 0x21, 0x00


	//----- nvinfo : EIATTR_KPARAM_INFO
	.align		4
.L_863:
        /*0098*/ 	.byte	0x04, 0x17
        /*009a*/ 	.short	(.L_865 - .L_864)
.L_864:
        /*009c*/ 	.word	0x00000000
        /*00a0*/ 	.short	0x0003
        /*00a2*/ 	.short	0x0bf8
        /*00a4*/ 	.byte	0x00, 0xf0, 0x05, 0x00


	//----- nvinfo : EIATTR_KPARAM_INFO
	.align		4
.L_865:
        /*00a8*/ 	.byte	0x04, 0x17
        /*00aa*/ 	.short	(.L_867 - .L_866)
.L_866:
        /*00ac*/ 	.word	0x00000000
        /*00b0*/ 	.short	0x0002
        /*00b2*/ 	.short	0x0010
        /*00b4*/ 	.byte	0x00, 0xf0, 0xa1, 0x2f


	//----- nvinfo : EIATTR_KPARAM_INFO
	.align		4
.L_867:
        /*00b8*/ 	.byte	0x04, 0x17
        /*00ba*/ 	.short	(.L_869 - .L_868)
.L_868:
        /*00bc*/ 	.word	0x00000000
        /*00c0*/ 	.short	0x0001
        /*00c2*/ 	.short	0x0008
        /*00c4*/ 	.byte	0x00, 0xf0, 0x21, 0x00


	//----- nvinfo : EIATTR_KPARAM_INFO
	.align		4
.L_869:
        /*00c8*/ 	.byte	0x04, 0x17
        /*00ca*/ 	.short	(.L_871 - .L_870)
.L_870:
        /*00cc*/ 	.word	0x00000000
        /*00d0*/ 	.short	0x0000
        /*00d2*/ 	.short	0x0000
        /*00d4*/ 	.byte	0x00, 0xf0, 0x21, 0x00


	//----- nvinfo : EIATTR_SPARSE_MMA_MASK
	.align		4
.L_871:
        /*00d8*/ 	.byte	0x03, 0x50
        /*00da*/ 	.short	0x0000


	//----- nvinfo : EIATTR_MAXREG_COUNT
	.align		4
        /*00dc*/ 	.byte	0x03, 0x1b
        /*00de*/ 	.short	0x00ff


	//----- nvinfo : EIATTR_EXTERNS
	.align		4
        /*00e0*/ 	.byte	0x04, 0x0f
        /*00e2*/ 	.short	(.L_873 - .L_872)


	//   ....[0]....
	.align		4
.L_872:
        /*00e4*/ 	.word	index@(__assertfail)


	//----- nvinfo : EIATTR_MERCURY_ISA_VERSION
	.align		4
.L_873:
        /*00e8*/ 	.byte	0x03, 0x5f
        /*00ea*/ 	.short	0x0101


	//----- nvinfo : EIATTR_SYSCALL_OFFSETS
	.align		4
        /*00ec*/ 	.byte	0x04, 0x46
        /*00ee*/ 	.short	(.L_875 - .L_874)


	//   ....[0]....
.L_874:
        /*00f0*/ 	.word	0x00000140


	//   ....[1]....
        /*00f4*/ 	.word	0x00000280


	//   ....[2]....
        /*00f8*/ 	.word	0x000003c0


	//   ....[3]....
        /*00fc*/ 	.word	0x00000510


	//----- nvinfo : EIATTR_EXIT_INSTR_OFFSETS
	.align		4
.L_875:
        /*0100*/ 	.byte	0x04, 0x1c
        /*0102*/ 	.short	(.L_877 - .L_876)


	//   ....[0]....
.L_876:
        /*0104*/ 	.word	0x00000570


	//   ....[1]....
        /*0108*/ 	.word	0x00001240


	//   ....[2]....
        /*010c*/ 	.word	0x00002c40


	//----- nvinfo : EIATTR_CRS_STACK_SIZE
	.align		4
.L_877:
        /*0110*/ 	.byte	0x04, 0x1e
        /*0112*/ 	.short	(.L_879 - .L_878)
.L_878:
        /*0114*/ 	.word	0x00000000


	//----- nvinfo : EIATTR_CBANK_PARAM_SIZE
	.align		4
.L_879:
        /*0118*/ 	.byte	0x03, 0x19
        /*011a*/ 	.short	0x0c30


	//----- nvinfo : EIATTR_PARAM_CBANK
	.align		4
        /*011c*/ 	.byte	0x04, 0x0a
        /*011e*/ 	.short	(.L_881 - .L_880)
	.align		4
.L_880:
        /*0120*/ 	.word	index@(.nv.constant0._Z25multi_tensor_apply_kernelI18TensorListMetadataILi5EE25DistAdamCapturableFunctorIN3c108BFloat16EfNS3_4HalfEEJPfffPiifS7_10adamMode_tfEEvlPViT_T0_DpT1_)
        /*0124*/ 	.short	0x0210
        /*0126*/ 	.short	0x0c30


	//----- nvinfo : EIATTR_SW_WAR
	.align		4
.L_881:
        /*0128*/ 	.byte	0x04, 0x36
        /*012a*/ 	.short	(.L_883 - .L_882)
.L_882:
        /*012c*/ 	.word	0x00000008
.L_883:


//--------------------- .nv.info._Z25multi_tensor_apply_kernelI18TensorListMetadataILi5EE25DistAdamCapturableFunctorIN3c108BFloat16EffEJPfffPiifS6_10adamMode_tfEEvlPViT_T0_DpT1_ --------------------------
	.section	.nv.info._Z25multi_tensor_apply_kernelI18TensorListMetadataILi5EE25DistAdamCapturableFunctorIN3c108BFloat16EffEJPfffPiifS6_10adamMode_tfEEvlPViT_T0_DpT1_,"",@"SHT_CUDA_INFO"
	.sectionflags	@""
	.align	4


	//----- nvinfo : EIATTR_CUDA_API_VERSION
	.align		4
        /*0000*/ 	.byte	0x04, 0x37
        /*0002*/ 	.short	(.L_885 - .L_884)
.L_884:
        /*0004*/ 	.word	0x00000082


	//----- nvinfo : EIATTR_KPARAM_INFO
	.align		4
.L_885:
        /*0008*/ 	.byte	0x04, 0x17
        /*000a*/ 	.short	(.L_887 - .L_886)
.L_886:
        /*000c*/ 	.word	0x00000000
        /*0010*/ 	.short	0x000c
        /*0012*/ 	.short	0x0c2c
        /*0014*/ 	.byte	0x00, 0xf0, 0x11, 0x00


	//----- nvinfo : EIATTR_KPARAM_INFO
	.align		4
.L_887:
        /*0018*/ 	.byte	0x04, 0x17
        /*001a*/ 	.short	(.L_889 - .L_888)
.L_888:
        /*001c*/ 	.word	0x00000000
        /*0020*/ 	.short	0x000b
        /*0022*/ 	.short	0x0c28
        /*0024*/ 	.byte	0x00, 0xf0, 0x11, 0x00


	//----- nvinfo : EIATTR_KPARAM_INFO
	.align		4
.L_889:
        /*0028*/ 	.byte	0x04, 0x17
        /*002a*/ 	.short	(.L_891 - .L_890)
.L_890:
        /*002c*/ 	.word	0x00000000
        /*0030*/ 	.short	0x000a
        /*0032*/ 	.short	0x0c20
        /*0034*/ 	.byte	0x00, 0xf0, 0x21, 0x00


	//----- nvinfo : EIATTR_KPARAM_INFO
	.align		4
.L_891:
        /*0038*/ 	.byte	0x04, 0x17
        /*003a*/ 	.short	(.L_893 - .L_892)
.L_892:
        /*003c*/ 	.word	0x00000000
        /*0040*/ 	.short	0x0009
        /*0042*/ 	.short	0x0c1c
        /*0044*/ 	.byte	0x00, 0xf0, 0x11, 0x00


	//----- nvinfo : EIATTR_KPARAM_INFO
	.align		4
.L_893:
        /*0048*/ 	.byte	0x04, 0x17
        /*004a*/ 	.short	(.L_895 - .L_894)
.L_894:
        /*004c*/ 	.word	0x00000000
        /*0050*/ 	.short	0x0008
        /*0052*/ 	.short	0x0c18
        /*0054*/ 	.byte	0x00, 0xf0, 0x11, 0x00


	//----- nvinfo : EIATTR_KPARAM_INFO
	.align		4
.L_895:
        /*0058*/ 	.byte	0x04, 0x17
        /*005a*/ 	.short	(.L_897 - .L_896)
.L_896:
        /*005c*/ 	.word	0x00000000
        /*0060*/ 	.short	0x0007
        /*0062*/ 	.short	0x0c10
        /*0064*/ 	.byte	0x00, 0xf0, 0x21, 0x00


	//----- nvinfo : EIATTR_KPARAM_INFO
	.align		4
.L_897:
        /*0068*/ 	.byte	0x04, 0x17
        /*006a*/ 	.short	(.L_899 - .L_898)
.L_898:
        /*006c*/ 	.word	0x00000000
        /*0070*/ 	.short	0x0006
        /*0072*/ 	.short	0x0c0c
        /*0074*/ 	.byte	0x00, 0xf0, 0x11, 0x00


	//----- nvinfo : EIATTR_KPARAM_INFO
	.align		4
.L_899:
        /*0078*/ 	.byte	0x04, 0x17
        /*007a*/ 	.short	(.L_901 - .L_900)
.L_900:
        /*007c*/ 	.word	0x00000000
        /*0080*/ 	.short	0x0005
        /*0082*/ 	.short	0x0c08
        /*0084*/ 	.byte	0x00, 0xf0, 0x11, 0x00


	//----- nvinfo : EIATTR_KPARAM_INFO
	.align		4
.L_901:
        /*0088*/ 	.byte	0x04, 0x17
        /*008a*/ 	.short	(.L_903 - .L_902)
.L_902:
        /*008c*/ 	.word	0x00000000
        /*0090*/ 	.short	0x0004
        /*0092*/ 	.short	0x0c00
        /*0094*/ 	.byte	0x00, 0xf0, 0x21, 0x00


	//----- nvinfo : EIATTR_KPARAM_INFO
	.align		4
.L_903:
        /*0098*/ 	.byte	0x04, 0x17
        /*009a*/ 	.short	(.L_905 - .L_904)
.L_904:
        /*009c*/ 	.word	0x00000000
        /*00a0*/ 	.short	0x0003
        /*00a2*/ 	.short	0x0bf8
        /*00a4*/ 	.byte	0x00, 0xf0, 0x05, 0x00


	//----- nvinfo : EIATTR_KPARAM_INFO
	.align		4
.L_905:
        /*00a8*/ 	.byte	0x04, 0x17
        /*00aa*/ 	.short	(.L_907 - .L_906)
.L_906:
        /*00ac*/ 	.word	0x00000000
        /*00b0*/ 	.short	0x0002
        /*00b2*/ 	.short	0x0010
        /*00b4*/ 	.byte	0x00, 0xf0, 0xa1, 0x2f


	//----- nvinfo : EIATTR_KPARAM_INFO
	.align		4
.L_907:
        /*00b8*/ 	.byte	0x04, 0x17
        /*00ba*/ 	.short	(.L_909 - .L_908)
.L_908:
        /*00bc*/ 	.word	0x00000000
        /*00c0*/ 	.short	0x0001
        /*00c2*/ 	.short	0x0008
        /*00c4*/ 	.byte	0x00, 0xf0, 0x21, 0x00


	//----- nvinfo : EIATTR_KPARAM_INFO
	.align		4
.L_909:
        /*00c8*/ 	.byte	0x04, 0x17
        /*00ca*/ 	.short	(.L_911 - .L_910)
.L_910:
        /*00cc*/ 	.word	0x00000000
        /*00d0*/ 	.short	0x0000
        /*00d2*/ 	.short	0x0000
        /*00d4*/ 	.byte	0x00, 0xf0, 0x21, 0x00


	//----- nvinfo : EIATTR_SPARSE_MMA_MASK
	.align		4
.L_911:
        /*00d8*/ 	.byte	0x03, 0x50
        /*00da*/ 	.short	0x0000


	//----- nvinfo : EIATTR_MAXREG_COUNT
	.align		4
        /*00dc*/ 	.byte	0x03, 0x1b
        /*00de*/ 	.short	0x00ff


	//----- nvinfo : EIATTR_EXTERNS
	.align		4
        /*00e0*/ 	.byte	0x04, 0x0f
        /*00e2*/ 	.short	(.L_913 - .L_912)


	//   ....[0]....
	.align		4
.L_912:
        /*00e4*/ 	.word	index@(__assertfail)


	//----- nvinfo : EIATTR_MERCURY_ISA_VERSION
	.align		4
.L_913:
        /*00e8*/ 	.byte	0x03, 0x5f
        /*00ea*/ 	.short	0x0101


	//----- nvinfo : EIATTR_SYSCALL_OFFSETS
	.align		4
        /*00ec*/ 	.byte	0x04, 0x46
        /*00ee*/ 	.short	(.L_915 - .L_914)


	//   ....[0]....
.L_914:
        /*00f0*/ 	.word	0x00000140


	//   ....[1]....
        /*00f4*/ 	.word	0x00000280


	//   ....[2]....
        /*00f8*/ 	.word	0x000003c0


	//   ....[3]....
        /*00fc*/ 	.word	0x00000510


	//----- nvinfo : EIATTR_EXIT_INSTR_OFFSETS
	.align		4
.L_915:
        /*0100*/ 	.byte	0x04, 0x1c
        /*0102*/ 	.short	(.L_917 - .L_916)


	//   ....[0]....
.L_916:
        /*0104*/ 	.word	0x00000570


	//   ....[1]....
        /*0108*/ 	.word	0x00001250


	//   ....[2]....
        /*010c*/ 	.word	0x00002be0


	//----- nvinfo : EIATTR_CRS_STACK_SIZE
	.align		4
.L_917:
        /*0110*/ 	.byte	0x04, 0x1e
        /*0112*/ 	.short	(.L_919 - .L_918)
.L_918:
        /*0114*/ 	.word	0x00000000


	//----- nvinfo : EIATTR_CBANK_PARAM_SIZE
	.align		4
.L_919:
        /*0118*/ 	.byte	0x03, 0x19
        /*011a*/ 	.short	0x0c30


	//----- nvinfo : EIATTR_PARAM_CBANK
	.align		4
        /*011c*/ 	.byte	0x04, 0x0a
        /*011e*/ 	.short	(.L_921 - .L_920)
	.align		4
.L_920:
        /*0120*/ 	.word	index@(.nv.constant0._Z25multi_tensor_apply_kernelI18TensorListMetadataILi5EE25DistAdamCapturableFunctorIN3c108BFloat16EffEJPfffPiifS6_10adamMode_tfEEvlPViT_T0_DpT1_)
        /*0124*/ 	.short	0x0210
        /*0126*/ 	.short	0x0c30


	//----- nvinfo : EIATTR_SW_WAR
	.align		4
.L_921:
        /*0128*/ 	.byte	0x04, 0x36
        /*012a*/ 	.short	(.L_923 - .L_922)
.L_922:
        /*012c*/ 	.word	0x00000008
.L_923:


//--------------------- .nv.info._Z25multi_tensor_apply_kernelI18TensorListMetadataILi5EE25DistAdamCapturableFunctorIN3c104HalfENS3_8BFloat16ES5_EJPfffPiifS7_10adamMode_tfEEvlPViT_T0_DpT1_ --------------------------
	.section	.nv.info._Z25multi_tensor_apply_kernelI18TensorListMetadataILi5EE25DistAdamCapturableFunctorIN3c104HalfENS3_8BFloat16ES5_EJPfffPiifS7_10adamMode_tfEEvlPViT_T0_DpT1_,"",@"SHT_CUDA_INFO"
	.sectionflags	@""
	.align	4


	//----- nvinfo : EIATTR_CUDA_API_VERSION
	.align		4
        /*0000*/ 	.byte	0x04, 0x37
        /*0002*/ 	.short	(.L_925 - .L_924)
.L_924:
        /*0004*/ 	.word	0x00000082


	//----- nvinfo : EIATTR_KPARAM_INFO
	.align		4
.L_925:
        /*0008*/ 	.byte	0x04, 0x17
        /*000a*/ 	.short	(.L_927 - .L_926)
.L_926:
        /*000c*/ 	.word	0x00000000
        /*0010*/ 	.short	0x000c
        /*0012*/ 	.short	0x0c2c
        /*0014*/ 	.byte	0x00, 0xf0, 0x11, 0x00


	//----- nvinfo : EIATTR_KPARAM_INFO
	.align		4
.L_927:
        /*0018*/ 	.byte	0x04, 0x17
        /*001a*/ 	.short	(.L_929 - .L_928)
.L_928:
        /*001c*/ 	.word	0x00000000
        /*0020*/ 	.short	0x000b
        /*0022*/ 	.short	0x0c28
        /*0024*/ 	.byte	0x00, 0xf0, 0x11, 0x00


	//----- nvinfo : EIATTR_KPARAM_INFO
	.align		4
.L_929:
        /*0028*/ 	.byte	0x04, 0x17
        /*002a*/ 	.short	(.L_931 - .L_930)
.L_930:
        /*002c*/ 	.word	0x00000000
        /*0030*/ 	.short	0x000a
        /*0032*/ 	.short	0x0c20
        /*0034*/ 	.byte	0x00, 0xf0, 0x21, 0x00


	//----- nvinfo : EIATTR_KPARAM_INFO
	.align		4
.L_931:
        /*0038*/ 	.byte	0x04, 0x17
        /*003a*/ 	.short	(.L_933 - .L_932)
.L_932:
        /*003c*/ 	.word	0x00000000
        /*0040*/ 	.short	0x0009
        /*0042*/ 	.short	0x0c1c
        /*0044*/ 	.byte	0x00, 0xf0, 0x11, 0x00


	//----- nvinfo : EIATTR_KPARAM_INFO
	.align		4
.L_933:
        /*0048*/ 	.byte	0x04, 0x17
        /*004a*/ 	.short	(.L_935 - .L_934)
.L_934:
        /*004c*/ 	.word	0x00000000
        /*0050*/ 	.short	0x0008
        /*0052*/ 	.short	0x0c18
        /*0054*/ 	.byte	0x00, 0xf0, 0x11, 0x00


	//----- nvinfo : EIATTR_KPARAM_INFO
	.align		4
.L_935:
        /*0058*/ 	.byte	0x04, 0x17
        /*005a*/ 	.short	(.L_937 - .L_936)
.L_936:
        /*005c*/ 	.word	0x00000000
        /*0060*/ 	.short	0x0007
        /*0062*/ 	.short	0x0c10
        /*0064*/ 	.byte	0x00, 0xf0, 0x21, 0x00


	//----- nvinfo : EIATTR_KPARAM_INFO
	.align		4
.L_937:
        /*0068*/ 	.byte	0x04, 0x17
        /*006a*/ 	.short	(.L_939 - .L_938)
.L_938:
        /*006c*/ 	.word	0x00000000
        /*0070*/ 	.short	0x0006
        /*0072*/ 	.short	0x0c0c
        /*0074*/ 	.byte	0x00, 0xf0, 0x11, 0x00


	//----- nvinfo : EIATTR_KPARAM_INFO
	.align		4
.L_939:
        /*0078*/ 	.byte	0x04, 0x17
        /*007a*/ 	.short	(.L_941 - .L_940)
.L_940:
        /*007c*/ 	.word	0x00000000
        /*0080*/ 	.short	0x0005
        /*0082*/ 	.short	0x0c08
        /*0084*/ 	.byte	0x00, 0xf0, 0x11, 0x00


	//----- nvinfo : EIATTR_KPARAM_INFO
	.align		4
.L_941:
        /*0088*/ 	.byte	0x04, 0x17
        /*008a*/ 	.short	(.L_943 - .L_942)
.L_942:
        /*008c*/ 	.word	0x00000000
        /*0090*/ 	.short	0x0004
        /*0092*/ 	.short	0x0c00
        /*0094*/ 	.byte	0x00, 0xf0, 0x21, 0x00


	//----- nvinfo : EIATTR_KPARAM_INFO
	.align		4
.L_943:
        /*0098*/ 	.byte	0x04, 0x17
        /*009a*/ 	.short	(.L_945 - .L_944)
.L_944:
        /*009c*/ 	.word	0x00000000
        /*00a0*/ 	.short	0x0003
        /*00a2*/ 	.short	0x0bf8
        /*00a4*/ 	.byte	0x00, 0xf0, 0x05, 0x00


	//----- nvinfo : EIATTR_KPARAM_INFO
	.align		4
.L_945:
        /*00a8*/ 	.byte	0x04, 0x17
        /*00aa*/ 	.short	(.L_947 - .L_946)
.L_946:
        /*00ac*/ 	.word	0x00000000
        /*00b0*/ 	.short	0x0002
        /*00b2*/ 	.short	0x0010
        /*00b4*/ 	.byte	0x00, 0xf0, 0xa1, 0x2f


	//----- nvinfo : EIATTR_KPARAM_INFO
	.align		4
.L_947:
        /*00b8*/ 	.byte	0x04, 0x17
        /*00ba*/ 	.short	(.L_949 - .L_948)
.L_948:
        /*00bc*/ 	.word	0x00000000
        /*00c0*/ 	.short	0x0001
        /*00c2*/ 	.short	0x0008
        /*00c4*/ 	.byte	0x00, 0xf0, 0x21, 0x00


	//----- nvinfo : EIATTR_KPARAM_INFO
	.align		4
.L_949:
        /*00c8*/ 	.byte	0x04, 0x17
        /*00ca*/ 	.short	(.L_951 - .L_950)
.L_950:
        /*00cc*/ 	.word	0x00000000
        /*00d0*/ 	.short	0x0000
        /*00d2*/ 	.short	0x0000
        /*00d4*/ 	.byte	0x00, 0xf0, 0x21, 0x00


	//----- nvinfo : EIATTR_SPARSE_MMA_MASK
	.align		4
.L_951:
        /*00d8*/ 	.byte	0x03, 0x50
        /*00da*/ 	.short	0x0000


	//----- nvinfo : EIATTR_MAXREG_COUNT
	.align		4
        /*00dc*/ 	.byte	0x03, 0x1b
        /*00de*/ 	.short	0x00ff


	//----- nvinfo : EIATTR_EXTERNS
	.align		4
        /*00e0*/ 	.byte	0x04, 0x0f
        /*00e2*/ 	.short	(.L_953 - .L_952)


	//   ....[0]....
	.align		4
.L_952:
        /*00e4*/ 	.word	index@(__assertfail)


	//----- nvinfo : EIATTR_MERCURY_ISA_VERSION
	.align		4
.L_953:
        /*00e8*/ 	.byte	0x03, 0x5f
        /*00ea*/ 	.short	0x0101


	//----- nvinfo : EIATTR_SYSCALL_OFFSETS
	.align		4
        /*00ec*/ 	.byte	0x04, 0x46
        /*00ee*/ 	.short	(.L_955 - .L_954)


	//   ....[0]....
.L_954:
        /*00f0*/ 	.word	0x00000140


	//   ....[1]....
        /*00f4*/ 	.word	0x00000280


	//   ....[2]....
        /*00f8*/ 	.word	0x000003c0


	//   ....[3]....
        /*00fc*/ 	.word	0x00000510


	//----- nvinfo : EIATTR_EXIT_INSTR_OFFSETS
	.align		4
.L_955:
        /*0100*/ 	.byte	0x04, 0x1c
        /*0102*/ 	.short	(.L_957 - .L_956)


	//   ....[0]....
.L_956:
        /*0104*/ 	.word	0x00000570


	//   ....[1]....
        /*0108*/ 	.word	0x00001240


	//   ....[2]....
        /*010c*/ 	.word	0x00002d00


	//----- nvinfo : EIATTR_CRS_STACK_SIZE
	.align		4
.L_957:
        /*0110*/ 	.byte	0x04, 0x1e
        /*0112*/ 	.short	(.L_959 - .L_958)
.L_958:
        /*0114*/ 	.word	0x00000000


	//----- nvinfo : EIATTR_CBANK_PARAM_SIZE
	.align		4
.L_959:
        /*0118*/ 	.byte	0x03, 0x19
        /*011a*/ 	.short	0x0c30


	//----- nvinfo : EIATTR_PARAM_CBANK
	.align		4
        /*011c*/ 	.byte	0x04, 0x0a
        /*011e*/ 	.short	(.L_961 - .L_960)
	.align		4
.L_960:
        /*0120*/ 	.word	index@(.nv.constant0._Z25multi_tensor_apply_kernelI18TensorListMetadataILi5EE25DistAdamCapturableFunctorIN3c104HalfENS3_8BFloat16ES5_EJPfffPiifS7_10adamMode_tfEEvlPViT_T0_DpT1_)
        /*0124*/ 	.short	0x0210
        /*0126*/ 	.short	0x0c30


	//----- nvinfo : EIATTR_SW_WAR
	.align		4
.L_961:
        /*0128*/ 	.byte	0x04, 0x36
        /*012a*/ 	.short	(.L_963 - .L_962)
.L_962:
        /*012c*/ 	.word	0x00000008
.L_963:


//--------------------- .nv.info._Z25multi_tensor_apply_kernelI18TensorListMetadataILi5EE25DistAdamCapturableFunctorIN3c104HalfENS3_8BFloat16ES4_EJPfffPiifS7_10adamMode_tfEEvlPViT_T0_DpT1_ --------------------------
	.section	.nv.info._Z25multi_tensor_apply_kernelI18TensorListMetadataILi5EE25DistAdamCapturableFunctorIN3c104HalfENS3_8BFloat16ES4_EJPfffPiifS7_10adamMode_tfEEvlPViT_T0_DpT1_,"",@"SHT_CUDA_INFO"
	.sectionflags	@""
	.align	4


	//----- nvinfo : EIATTR_CUDA_API_VERSION
	.align		4
        /*0000*/ 	.byte	0x04, 0x37
        /*0002*/ 	.short	(.L_965 - .L_964)
.L_964:
        /*0004*/ 	.word	0x00000082


	//----- nvinfo : EIATTR_KPARAM_INFO
	.align		4
.L_965:
        /*0008*/ 	.byte	0x04, 0x17
        /*000a*/ 	.short	(.L_967 - .L_966)
.L_966:
        /*000c*/ 	.word	0x00000000
        /*0010*/ 	.short	0x000c
        /*0012*/ 	.short	0x0c2c
        /*0014*/ 	.byte	0x00, 0xf0, 0x11, 0x00


	//----- nvinfo : EIATTR_KPARAM_INFO
	.align		4
.L_967:
        /*0018*/ 	.byte	0x04, 0x17
        /*001a*/ 	.short	(.L_969 - .L_968)
.L_968:
        /*001c*/ 	.word	0x00000000
        /*0020*/ 	.short	0x000b
        /*0022*/ 	.short	0x0c28
        /*0024*/ 	.byte	0x00, 0xf0, 0x11, 0x00


	//----- nvinfo : EIATTR_KPARAM_INFO
	.align		4
.L_969:
        /*0028*/ 	.byte	0x04, 0x17
        /*002a*/ 	.short	(.L_971 - .L_970)
.L_970:
        /*002c*/ 	.word	0x00000000
        /*0030*/ 	.short	0x000a
        /*0032*/ 	.short	0x0c20
        /*0034*/ 	.byte	0x00, 0xf0, 0x21, 0x00


	//----- nvinfo : EIATTR_KPARAM_INFO
	.align		4
.L_971:
        /*0038*/ 	.byte	0x04, 0x17
        /*003a*/ 	.short	(.L_973 - .L_972)
.L_972:
        /*003c*/ 	.word	0x00000000
        /*0040*/ 	.short	0x0009
        /*0042*/ 	.short	0x0c1c
        /*0044*/ 	.byte	0x00, 0xf0, 0x11, 0x00


	//----- nvinfo : EIATTR_KPARAM_INFO
	.align		4
.L_973:
        /*0048*/ 	.byte	0x04, 0x17
        /*004a*/ 	.short	(.L_975 - .L_974)
.L_974:
        /*004c*/ 	.word	0x00000000
        /*0050*/ 	.short	0x0008
        /*0052*/ 	.short	0x0c18
        /*0054*/ 	.byte	0x00, 0xf0, 0x11, 0x00


	//----- nvinfo : EIATTR_KPARAM_INFO
	.align		4
.L_975:
        /*0058*/ 	.byte	0x04, 0x17
        /*005a*/ 	.short	(.L_977 - .L_976)
.L_976:
        /*005c*/ 	.word	0x00000000
        /*0060*/ 	.short	0x0007
        /*0062*/ 	.short	0x0c10
        /*0064*/ 	.byte	0x00, 0xf0, 0x21, 0x00


	//----- nvinfo : EIATTR_KPARAM_INFO
	.align		4
.L_977:
        /*0068*/ 	.byte	0x04, 0x17
        /*006a*/ 	.short	(.L_979 - .L_978)
.L_978:
        /*006c*/ 	.word	0x00000000
        /*0070*/ 	.short	0x0006
        /*0072*/ 	.short	0x0c0c
        /*0074*/ 	.byte	0x00, 0xf0, 0x11, 0x00


	//----- nvinfo : EIATTR_KPARAM_INFO
	.align		4
.L_979:
        /*0078*/ 	.byte	0x04, 0x17
        /*007a*/ 	.short	(.L_981 - .L_980)
.L_980:
        /*007c*/ 	.word	0x00000000
        /*0080*/ 	.short	0x0005
        /*0082*/ 	.short	0x0c08
        /*0084*/ 	.byte	0x00, 0xf0, 0x11, 0x00


	//----- nvinfo : EIATTR_KPARAM_INFO
	.align		4
.L_981:
        /*0088*/ 	.byte	0x04, 0x17
        /*008a*/ 	.short	(.L_983 - .L_982)
.L_982:
        /*008c*/ 	.word	0x00000000
        /*0090*/ 	.short	0x0004
        /*0092*/ 	.short	0x0c00
        /*0094*/ 	.byte	0x00, 0xf0, 0x21, 0x00


	//----- nvinfo : EIATTR_KPARAM_INFO
	.align		4
.L_983:
        /*0098*/ 	.byte	0x04, 0x17
        /*009a*/ 	.short	(.L_985 - .L_984)
.L_984:
        /*009c*/ 	.word	0x00000000
        /*00a0*/ 	.short	0x0003
        /*00a2*/ 	.short	0x0bf8
        /*00a4*/ 	.byte	0x00, 0xf0, 0x05, 0x00


	//----- nvinfo : EIATTR_KPARAM_INFO
	.align		4
.L_985:
        /*00a8*/ 	.byte	0x04, 0x17
        /*00aa*/ 	.short	(.L_987 - .L_986)
.L_986:
        /*00ac*/ 	.word	0x00000000
        /*00b0*/ 	.short	0x0002
        /*00b2*/ 	.short	0x0010
        /*00b4*/ 	.byte	0x00, 0xf0, 0xa1, 0x2f


	//----- nvinfo : EIATTR_KPARAM_INFO
	.align		4
.L_987:
        /*00b8*/ 	.byte	0x04, 0x17
        /*00ba*/ 	.short	(.L_989 - .L_988)
.L_988:
        /*00bc*/ 	.word	0x00000000
        /*00c0*/ 	.short	0x0001
        /*00c2*/ 	.short	0x0008
        /*00c4*/ 	.byte	0x00, 0xf0, 0x21, 0x00


	//----- nvinfo : EIATTR_KPARAM_INFO
	.align		4
.L_989:
        /*00c8*/ 	.byte	0x04, 0x17
        /*00ca*/ 	.short	(.L_991 - .L_990)
.L_990:
        /*00cc*/ 	.word	0x00000000
        /*00d0*/ 	.short	0x0000
        /*00d2*/ 	.short	0x0000
        /*00d4*/ 	.byte	0x00, 0xf0, 0x21, 0x00


	//----- nvinfo : EIATTR_SPARSE_MMA_MASK
	.align		4
.L_991:
        /*00d8*/ 	.byte	0x03, 0x50
        /*00da*/ 	.short	0x0000


	//----- nvinfo : EIATTR_MAXREG_COUNT
	.align		4
        /*00dc*/ 	.byte	0x03, 0x1b
        /*00de*/ 	.short	0x00ff


	//----- nvinfo : EIATTR_EXTERNS
	.align		4
        /*00e0*/ 	.byte	0x04, 0x0f
        /*00e2*/ 	.short	(.L_993 - .L_992)


	//   ....[0]....
	.align		4
.L_992:
        /*00e4*/ 	.word	index@(__assertfail)


	//----- nvinfo : EIATTR_MERCURY_ISA_VERSION
	.align		4
.L_993:
        /*00e8*/ 	.byte	0x03, 0x5f
        /*00ea*/ 	.short	0x0101


	//----- nvinfo : EIATTR_SYSCALL_OFFSETS
	.align		4
        /*00ec*/ 	.byte	0x04, 0x46
        /*00ee*/ 	.short	(.L_995 - .L_994)


	//   ....[0]....
.L_994:
        /*00f0*/ 	.word	0x00000140


	//   ....[1]....
        /*00f4*/ 	.word	0x00000280


	//   ....[2]....
        /*00f8*/ 	.word	0x000003c0


	//   ....[3]....
        /*00fc*/ 	.word	0x00000510


	//----- nvinfo : EIATTR_EXIT_INSTR_OFFSETS
	.align		4
.L_995:
        /*0100*/ 	.byte	0x04, 0x1c
        /*0102*/ 	.short	(.L_997 - .L_996)


	//   ....[0]....
.L_996:
        /*0104*/ 	.word	0x00000570


	//   ....[1]....
        /*0108*/ 	.word	0x00001240


	//   ....[2]....
        /*010c*/ 	.word	0x00002c20


	//----- nvinfo : EIATTR_CRS_STACK_SIZE
	.align		4
.L_997:
        /*0110*/ 	.byte	0x04, 0x1e
        /*0112*/ 	.short	(.L_999 - .L_998)
.L_998:
        /*0114*/ 	.word	0x00000000


	//----- nvinfo : EIATTR_CBANK_PARAM_SIZE
	.align		4
.L_999:
        /*0118*/ 	.byte	0x03, 0x19
        /*011a*/ 	.short	0x0c30


	//----- nvinfo : EIATTR_PARAM_CBANK
	.align		4
        /*011c*/ 	.byte	0x04, 0x0a
        /*011e*/ 	.short	(.L_1001 - .L_1000)
	.align		4
.L_1000:
        /*0120*/ 	.word	index@(.nv.constant0._Z25multi_tensor_apply_kernelI18TensorListMetadataILi5EE25DistAdamCapturableFunctorIN3c104HalfENS3_8BFloat16ES4_EJPfffPiifS7_10adamMode_tfEEvlPViT_T0_DpT1_)
        /*0124*/ 	.short	0x0210
        /*0126*/ 	.short	0x0c30


	//----- nvinfo : EIATTR_SW_WAR
	.align		4
.L_1001:
        /*0128*/ 	.byte	0x04, 0x36
        /*012a*/ 	.short	(.L_1003 - .L_1002)
.L_1002:
        /*012c*/ 	.word	0x00000008
.L_1003:


//--------------------- .nv.info._Z25multi_tensor_apply_kernelI18TensorListMetadataILi5EE25DistAdamCapturableFunctorIN3c104HalfENS3_8BFloat16EfEJPfffPiifS7_10adamMode_tfEEvlPViT_T0_DpT1_ --------------------------
	.section	.nv.info._Z25multi_tensor_apply_kernelI18TensorListMetadataILi5EE25DistAdamCapturableFunctorIN3c104HalfENS3_8BFloat16EfEJPfffPiifS7_10adamMode_tfEEvlPViT_T0_DpT1_,"",@"SHT_CUDA_INFO"
	.sectionflags	@""
	.align	4


	//----- nvinfo : EIATTR_CUDA_API_VERSION
	.align		4
        /*0000*/ 	.byte	0x04, 0x37
        /*0002*/ 	.short	(.L_1005 - .L_1004)
.L_1004:
        /*0004*/ 	.word	0x00000082


	//----- nvinfo : EIATTR_KPARAM_INFO
	.align		4
.L_1005:
        /*0008*/ 	.byte	0x04, 0x17
        /*000a*/ 	.short	(.L_1007 - .L_1006)
.L_1006:
        /*000c*/ 	.word	0x00000000
        /*0010*/ 	.short	0x000c
        /*0012*/ 	.short	0x0c2c
        /*0014*/ 	.byte	0x00, 0xf0, 0x11, 0x00


	//----- nvinfo : EIATTR_KPARAM_INFO
	.align		4
.L_1007:
        /*0018*/ 	.byte	0x04, 0x17
        /*001a*/ 	.short	(.L_1009 - .L_1008)
.L_1008:
        /*001c*/ 	.word	0x00000000
        /*0020*/ 	.short	0x000b
        /*0022*/ 	.short	0x0c28
        /*0024*/ 	.byte	0x00, 0xf0, 0x11, 0x00


	//----- nvinfo : EIATTR_KPARAM_INFO
	.align		4
.L_1009:
        /*0028*/ 	.byte	0x04, 0x17
        /*002a*/ 	.short	(.L_1011 - .L_1010)
.L_1010:
        /*002c*/ 	.word	0x00000000
        /*0030*/ 	.short	0x000a
        /*0032*/ 	.short	0x0c20
        /*0034*/ 	.byte	0x00, 0xf0, 0x21, 0x00


	//----- nvinfo : EIATTR_KPARAM_INFO
	.align		4
.L_1011:
        /*0038*/ 	.byte	0x04, 0x17
        /*003a*/ 	.short	(.L_1013 - .L_1012)
.L_1012:
        /*003c*/ 	.word	0x00000000
        /*0040*/ 	.short	0x0009
        /*0042*/ 	.short	0x0c1c
        /*0044*/ 	.byte	0x00, 0xf0, 0x11, 0x00


	//----- nvinfo : EIATTR_KPARAM_INFO
	.align		4
.L_1013:
        /*0048*/ 	.byte	0x04, 0x17
        /*004a*/ 	.short	(.L_1015 - .L_1014)
.L_1014:
        /*004c*/ 	.word	0x00000000
        /*0050*/ 	.short	0x0008
        /*0052*/ 	.short	0x0c18
        /*0054*/ 	.byte	0x00, 0xf0, 0x11, 0x00


	//----- nvinfo : EIATTR_KPARAM_INFO
	.align		4
.L_1015:
        /*0058*/ 	.byte	0x04, 0x17
        /*005a*/ 	.short	(.L_1017 - .L_1016)
.L_1016:
        /*005c*/ 	.word	0x00000000
        /*0060*/ 	.short	0x0007
        /*0062*/ 	.short	0x0c10
        /*0064*/ 	.byte	0x00, 0xf0, 0x21, 0x00


	//----- nvinfo : EIATTR_KPARAM_INFO
	.align		4
.L_1017:
        /*0068*/ 	.byte	0x04, 0x17
        /*006a*/ 	.short	(.L_1019 - .L_1018)
.L_1018:
        /*006c*/ 	.word	0x00000000
        /*0070*/ 	.short	0x0006
        /*0072*/ 	.short	0x0c0c
        /*0074*/ 	.byte	0x00, 0xf0, 0x11, 0x00


	//----- nvinfo : EIATTR_KPARAM_INFO
	.align		4
.L_1019:
        /*0078*/ 	.byte	0x04, 0x17
        /*007a*/ 	.short	(.L_1021 - .L_1020)
.L_1020:
        /*007c*/ 	.word	0x00000000
        /*0080*/ 	.short	0x0005
        /*0082*/ 	.short	0x0c08
        /*0084*/ 	.byte	0x00, 0xf0, 0x11, 0x00


	//----- nvinfo : EIATTR_KPARAM_INFO
	.align		4
.L_1021:
        /*0088*/ 	.byte	0x04, 0x17
        /*008a*/ 	.short	(.L_1023 - .L_1022)
.L_1022:
        /*008c*/ 	.word	0x00000000
        /*0090*/ 	.short	0x0004
        /*0092*/ 	.short	0x0c00
        /*0094*/ 	.byte	0x00, 0xf0, 0x21, 0x00


	//----- nvinfo : EIATTR_KPARAM_INFO
	.align		4
.L_1023:
        /*0098*/ 	.byte	0x04, 0x17
        /*009a*/ 	.short	(.L_1025 - .L_1024)
.L_1024:
        /*009c*/ 	.word	0x00000000
        /*00a0*/ 	.short	0x0003
        /*00a2*/ 	.short	0x0bf8
        /*00a4*/ 	.byte	0x00, 0xf0, 0x05, 0x00


	//----- nvinfo : EIATTR_KPARAM_INFO
	.align		4
.L_1025:
        /*00a8*/ 	.byte	0x04, 0x17
        /*00aa*/ 	.short	(.L_1027 - .L_1026)
.L_1026:
        /*00ac*/ 	.word	0x00000000
        /*00b0*/ 	.short	0x0002
        /*00b2*/ 	.short	0x0010
        /*00b4*/ 	.byte	0x00, 0xf0, 0xa1, 0x2f


	//----- nvinfo : EIATTR_KPARAM_INFO
	.align		4
.L_1027:
        /*00b8*/ 	.byte	0x04, 0x17
        /*00ba*/ 	.short	(.L_1029 - .L_1028)
.L_1028:
        /*00bc*/ 	.word	0x00000000
        /*00c0*/ 	.short	0x0001
        /*00c2*/ 	.short	0x0008
        /*00c4*/ 	.byte	0x00, 0xf0, 0x21, 0x00


	//----- nvinfo : EIATTR_KPARAM_INFO
	.align		4
.L_1029:
        /*00c8*/ 	.byte	0x04, 0x17
        /*00ca*/ 	.short	(.L_1031 - .L_1030)
.L_1030:
        /*00cc*/ 	.word	0x00000000
        /*00d0*/ 	.short	0x0000
        /*00d2*/ 	.short	0x0000
        /*00d4*/ 	.byte	0x00, 0xf0, 0x21, 0x00


	//----- nvinfo : EIATTR_SPARSE_MMA_MASK
	.align		4
.L_1031:
        /*00d8*/ 	.byte	0x03, 0x50
        /*00da*/ 	.short	0x0000


	//----- nvinfo : EIATTR_MAXREG_COUNT
	.align		4
        /*00dc*/ 	.byte	0x03, 0x1b
        /*00de*/ 	.short	0x00ff


	//----- nvinfo : EIATTR_EXTERNS
	.align		4
        /*00e0*/ 	.byte	0x04, 0x0f
        /*00e2*/ 	.short	(.L_1033 - .L_1032)


	//   ....[0]....
	.align		4
.L_1032:
        /*00e4*/ 	.word	index@(__assertfail)


	//----- nvinfo : EIATTR_MERCURY_ISA_VERSION
	.align		4
.L_1033:
        /*00e8*/ 	.byte	0x03, 0x5f
        /*00ea*/ 	.short	0x0101


	//----- nvinfo : EIATTR_SYSCALL_OFFSETS
	.align		4
        /*00ec*/ 	.byte	0x04, 0x46
        /*00ee*/ 	.short	(.L_1035 - .L_1034)


	//   ....[0]....
.L_1034:
        /*00f0*/ 	.word	0x00000140


	//   ....[1]....
        /*00f4*/ 	.word	0x00000280


	//   ....[2]....
        /*00f8*/ 	.word	0x000003c0


	//   ....[3]....
        /*00fc*/ 	.word	0x00000510


	//----- nvinfo : EIATTR_EXIT_INSTR_OFFSETS
	.align		4
.L_1035:
        /*0100*/ 	.byte	0x04, 0x1c
        /*0102*/ 	.short	(.L_1037 - .L_1036)


	//   ....[0]....
.L_1036:
        /*0104*/ 	.word	0x00000570


	//   ....[1]....
        /*0108*/ 	.word	0x00001240


	//   ....[2]....
        /*010c*/ 	.word	0x00002ca0


	//----- nvinfo : EIATTR_CRS_STACK_SIZE
	.align		4
.L_1037:
        /*0110*/ 	.byte	0x04, 0x1e
        /*0112*/ 	.short	(.L_1039 - .L_1038)
.L_1038:
        /*0114*/ 	.word	0x00000000


	//----- nvinfo : EIATTR_CBANK_PARAM_SIZE
	.align		4
.L_1039:
        /*0118*/ 	.byte	0x03, 0x19
        /*011a*/ 	.short	0x0c30


	//----- nvinfo : EIATTR_PARAM_CBANK
	.align		4
        /*011c*/ 	.byte	0x04, 0x0a
        /*011e*/ 	.short	(.L_1041 - .L_1040)
	.align		4
.L_1040:
        /*0120*/ 	.word	index@(.nv.constant0._Z25multi_tensor_apply_kernelI18TensorListMetadataILi5EE25DistAdamCapturableFunctorIN3c104HalfENS3_8BFloat16EfEJPfffPiifS7_10adamMode_tfEEvlPViT_T0_DpT1_)
        /*0124*/ 	.short	0x0210
        /*0126*/ 	.short	0x0c30


	//----- nvinfo : EIATTR_SW_WAR
	.align		4
.L_1041:
        /*0128*/ 	.byte	0x04, 0x36
        /*012a*/ 	.short	(.L_1043 - .L_1042)
.L_1042:
        /*012c*/ 	.word	0x00000008
.L_1043:


//--------------------- .nv.info._Z25multi_tensor_apply_kernelI18TensorListMetadataILi5EE25DistAdamCapturableFunctorIN3c104HalfES4_NS3_8BFloat16EEJPfffPiifS7_10adamMode_tfEEvlPViT_T0_DpT1_ --------------------------
	.section	.nv.info._Z25multi_tensor_apply_kernelI18TensorListMetadataILi5EE25DistAdamCapturableFunctorIN3c104HalfES4_NS3_8BFloat16EEJPfffPiifS7_10adamMode_tfEEvlPViT_T0_DpT1_,"",@"SHT_CUDA_INFO"
	.sectionflags	@""
	.align	4


	//----- nvinfo : EIATTR_CUDA_API_VERSION
	.align		4
        /*0000*/ 	.byte	0x04, 0x37
        /*0002*/ 	.short	(.L_1045 - .L_1044)
.L_1044:
        /*0004*/ 	.word	0x00000082


	//----- nvinfo : EIATTR_KPARAM_INFO
	.align		4
.L_1045:
        /*0008*/ 	.byte	0x04, 0x17
        /*000a*/ 	.short	(.L_1047 - .L_1046)
.L_1046:
        /*000c*/ 	.word	0x00000000
        /*0010*/ 	.short	0x000c
        /*0012*/ 	.short	0x0c2c
        /*0014*/ 	.byte	0x00, 0xf0, 0x11, 0x00


	//----- nvinfo : EIATTR_KPARAM_INFO
	.align		4
.L_1047:
        /*0018*/ 	.byte	0x04, 0x17
        /*001a*/ 	.short	(.L_1049 - .L_1048)
.L_1048:
        /*001c*/ 	.word	0x00000000
        /*0020*/ 	.short	0x000b
        /*0022*/ 	.short	0x0c28
        /*0024*/ 	.byte	0x00, 0xf0, 0x11, 0x00


	//----- nvinfo : EIATTR_KPARAM_INFO
	.align		4
.L_1049:
        /*0028*/ 	.byte	0x04, 0x17
        /*002a*/ 	.short	(.L_1051 - .L_1050)
.L_1050:
        /*002c*/ 	.word	0x00000000
        /*0030*/ 	.short	0x000a
        /*0032*/ 	.short	0x0c20
        /*0034*/ 	.byte	0x00, 0xf0, 0x21, 0x00


	//----- nvinfo : EIATTR_KPARAM_INFO
	.align		4
.L_1051:
        /*0038*/ 	.byte	0x04, 0x17
        /*003a*/ 	.short	(.L_1053 - .L_1052)
.L_1052:
        /*003c*/ 	.word	0x00000000
        /*0040*/ 	.short	0x0009
        /*0042*/ 	.short	0x0c1c
        /*0044*/ 	.byte	0x00, 0xf0, 0x11, 0x00


	//----- nvinfo : EIATTR_KPARAM_INFO
	.align		4
.L_1053:
        /*0048*/ 	.byte	0x04, 0x17
        /*004a*/ 	.short	(.L_1055 - .L_1054)
.L_1054:
        /*004c*/ 	.word	0x00000000
        /*0050*/ 	.short	0x0008
        /*0052*/ 	.short	0x0c18
        /*0054*/ 	.byte	0x00, 0xf0, 0x11, 0x00


	//----- nvinfo : EIATTR_KPARAM_INFO
	.align		4
.L_1055:
        /*0058*/ 	.byte	0x04, 0x17
        /*005a*/ 	.short	(.L_1057 - .L_1056)
.L_1056:
        /*005c*/ 	.word	0x00000000
        /*0060*/ 	.short	0x0007
        /*0062*/ 	.short	0x0c10
        /*0064*/ 	.byte	0x00, 0xf0, 0x21, 0x00


	//----- nvinfo : EIATTR_KPARAM_INFO
	.align		4
.L_1057:
        /*0068*/ 	.byte	0x04, 0x17
        /*006a*/ 	.short	(.L_1059 - .L_1058)
.L_1058:
        /*006c*/ 	.word	0x00000000
        /*0070*/ 	.short	0x0006
        /*0072*/ 	.short	0x0c0c
        /*0074*/ 	.byte	0x00, 0xf0, 0x11, 0x00


	//----- nvinfo : EIATTR_KPARAM_INFO
	.align		4
.L_1059:
        /*0078*/ 	.byte	0x04, 0x17
        /*007a*/ 	.short	(.L_1061 - .L_1060)
.L_1060:
        /*007c*/ 	.word	0x00000000
        /*0080*/ 	.short	0x0005
        /*0082*/ 	.short	0x0c08
        /*0084*/ 	.byte	0x00, 0xf0, 0x11, 0x00


	//----- nvinfo : EIATTR_KPARAM_INFO
	.align		4
.L_1061:
        /*0088*/ 	.byte	0x04, 0x17
        /*008a*/ 	.short	(.L_1063 - .L_1062)
.L_1062:
        /*008c*/ 	.word	0x00000000
        /*0090*/ 	.short	0x0004
        /*0092*/ 	.short	0x0c00
        /*0094*/ 	.byte	0x00, 0xf0, 0x21, 0x00


	//----- nvinfo : EIATTR_KPARAM_INFO
	.align		4
.L_1063:
        /*0098*/ 	.byte	0x04, 0x17
        /*009a*/ 	.short	(.L_1065 - .L_1064)
.L_1064:
        /*009c*/ 	.word	0x00000000
        /*00a0*/ 	.short	0x0003
        /*00a2*/ 	.short	0x0bf8
        /*00a4*/ 	.byte	0x00, 0xf0, 0x05, 0x00


	//----- nvinfo : EIATTR_KPARAM_INFO
	.align		4
.L_1065:
        /*00a8*/ 	.byte	0x04, 0x17
        /*00aa*/ 	.short	(.L_1067 - .L_1066)
.L_1066:
        /*00ac*/ 	.word	0x00000000
        /*00b0*/ 	.short	0x0002
        /*00b2*/ 	.short	0x0010
        /*00b4*/ 	.byte	0x00, 0xf0, 0xa1, 0x2f


	//----- nvinfo : EIATTR_KPARAM_INFO
	.align		4
.L_1067:
        /*00b8*/ 	.byte	0x04, 0x17
        /*00ba*/ 	.short	(.L_1069 - .L_1068)
.L_1068:
        /*00bc*/ 	.word	0x00000000
        /*00c0*/ 	.short	0x0001
        /*00c2*/ 	.short	0x0008
        /*00c4*/ 	.byte	0x00, 0xf0, 0x21, 0x00


	//----- nvinfo : EIATTR_KPARAM_INFO
	.align		4
.L_1069:
        /*00c8*/ 	.byte	0x04, 0x17
        /*00ca*/ 	.short	(.L_1071 - .L_1070)
.L_1070:
        /*00cc*/ 	.word	0x00000000
        /*00d0*/ 	.short	0x0000
        /*00d2*/ 	.short	0x0000
        /*00d4*/ 	.byte	0x00, 0xf0, 0x21, 0x00


	//----- nvinfo : EIATTR_SPARSE_MMA_MASK
	.align		4
.L_1071:
        /*00d8*/ 	.byte	0x03, 0x50
        /*00da*/ 	.short	0x0000


	//----- nvinfo : EIATTR_MAXREG_COUNT
	.align		4
        /*00dc*/ 	.byte	0x03, 0x1b
        /*00de*/ 	.short	0x00ff


	//----- nvinfo : EIATTR_EXTERNS
	.align		4
        /*00e0*/ 	.byte	0x04, 0x0f
        /*00e2*/ 	.short	(.L_1073 - .L_1072)


	//   ....[0]....
	.align		4
.L_1072:
        /*00e4*/ 	.word	index@(__assertfail)


	//----- nvinfo : EIATTR_MERCURY_ISA_VERSION
	.align		4
.L_1073:
        /*00e8*/ 	.byte	0x03, 0x5f
        /*00ea*/ 	.short	0x0101


	//----- nvinfo : EIATTR_SYSCALL_OFFSETS
	.align		4
        /*00ec*/ 	.byte	0x04, 0x46
        /*00ee*/ 	.short	(.L_1075 - .L_1074)


	//   ....[0]....
.L_1074:
        /*00f0*/ 	.word	0x00000140


	//   ....[1]....
        /*00f4*/ 	.word	0x00000280


	//   ....[2]....
        /*00f8*/ 	.word	0x000003c0


	//   ....[3]....
        /*00fc*/ 	.word	0x00000510


	//----- nvinfo : EIATTR_EXIT_INSTR_OFFSETS
	.align		4
.L_1075:
        /*0100*/ 	.byte	0x04, 0x1c
        /*0102*/ 	.short	(.L_1077 - .L_1076)


	//   ....[0]....
.L_1076:
        /*0104*/ 	.word	0x00000570


	//   ....[1]....
        /*0108*/ 	.word	0x00001240


	//   ....[2]....
        /*010c*/ 	.word	0x00002d00


	//----- nvinfo : EIATTR_CRS_STACK_SIZE
	.align		4
.L_1077:
        /*0110*/ 	.byte	0x04, 0x1e
        /*0112*/ 	.short	(.L_1079 - .L_1078)
.L_1078:
        /*0114*/ 	.word	0x00000000


	//----- nvinfo : EIATTR_CBANK_PARAM_SIZE
	.align		4
.L_1079:
        /*0118*/ 	.byte	0x03, 0x19
        /*011a*/ 	.short	0x0c30


	//----- nvinfo : EIATTR_PARAM_CBANK
	.align		4
        /*011c*/ 	.byte	0x04, 0x0a
        /*011e*/ 	.short	(.L_1081 - .L_1080)
	.align		4
.L_1080:
        /*0120*/ 	.word	index@(.nv.constant0._Z25multi_tensor_apply_kernelI18TensorListMetadataILi5EE25DistAdamCapturableFunctorIN3c104HalfES4_NS3_8BFloat16EEJPfffPiifS7_10adamMode_tfEEvlPViT_T0_DpT1_)
        /*0124*/ 	.short	0x0210
        /*0126*/ 	.short	0x0c30


	//----- nvinfo : EIATTR_SW_WAR
	.align		4
.L_1081:
        /*0128*/ 	.byte	0x04, 0x36
        /*012a*/ 	.short	(.L_1083 - .L_1082)
.L_1082:
        /*012c*/ 	.word	0x00000008
.L_1083:


//--------------------- .nv.info._Z25multi_tensor_apply_kernelI18TensorListMetadataILi5EE25DistAdamCapturableFunctorIN3c104HalfES4_S4_EJPfffPiifS6_10adamMode_tfEEvlPViT_T0_DpT1_ --------------------------
	.section	.nv.info._Z25multi_tensor_apply_kernelI18TensorListMetadataILi5EE25DistAdamCapturableFunctorIN3c104HalfES4_S4_EJPfffPiifS6_10adamMode_tfEEvlPViT_T0_DpT1_,"",@"SHT_CUDA_INFO"
	.sectionflags	@""
	.align	4


	//----- nvinfo : EIATTR_CUDA_API_VERSION
	.align		4
        /*0000*/ 	.byte	0x04, 0x37
        /*0002*/ 	.short	(.L_1085 - .L_1084)
.L_1084:
        /*0004*/ 	.word	0x00000082


	//----- nvinfo : EIATTR_KPARAM_INFO
	.align		4
.L_1085:
        /*0008*/ 	.byte	0x04, 0x17
        /*000a*/ 	.short	(.L_1087 - .L_1086)
.L_1086:
        /*000c*/ 	.word	0x00000000
        /*0010*/ 	.short	0x000c
        /*0012*/ 	.short	0x0c2c
        /*0014*/ 	.byte	0x00, 0xf0, 0x11, 0x00


	//----- nvinfo : EIATTR_KPARAM_INFO
	.align		4
.L_1087:
        /*0018*/ 	.byte	0x04, 0x17
        /*001a*/ 	.short	(.L_1089 - .L_1088)
.L_1088:
        /*001c*/ 	.word	0x00000000
        /*0020*/ 	.short	0x000b
        /*0022*/ 	.short	0x0c28
        /*0024*/ 	.byte	0x00, 0xf0, 0x11, 0x00


	//----- nvinfo : EIATTR_KPARAM_INFO
	.align		4
.L_1089:
        /*0028*/ 	.byte	0x04, 0x17
        /*002a*/ 	.short	(.L_1091 - .L_1090)
.L_1090:
        /*002c*/ 	.word	0x00000000
        /*0030*/ 	.short	0x000a
        /*0032*/ 	.short	0x0c20
        /*0034*/ 	.byte	0x00, 0xf0, 0x21, 0x00


	//----- nvinfo : EIATTR_KPARAM_INFO
	.align		4
.L_1091:
        /*0038*/ 	.byte	0x04, 0x17
        /*003a*/ 	.short	(.L_1093 - .L_1092)
.L_1092:
        /*003c*/ 	.word	0x00000000
        /*0040*/ 	.short	0x0009
        /*0042*/ 	.short	0x0c1c
        /*0044*/ 	.byte	0x00, 0xf0, 0x11, 0x00


	//----- nvinfo : EIATTR_KPARAM_INFO
	.align		4
.L_1093:
        /*0048*/ 	.byte	0x04, 0x17
        /*004a*/ 	.short	(.L_1095 - .L_1094)
.L_1094:
        /*004c*/ 	.word	0x00000000
        /*0050*/ 	.short	0x0008
        /*0052*/ 	.short	0x0c18
        /*0054*/ 	.byte	0x00, 0xf0, 0x11, 0x00


	//----- nvinfo : EIATTR_KPARAM_INFO
	.align		4
.L_1095:
        /*0058*/ 	.byte	0x04, 0x17
        /*005a*/ 	.short	(.L_1097 - .L_1096)
.L_1096:
        /*005c*/ 	.word	0x00000000
        /*0060*/ 	.short	0x0007
        /*0062*/ 	.short	0x0c10
        /*0064*/ 	.byte	0x00, 0xf0, 0x21, 0x00


	//----- nvinfo : EIATTR_KPARAM_INFO
	.align		4
.L_1097:
        /*0068*/ 	.byte	0x04, 0x17
        /*006a*/ 	.short	(.L_1099 - .L_1098)
.L_1098:
        /*006c*/ 	.word	0x00000000
        /*0070*/ 	.short	0x0006
        /*0072*/ 	.short	0x0c0c
        /*0074*/ 	.byte	0x00, 0xf0, 0x11, 0x00


	//----- nvinfo : EIATTR_KPARAM_INFO
	.align		4
.L_1099:
        /*0078*/ 	.byte	0x04, 0x17
        /*007a*/ 	.short	(.L_1101 - .L_1100)
.L_1100:
        /*007c*/ 	.word	0x00000000
        /*0080*/ 	.short	0x0005
        /*0082*/ 	.short	0x0c08
        /*0084*/ 	.byte	0x00, 0xf0, 0x11, 0x00


	//----- nvinfo : EIATTR_KPARAM_INFO
	.align		4
.L_1101:
        /*0088*/ 	.byte	0x04, 0x17
        /*008a*/ 	.short	(.L_1103 - .L_1102)
.L_1102:
        /*008c*/ 	.word	0x00000000
        /*0090*/ 	.short	0x0004
        /*0092*/ 	.short	0x0c00
        /*0094*/ 	.byte	0x00, 0xf0, 0x21, 0x00


	//----- nvinfo : EIATTR_KPARAM_INFO
	.align		4
.L_1103:
        /*0098*/ 	.byte	0x04, 0x17
        /*009a*/ 	.short	(.L_1105 - .L_1104)
.L_1104:
        /*009c*/ 	.word	0x00000000
        /*00a0*/ 	.short	0x0003
        /*00a2*/ 	.short	0x0bf8
        /*00a4*/ 	.byte	0x00, 0xf0, 0x05, 0x00


	//----- nvinfo : EIATTR_KPARAM_INFO
	.align		4
.L_1105:
        /*00a8*/ 	.byte	0x04, 0x17
        /*00aa*/ 	.short	(.L_1107 - .L_1106)
.L_1106:
        /*00ac*/ 	.word	0x00000000
        /*00b0*/ 	.short	0x0002
        /*00b2*/ 	.short	0x0010
        /*00b4*/ 	.byte	0x00, 0xf0, 0xa1, 0x2f


	//----- nvinfo : EIATTR_KPARAM_INFO
	.align		4
.L_1107:
        /*00b8*/ 	.byte	0x04, 0x17
        /*00ba*/ 	.short	(.L_1109 - .L_1108)
.L_1108:
        /*00bc*/ 	.word	0x00000000
        /*00c0*/ 	.short	0x0001
        /*00c2*/ 	.short	0x0008
        /*00c4*/ 	.byte	0x00, 0xf0, 0x21, 0x00


	//----- nvinfo : EIATTR_KPARAM_INFO
	.align		4
.L_1109:
        /*00c8*/ 	.byte	0x04, 0x17
        /*00ca*/ 	.short	(.L_1111 - .L_1110)
.L_1110:
        /*00cc*/ 	.word	0x00000000
        /*00d0*/ 	.short	0x0000
        /*00d2*/ 	.short	0x0000
        /*00d4*/ 	.byte	0x00, 0xf0, 0x21, 0x00


	//----- nvinfo : EIATTR_SPARSE_MMA_MASK
	.align		4
.L_1111:
        /*00d8*/ 	.byte	0x03, 0x50
        /*00da*/ 	.short	0x0000


	//----- nvinfo : EIATTR_MAXREG_COUNT
	.align		4
        /*00dc*/ 	.byte	0x03, 0x1b
        /*00de*/ 	.short	0x00ff


	//----- nvinfo : EIATTR_EXTERNS
	.align		4
        /*00e0*/ 	.byte	0x04, 0x0f
        /*00e2*/ 	.short	(.L_1113 - .L_1112)


	//   ....[0]....
	.align		4
.L_1112:
        /*00e4*/ 	.word	index@(__assertfail)


	//----- nvinfo : EIATTR_MERCURY_ISA_VERSION
	.align		4
.L_1113:
        /*00e8*/ 	.byte	0x03, 0x5f
        /*00ea*/ 	.short	0x0101


	//----- nvinfo : EIATTR_SYSCALL_OFFSETS
	.align		4
        /*00ec*/ 	.byte	0x04, 0x46
        /*00ee*/ 	.short	(.L_1115 - .L_1114)


	//   ....[0]....
.L_1114:
        /*00f0*/ 	.word	0x00000140


	//   ....[1]....
        /*00f4*/ 	.word	0x00000280


	//   ....[2]....
        /*00f8*/ 	.word	0x000003c0


	//   ....[3]....
        /*00fc*/ 	.word	0x00000510


	//----- nvinfo : EIATTR_EXIT_INSTR_OFFSETS
	.align		4
.L_1115:
        /*0100*/ 	.byte	0x04, 0x1c
        /*0102*/ 	.short	(.L_1117 - .L_1116)


	//   ....[0]....
.L_1116:
        /*0104*/ 	.word	0x00000570


	//   ....[1]....
        /*0108*/ 	.word	0x00001240


	//   ....[2]....
        /*010c*/ 	.word	0x00002c20


	//----- nvinfo : EIATTR_CRS_STACK_SIZE
	.align		4
.L_1117:
        /*0110*/ 	.byte	0x04, 0x1e
        /*0112*/ 	.short	(.L_1119 - .L_1118)
.L_1118:
        /*0114*/ 	.word	0x00000000


	//----- nvinfo : EIATTR_CBANK_PARAM_SIZE
	.align		4
.L_1119:
        /*0118*/ 	.byte	0x03, 0x19
        /*011a*/ 	.short	0x0c30


	//----- nvinfo : EIATTR_PARAM_CBANK
	.align		4
        /*011c*/ 	.byte	0x04, 0x0a
        /*011e*/ 	.short	(.L_1121 - .L_1120)
	.align		4
.L_1120:
        /*0120*/ 	.word	index@(.nv.constant0._Z25multi_tensor_apply_kernelI18TensorListMetadataILi5EE25DistAdamCapturableFunctorIN3c104HalfES4_S4_EJPfffPiifS6_10adamMode_tfEEvlPViT_T0_DpT1_)
        /*0124*/ 	.short	0x0210
        /*0126*/ 	.short	0x0c30


	//----- nvinfo : EIATTR_SW_WAR
	.align		4
.L_1121:
        /*0128*/ 	.byte	0x04, 0x36
        /*012a*/ 	.short	(.L_1123 - .L_1122)
.L_1122:
        /*012c*/ 	.word	0x00000008
.L_1123:


//--------------------- .nv.info._Z25multi_tensor_apply_kernelI18TensorListMetadataILi5EE25DistAdamCapturableFunctorIN3c104HalfES4_fEJPfffPiifS6_10adamMode_tfEEvlPViT_T0_DpT1_ --------------------------
	.section	.nv.info._Z25multi_tensor_apply_kernelI18TensorListMetadataILi5EE25DistAdamCapturableFunctorIN3c104HalfES4_fEJPfffPiifS6_10adamMode_tfEEvlPViT_T0_DpT1_,"",@"SHT_CUDA_INFO"
	.sectionflags	@""
	.align	4


	//----- nvinfo : EIATTR_CUDA_API_VERSION
	.align		4
        /*0000*/ 	.byte	0x04, 0x37
        /*0002*/ 	.short	(.L_1125 - .L_1124)
.L_1124:
        /*0004*/ 	.word	0x00000082


	//----- nvinfo : EIATTR_KPARAM_INFO
	.align		4
.L_1125:
        /*0008*/ 	.byte	0x04, 0x17
        /*000a*/ 	.short	(.L_1127 - .L_1126)
.L_1126:
        /*000c*/ 	.word	0x00000000
        /*0010*/ 	.short	0x000c
        /*0012*/ 	.short	0x0c2c
        /*0014*/ 	.byte	0x00, 0xf0, 0x11, 0x00


	//----- nvinfo : EIATTR_KPARAM_INFO
	.align		4
.L_1127:
        /*0018*/ 	.byte	0x04, 0x17
        /*001a*/ 	.short	(.L_1129 - .L_1128)
.L_1128:
        /*001c*/ 	.word	0x00000000
        /*0020*/ 	.short	0x000b
        /*0022*/ 	.short	0x0c28
        /*0024*/ 	.byte	0x00, 0xf0, 0x11, 0x00


	//----- nvinfo : EIATTR_KPARAM_INFO
	.align		4
.L_1129:
        /*0028*/ 	.byte	0x04, 0x17
        /*002a*/ 	.short	(.L_1131 - .L_1130)
.L_1130:
        /*002c*/ 	.word	0x00000000
        /*0030*/ 	.short	0x000a
        /*0032*/ 	.short	0x0c20
        /*0034*/ 	.byte	0x00, 0xf0, 0x21, 0x00


	//----- nvinfo : EIATTR_KPARAM_INFO
	.align		4
.L_1131:
        /*0038*/ 	.byte	0x04, 0x17
        /*003a*/ 	.short	(.L_1133 - .L_1132)
.L_1132:
        /*003c*/ 	.word	0x00000000
        /*0040*/ 	.short	0x0009
        /*0042*/ 	.short	0x0c1c
        /*0044*/ 	.byte	0x00, 0xf0, 0x11, 0x00


	//----- nvinfo : EIATTR_KPARAM_INFO
	.align		4
.L_1133:
        /*0048*/ 	.byte	0x04, 0x17
        /*004a*/ 	.short	(.L_1135 - .L_1134)
.L_1134:
        /*004c*/ 	.word	0x00000000
        /*0050*/ 	.short	0x0008
        /*0052*/ 	.short	0x0c18
        /*0054*/ 	.byte	0x00, 0xf0, 0x11, 0x00


	//----- nvinfo : EIATTR_KPARAM_INFO
	.align		4
.L_1135:
        /*0058*/ 	.byte	0x04, 0x17
        /*005a*/ 	.short	(.L_1137 - .L_1136)
.L_1136:
        /*005c*/ 	.word	0x00000000
        /*0060*/ 	.short	0x0007
        /*0062*/ 	.short	0x0c10
        /*0064*/ 	.byte	0x00, 0xf0, 0x21, 0x00


	//----- nvinfo : EIATTR_KPARAM_INFO
	.align		4
.L_1137:
        /*0068*/ 	.byte	0x04, 0x17
        /*006a*/ 	.short	(.L_1139 - .L_1138)
.L_1138:
        /*006c*/ 	.word	0x00000000
        /*0070*/ 	.short	0x0006
        /*0072*/ 	.short	0x0c0c
        /*0074*/ 	.byte	0x00, 0xf0, 0x11, 0x00


	//----- nvinfo : EIATTR_KPARAM_INFO
	.align		4
.L_1139:
        /*0078*/ 	.byte	0x04, 0x17
        /*007a*/ 	.short	(.L_1141 - .L_1140)
.L_1140:
        /*007c*/ 	.word	0x00000000
        /*0080*/ 	.short	0x0005
        /*0082*/ 	.short	0x0c08
        /*0084*/ 	.byte	0x00, 0xf0, 0x11, 0x00


	//----- nvinfo : EIATTR_KPARAM_INFO
	.align		4
.L_1141:
        /*0088*/ 	.byte	0x04, 0x17
        /*008a*/ 	.short	(.L_1143 - .L_1142)
.L_1142:
        /*008c*/ 	.word	0x00000000
        /*0090*/ 	.short	0x0004
        /*0092*/ 	.short	0x0c00
        /*0094*/ 	.byte	0x00, 0xf0, 0x21, 0x00


	//----- nvinfo : EIATTR_KPARAM_INFO
	.align		4
.L_1143:
        /*0098*/ 	.byte	0x04, 0x17
        /*009a*/ 	.short	(.L_1145 - .L_1144)
.L_1144:
        /*009c*/ 	.word	0x00000000
        /*00a0*/ 	.short	0x0003
        /*00a2*/ 	.short	0x0bf8
        /*00a4*/ 	.byte	0x00, 0xf0, 0x05, 0x00


	//----- nvinfo : EIATTR_KPARAM_INFO
	.align		4
.L_1145:
        /*00a8*/ 	.byte	0x04, 0x17
        /*00aa*/ 	.short	(.L_1147 - .L_1146)
.L_1146:
        /*00ac*/ 	.word	0x00000000
        /*00b0*/ 	.short	0x0002
        /*00b2*/ 	.short	0x0010
        /*00b4*/ 	.byte	0x00, 0xf0, 0xa1, 0x2f


	//----- nvinfo : EIATTR_KPARAM_INFO
	.align		4
.L_1147:
        /*00b8*/ 	.byte	0x04, 0x17
        /*00ba*/ 	.short	(.L_1149 - .L_1148)
.L_1148:
        /*00bc*/ 	.word	0x00000000
        /*00c0*/ 	.short	0x0001
        /*00c2*/ 	.short	0x0008
        /*00c4*/ 	.byte	0x00, 0xf0, 0x21, 0x00


	//----- nvinfo : EIATTR_KPARAM_INFO
	.align		4
.L_1149:
        /*00c8*/ 	.byte	0x04, 0x17
        /*00ca*/ 	.short	(.L_1151 - .L_1150)
.L_1150:
        /*00cc*/ 	.word	0x00000000
        /*00d0*/ 	.short	0x0000
        /*00d2*/ 	.short	0x0000
        /*00d4*/ 	.byte	0x00, 0xf0, 0x21, 0x00


	//----- nvinfo : EIATTR_SPARSE_MMA_MASK
	.align		4
.L_1151:
        /*00d8*/ 	.byte	0x03, 0x50
        /*00da*/ 	.short	0x0000


	//----- nvinfo : EIATTR_MAXREG_COUNT
	.align		4
        /*00dc*/ 	.byte	0x03, 0x1b
        /*00de*/ 	.short	0x00ff


	//----- nvinfo : EIATTR_EXTERNS
	.align		4
        /*00e0*/ 	.byte	0x04, 0x0f
        /*00e2*/ 	.short	(.L_1153 - .L_1152)


	//   ....[0]....
	.align		4
.L_1152:
        /*00e4*/ 	.word	index@(__assertfail)


	//----- nvinfo : EIATTR_MERCURY_ISA_VERSION
	.align		4
.L_1153:
        /*00e8*/ 	.byte	0x03, 0x5f
        /*00ea*/ 	.short	0x0101


	//----- nvinfo : EIATTR_SYSCALL_OFFSETS
	.align		4
        /*00ec*/ 	.byte	0x04, 0x46
        /*00ee*/ 	.short	(.L_1155 - .L_1154)


	//   ....[0]....
.L_1154:
        /*00f0*/ 	.word	0x00000140


	//   ....[1]....
        /*00f4*/ 	.word	0x00000280


	//   ....[2]....
        /*00f8*/ 	.word	0x000003c0


	//   ....[3]....
        /*00fc*/ 	.word	0x00000510


	//----- nvinfo : EIATTR_EXIT_INSTR_OFFSETS
	.align		4
.L_1155:
        /*0100*/ 	.byte	0x04, 0x1c
        /*0102*/ 	.short	(.L_1157 - .L_1156)


	//   ....[0]....
.L_1156:
        /*0104*/ 	.word	0x00000570


	//   ....[1]....
        /*0108*/ 	.word	0x00001240


	//   ....[2]....
        /*010c*/ 	.word	0x00002ca0


	//----- nvinfo : EIATTR_CRS_STACK_SIZE
	.align		4
.L_1157:
        /*0110*/ 	.byte	0x04, 0x1e
        /*0112*/ 	.short	(.L_1159 - .L_1158)
.L_1158:
        /*0114*/ 	.word	0x00000000


	//----- nvinfo : EIATTR_CBANK_PARAM_SIZE
	.align		4
.L_1159:
        /*0118*/ 	.byte	0x03, 0x19
        /*011a*/ 	.short	0x0c30


	//----- nvinfo : EIATTR_PARAM_CBANK
	.align		4
        /*011c*/ 	.byte	0x04, 0x0a
        /*011e*/ 	.short	(.L_1161 - .L_1160)
	.align		4
.L_1160:
        /*0120*/ 	.word	index@(.nv.constant0._Z25multi_tensor_apply_kernelI18TensorListMetadataILi5EE25DistAdamCapturableFunctorIN3c104HalfES4_fEJPfffPiifS6_10adamMode_tfEEvlPViT_T0_DpT1_)
        /*0124*/ 	.short	0x0210
        /*0126*/ 	.short	0x0c30


	//----- nvinfo : EIATTR_SW_WAR
	.align		4
.L_1161:
        /*0128*/ 	.byte	0x04, 0x36
        /*012a*/ 	.short	(.L_1163 - .L_1162)
.L_1162:
        /*012c*/ 	.word	0x00000008
.L_1163:


//--------------------- .nv.info._Z25multi_tensor_apply_kernelI18TensorListMetadataILi5EE25DistAdamCapturableFunctorIN3c104HalfEfNS3_8BFloat16EEJPfffPiifS7_10adamMode_tfEEvlPViT_T0_DpT1_ --------------------------
	.section	.nv.info._Z25multi_tensor_apply_kernelI18TensorListMetadataILi5EE25DistAdamCapturableFunctorIN3c104HalfEfNS3_8BFloat16EEJPfffPiifS7_10adamMode_tfEEvlPViT_T0_DpT1_,"",@"SHT_CUDA_INFO"
	.sectionflags	@""
	.align	4


	//----- nvinfo : EIATTR_CUDA_API_VERSION
	.align		4
        /*0000*/ 	.byte	0x04, 0x37
        /*0002*/ 	.short	(.L_1165 - .L_1164)
.L_1164:
        /*0004*/ 	.word	0x00000082


	//----- nvinfo : EIATTR_KPARAM_INFO
	.align		4
.L_1165:
        /*0008*/ 	.byte	0x04, 0x17
        /*000a*/ 	.short	(.L_1167 - .L_1166)
.L_1166:
        /*000c*/ 	.word	0x00000000
        /*0010*/ 	.short	0x000c
        /*0012*/ 	.short	0x0c2c
        /*0014*/ 	.byte	0x00, 0xf0, 0x11, 0x00


	//----- nvinfo : EIATTR_KPARAM_INFO
	.align		4
.L_1167:
        /*0018*/ 	.byte	0x04, 0x17
        /*001a*/ 	.short	(.L_1169 - .L_1168)
.L_1168:
        /*001c*/ 	.word	0x00000000
        /*0020*/ 	.short	0x000b
        /*0022*/ 	.short	0x0c28
        /*0024*/ 	.byte	0x00, 0xf0, 0x11, 0x00


	//----- nvinfo : EIATTR_KPARAM_INFO
	.align		4
.L_1169:
        /*0028*/ 	.byte	0x04, 0x17
        /*002a*/ 	.short	(.L_1171 - .L_1170)
.L_1170:
        /*002c*/ 	.word	0x00000000
        /*0030*/ 	.short	0x000a
        /*0032*/ 	.short	0x0c20
        /*0034*/ 	.byte	0x00, 0xf0, 0x21, 0x00


	//----- nvinfo : EIATTR_KPARAM_INFO
	.align		4
.L_1171:
        /*0038*/ 	.byte	0x04, 0x17
        /*003a*/ 	.short	(.L_1173 - .L_1172)
.L_1172:
        /*003c*/ 	.word	0x00000000
        /*0040*/ 	.short	0x0009
        /*0042*/ 	.short	0x0c1c
        /*0044*/ 	.byte	0x00, 0xf0, 0x11, 0x00


	//----- nvinfo : EIATTR_KPARAM_INFO
	.align		4
.L_1173:
        /*0048*/ 	.byte	0x04, 0x17
        /*004a*/ 	.short	(.L_1175 - .L_1174)
.L_1174:
        /*004c*/ 	.word	0x00000000
        /*0050*/ 	.short	0x0008
        /*0052*/ 	.short	0x0c18
        /*0054*/ 	.byte	0x00, 0xf0, 0x11, 0x00


	//----- nvinfo : EIATTR_KPARAM_INFO
	.align		4
.L_1175:
        /*0058*/ 	.byte	0x04, 0x17
        /*005a*/ 	.short	(.L_1177 - .L_1176)
.L_1176:
        /*005c*/ 	.word	0x00000000
        /*0060*/ 	.short	0x0007
        /*0062*/ 	.short	0x0c10
        /*0064*/ 	.byte	0x00, 0xf0, 0x21, 0x00


	//----- nvinfo : EIATTR_KPARAM_INFO
	.align		4
.L_1177:
        /*0068*/ 	.byte	0x04, 0x17
        /*006a*/ 	.short	(.L_1179 - .L_1178)
.L_1178:
        /*006c*/ 	.word	0x00000000
        /*0070*/ 	.short	0x0006
        /*0072*/ 	.short	0x0c0c
        /*0074*/ 	.byte	0x00, 0xf0, 0x11, 0x00


	//----- nvinfo : EIATTR_KPARAM_INFO
	.align		4
.L_1179:
        /*0078*/ 	.byte	0x04, 0x17
        /*007a*/ 	.short	(.L_1181 - .L_1180)
.L_1180:
        /*007c*/ 	.word	0x00000000
        /*0080*/ 	.short	0x0005
        /*0082*/ 	.short	0x0c08
        /*0084*/ 	.byte	0x00, 0xf0, 0x11, 0x00


	//----- nvinfo : EIATTR_KPARAM_INFO
	.align		4
.L_1181:
        /*0088*/ 	.byte	0x04, 0x17
        /*008a*/ 	.short	(.L_1183 - .L_1182)
.L_1182:
        /*008c*/ 	.word	0x00000000
        /*0090*/ 	.short	0x0004
        /*0092*/ 	.short	0x0c00
        /*0094*/ 	.byte	0x00, 0xf0, 0x21, 0x00


	//----- nvinfo : EIATTR_KPARAM_INFO
	.align		4
.L_1183:
        /*0098*/ 	.byte	0x04, 0x17
        /*009a*/ 	.short	(.L_1185 - .L_1184)
.L_1184:
        /*009c*/ 	.word	0x00000000
        /*00a0*/ 	.short	0x0003
        /*00a2*/ 	.short	0x0bf8
        /*00a4*/ 	.byte	0x00, 0xf0, 0x05, 0x00


	//----- nvinfo : EIATTR_KPARAM_INFO
	.align		4
.L_1185:
        /*00a8*/ 	.byte	0x04, 0x17
        /*00aa*/ 	.short	(.L_1187 - .L_1186)
.L_1186:
        /*00ac*/ 	.word	0x00000000
        /*00b0*/ 	.short	0x0002
        /*00b2*/ 	.short	0x0010
        /*00b4*/ 	.byte	0x00, 0xf0, 0xa1, 0x2f


	//----- nvinfo : EIATTR_KPARAM_INFO
	.align		4
.L_1187:
        /*00b8*/ 	.byte	0x04, 0x17
        /*00ba*/ 	.short	(.L_1189 - .L_1188)
.L_1188:
        /*00bc*/ 	.word	0x00000000
        /*00c0*/ 	.short	0x0001
        /*00c2*/ 	.short	0x0008
        /*00c4*/ 	.byte	0x00, 0xf0, 0x21, 0x00


	//----- nvinfo : EIATTR_KPARAM_INFO
	.align		4
.L_1189:
        /*00c8*/ 	.byte	0x04, 0x17
        /*00ca*/ 	.short	(.L_1191 - .L_1190)
.L_1190:
        /*00cc*/ 	.word	0x00000000
        /*00d0*/ 	.short	0x0000
        /*00d2*/ 	.short	0x0000
        /*00d4*/ 	.byte	0x00, 0xf0, 0x21, 0x00


	//----- nvinfo : EIATTR_SPARSE_MMA_MASK
	.align		4
.L_1191:
        /*00d8*/ 	.byte	0x03, 0x50
        /*00da*/ 	.short	0x0000


	//----- nvinfo : EIATTR_MAXREG_COUNT
	.align		4
        /*00dc*/ 	.byte	0x03, 0x1b
        /*00de*/ 	.short	0x00ff


	//----- nvinfo : EIATTR_EXTERNS
	.align		4
        /*00e0*/ 	.byte	0x04, 0x0f
        /*00e2*/ 	.short	(.L_1193 - .L_1192)


	//   ....[0]....
	.align		4
.L_1192:
        /*00e4*/ 	.word	index@(__assertfail)


	//----- nvinfo : EIATTR_MERCURY_ISA_VERSION
	.align		4
.L_1193:
        /*00e8*/ 	.byte	0x03, 0x5f
        /*00ea*/ 	.short	0x0101


	//----- nvinfo : EIATTR_SYSCALL_OFFSETS
	.align		4
        /*00ec*/ 	.byte	0x04, 0x46
        /*00ee*/ 	.short	(.L_1195 - .L_1194)


	//   ....[0]....
.L_1194:
        /*00f0*/ 	.word	0x00000140


	//   ....[1]....
        /*00f4*/ 	.word	0x00000280


	//   ....[2]....
        /*00f8*/ 	.word	0x000003c0


	//   ....[3]....
        /*00fc*/ 	.word	0x00000510


	//----- nvinfo : EIATTR_EXIT_INSTR_OFFSETS
	.align		4
.L_1195:
        /*0100*/ 	.byte	0x04, 0x1c
        /*0102*/ 	.short	(.L_1197 - .L_1196)


	//   ....[0]....
.L_1196:
        /*0104*/ 	.word	0x00000570


	//   ....[1]....
        /*0108*/ 	.word	0x00001240


	//   ....[2]....
        /*010c*/ 	.word	0x00002ba0


	//----- nvinfo : EIATTR_CRS_STACK_SIZE
	.align		4
.L_1197:
        /*0110*/ 	.byte	0x04, 0x1e
        /*0112*/ 	.short	(.L_1199 - .L_1198)
.L_1198:
        /*0114*/ 	.word	0x00000000


	//----- nvinfo : EIATTR_CBANK_PARAM_SIZE
	.align		4
.L_1199:
        /*0118*/ 	.byte	0x03, 0x19
        /*011a*/ 	.short	0x0c30


	//----- nvinfo : EIATTR_PARAM_CBANK
	.align		4
        /*011c*/ 	.byte	0x04, 0x0a
        /*011e*/ 	.short	(.L_1201 - .L_1200)
	.align		4
.L_1200:
        /*0120*/ 	.word	index@(.nv.constant0._Z25multi_tensor_apply_kernelI18TensorListMetadataILi5EE25DistAdamCapturableFunctorIN3c104HalfEfNS3_8BFloat16EEJPfffPiifS7_10adamMode_tfEEvlPViT_T0_DpT1_)
        /*0124*/ 	.short	0x0210
        /*0126*/ 	.short	0x0c30


	//----- nvinfo : EIATTR_SW_WAR
	.align		4
.L_1201:
        /*0128*/ 	.byte	0x04, 0x36
        /*012a*/ 	.short	(.L_1203 - .L_1202)
.L_1202:
        /*012c*/ 	.word	0x00000008
.L_1203:


//--------------------- .nv.info._Z25multi_tensor_apply_kernelI18TensorListMetadataILi5EE25DistAdamCapturableFunctorIN3c104HalfEfS4_EJPfffPiifS6_10adamMode_tfEEvlPViT_T0_DpT1_ --------------------------
	.section	.nv.info._Z25multi_tensor_apply_kernelI18TensorListMetadataILi5EE25DistAdamCapturableFunctorIN3c104HalfEfS4_EJPfffPiifS6_10adamMode_tfEEvlPViT_T0_DpT1_,"",@"SHT_CUDA_INFO"
	.sectionflags	@""
	.align	4


	//----- nvinfo : EIATTR_CUDA_API_VERSION
	.align		4
        /*0000*/ 	.byte	0x04, 0x37
        /*0002*/ 	.short	(.L_1205 - .L_1204)
.L_1204:
        /*0004*/ 	.word	0x00000082


	//----- nvinfo : EIATTR_KPARAM_INFO
	.align		4
.L_1205:
        /*0008*/ 	.byte	0x04, 0x17
        /*000a*/ 	.short	(.L_1207 - .L_1206)
.L_1206:
        /*000c*/ 	.word	0x00000000
        /*0010*/ 	.short	0x000c
        /*0012*/ 	.short	0x0c2c
        /*0014*/ 	.byte	0x00, 0xf0, 0x11, 0x00


	//----- nvinfo : EIATTR_KPARAM_INFO
	.align		4
.L_1207:
        /*0018*/ 	.byte	0x04, 0x17
        /*001a*/ 	.short	(.L_1209 - .L_1208)
.L_1208:
        /*001c*/ 	.word	0x00000000
        /*0020*/ 	.short	0x000b
        /*0022*/ 	.short	0x0c28
        /*0024*/ 	.byte	0x00, 0xf0, 0x11, 0x00


	//----- nvinfo : EIATTR_KPARAM_INFO
	.align		4
.L_1209:
        /*0028*/ 	.byte	0x04, 0x17
        /*002a*/ 	.short	(.L_1211 - .L_1210)
.L_1210:
        /*002c*/ 	.word	0x00000000
        /*0030*/ 	.short	0x000a
        /*0032*/ 	.short	0x0c20
        /*0034*/ 	.byte	0x00, 0xf0, 0x21, 0x00


	//----- nvinfo : EIATTR_KPARAM_INFO
	.align		4
.L_1211:
        /*0038*/ 	.byte	0x04, 0x17
        /*003a*/ 	.short	(.L_1213 - .L_1212)
.L_1212:
        /*003c*/ 	.word	0x00000000
        /*0040*/ 	.short	0x0009
        /*0042*/ 	.short	0x0c1c
        /*0044*/ 	.byte	0x00, 0xf0, 0x11, 0x00


	//----- nvinfo : EIATTR_KPARAM_INFO
	.align		4
.L_1213:
        /*0048*/ 	.byte	0x04, 0x17
        /*004a*/ 	.short	(.L_1215 - .L_1214)
.L_1214:
        /*004c*/ 	.word	0x00000000
        /*0050*/ 	.short	0x0008
        /*0052*/ 	.short	0x0c18
        /*0054*/ 	.byte	0x00, 0xf0, 0x11, 0x00


	//----- nvinfo : EIATTR_KPARAM_INFO
	.align		4
.L_1215:
        /*0058*/ 	.byte	0x04, 0x17
        /*005a*/ 	.short	(.L_1217 - .L_1216)
.L_1216:
        /*005c*/ 	.word	0x00000000
        /*0060*/ 	.short	0x0007
        /*0062*/ 	.short	0x0c10
        /*0064*/ 	.byte	0x00, 0xf0, 0x21, 0x00


	//----- nvinfo : EIATTR_KPARAM_INFO
	.align		4
.L_1217:
        /*0068*/ 	.byte	0x04, 0x17
        /*006a*/ 	.short	(.L_1219 - .L_1218)
.L_1218:
        /*006c*/ 	.word	0x00000000
        /*0070*/ 	.short	0x0006
        /*0072*/ 	.short	0x0c0c
        /*0074*/ 	.byte	0x00, 0xf0, 0x11, 0x00


	//----- nvinfo : EIATTR_KPARAM_INFO
	.align		4
.L_1219:
        /*0078*/ 	.byte	0x04, 0x17
        /*007a*/ 	.short	(.L_1221 - .L_1220)
.L_1220:
        /*007c*/ 	.word	0x00000000
        /*0080*/ 	.short	0x0005
        /*0082*/ 	.short	0x0c08
        /*0084*/ 	.byte	0x00, 0xf0, 0x11, 0x00


	//----- nvinfo : EIATTR_KPARAM_INFO
	.align		4
.L_1221:
        /*0088*/ 	.byte	0x04, 0x17
        /*008a*/ 	.short	(.L_1223 - .L_1222)
.L_1222:
        /*008c*/ 	.word	0x00000000
        /*0090*/ 	.short	0x0004
        /*0092*/ 	.short	0x0c00
        /*0094*/ 	.byte	0x00, 0xf0, 0x21, 0x00


	//----- nvinfo : EIATTR_KPARAM_INFO
	.align		4
.L_1223:
        /*0098*/ 	.byte	0x04, 0x17
        /*009a*/ 	.short	(.L_1225 - .L_1224)
.L_1224:
        /*009c*/ 	.word	0x00000000
        /*00a0*/ 	.short	0x0003
        /*00a2*/ 	.short	0x0bf8
        /*00a4*/ 	.byte	0x00, 0xf0, 0x05, 0x00


	//----- nvinfo : EIATTR_KPARAM_INFO
	.align		4
.L_1225:
        /*00a8*/ 	.byte	0x04, 0x17
        /*00aa*/ 	.short	(.L_1227 - .L_1226)
.L_1226:
        /*00ac*/ 	.word	0x00000000
        /*00b0*/ 	.short	0x0002
        /*00b2*/ 	.short	0x0010
        /*00b4*/ 	.byte	0x00, 0xf0, 0xa1, 0x2f


	//----- nvinfo : EIATTR_KPARAM_INFO
	.align		4
.L_1227:
        /*00b8*/ 	.byte	0x04, 0x17
        /*00ba*/ 	.short	(.L_1229 - .L_1228)
.L_1228:
        /*00bc*/ 	.word	0x00000000
        /*00c0*/ 	.short	0x0001
        /*00c2*/ 	.short	0x0008
        /*00c4*/ 	.byte	0x00, 0xf0, 0x21, 0x00


	//----- nvinfo : EIATTR_KPARAM_INFO
	.align		4
.L_1229:
        /*00c8*/ 	.byte	0x04, 0x17
        /*00ca*/ 	.short	(.L_1231 - .L_1230)
.L_1230:
        /*00cc*/ 	.word	0x00000000
        /*00d0*/ 	.short	0x0000
        /*00d2*/ 	.short	0x0000
        /*00d4*/ 	.byte	0x00, 0xf0, 0x21, 0x00


	//----- nvinfo : EIATTR_SPARSE_MMA_MASK
	.align		4
.L_1231:
        /*00d8*/ 	.byte	0x03, 0x50
        /*00da*/ 	.short	0x0000


	//----- nvinfo : EIATTR_MAXREG_COUNT
	.align		4
        /*00dc*/ 	.byte	0x03, 0x1b
        /*00de*/ 	.short	0x00ff


	//----- nvinfo : EIATTR_EXTERNS
	.align		4
        /*00e0*/ 	.byte	0x04, 0x0f
        /*00e2*/ 	.short	(.L_1233 - .L_1232)


	//   ....[0]....
	.align		4
.L_1232:
        /*00e4*/ 	.word	index@(__assertfail)


	//----- nvinfo : EIATTR_MERCURY_ISA_VERSION
	.align		4
.L_1233:
        /*00e8*/ 	.byte	0x03, 0x5f
        /*00ea*/ 	.short	0x0101


	//----- nvinfo : EIATTR_SYSCALL_OFFSETS
	.align		4
        /*00ec*/ 	.byte	0x04, 0x46
        /*00ee*/ 	.short	(.L_1235 - .L_1234)


	//   ....[0]....
.L_1234:
        /*00f0*/ 	.word	0x00000140


	//   ....[1]....
        /*00f4*/ 	.word	0x00000280


	//   ....[2]....
        /*00f8*/ 	.word	0x000003c0


	//   ....[3]....
        /*00fc*/ 	.word	0x00000510


	//----- nvinfo : EIATTR_EXIT_INSTR_OFFSETS
	.align		4
.L_1235:
        /*0100*/ 	.byte	0x04, 0x1c
        /*0102*/ 	.short	(.L_1237 - .L_1236)


	//   ....[0]....
.L_1236:
        /*0104*/ 	.word	0x00000570


	//   ....[1]....
        /*0108*/ 	.word	0x00001240


	//   ....[2]....
        /*010c*/ 	.word	0x00002b30


	//----- nvinfo : EIATTR_CRS_STACK_SIZE
	.align		4
.L_1237:
        /*0110*/ 	.byte	0x04, 0x1e
        /*0112*/ 	.short	(.L_1239 - .L_1238)
.L_1238:
        /*0114*/ 	.word	0x00000000


	//----- nvinfo : EIATTR_CBANK_PARAM_SIZE
	.align		4
.L_1239:
        /*0118*/ 	.byte	0x03, 0x19
        /*011a*/ 	.short	0x0c30


	//----- nvinfo : EIATTR_PARAM_CBANK
	.align		4
        /*011c*/ 	.byte	0x04, 0x0a
        /*011e*/ 	.short	(.L_1241 - .L_1240)
	.align		4
.L_1240:
        /*0120*/ 	.word	index@(.nv.constant0._Z25multi_tensor_apply_kernelI18TensorListMetadataILi5EE25DistAdamCapturableFunctorIN3c104HalfEfS4_EJPfffPiifS6_10adamMode_tfEEvlPViT_T0_DpT1_)
        /*0124*/ 	.short	0x0210
        /*0126*/ 	.short	0x0c30


	//----- nvinfo : EIATTR_SW_WAR
	.align		4
.L_1241:
        /*0128*/ 	.byte	0x04, 0x36
        /*012a*/ 	.short	(.L_1243 - .L_1242)
.L_1242:
        /*012c*/ 	.word	0x00000008
.L_1243:


//--------------------- .nv.info._Z25multi_tensor_apply_kernelI18TensorListMetadataILi5EE25DistAdamCapturableFunctorIN3c104HalfEffEJPfffPiifS6_10adamMode_tfEEvlPViT_T0_DpT1_ --------------------------
	.section	.nv.info._Z25multi_tensor_apply_kernelI18TensorListMetadataILi5EE25DistAdamCapturableFunctorIN3c104HalfEffEJPfffPiifS6_10adamMode_tfEEvlPViT_T0_DpT1_,"",@"SHT_CUDA_INFO"
	.sectionflags	@""
	.align	4


	//----- nvinfo : EIATTR_CUDA_API_VERSION
	.align		4
        /*0000*/ 	.byte	0x04, 0x37
        /*0002*/ 	.short	(.L_1245 - .L_1244)
.L_1244:
        /*0004*/ 	.word	0x00000082


	//----- nvinfo : EIATTR_KPARAM_INFO
	.align		4
.L_1245:
        /*0008*/ 	.byte	0x04, 0x17
        /*000a*/ 	.short	(.L_1247 - .L_1246)
.L_1246:
        /*000c*/ 	.word	0x00000000
        /*0010*/ 	.short	0x000c
        /*0012*/ 	.short	0x0c2c
        /*0014*/ 	.byte	0x00, 0xf0, 0x11, 0x00


	//----- nvinfo : EIATTR_KPARAM_INFO
	.align		4
.L_1247:
        /*0018*/ 	.byte	0x04, 0x17
        /*001a*/ 	.short	(.L_1249 - .L_1248)
.L_1248:
        /*001c*/ 	.word	0x00000000
        /*0020*/ 	.short	0x000b
        /*0022*/ 	.short	0x0c28
        /*0024*/ 	.byte	0x00, 0xf0, 0x11, 0x00


	//----- nvinfo : EIATTR_KPARAM_INFO
	.align		4
.L_1249:
        /*0028*/ 	.byte	0x04, 0x17
        /*002a*/ 	.short	(.L_1251 - .L_1250)
.L_1250:
        /*002c*/ 	.word	0x00000000
        /*0030*/ 	.short	0x000a
        /*0032*/ 	.short	0x0c20
        /*0034*/ 	.byte	0x00, 0xf0, 0x21, 0x00


	//----- nvinfo : EIATTR_KPARAM_INFO
	.align		4
.L_1251:
        /*0038*/ 	.byte	0x04, 0x17
        /*003a*/ 	.short	(.L_1253 - .L_1252)
.L_1252:
        /*003c*/ 	.word	0x00000000
        /*0040*/ 	.short	0x0009
        /*0042*/ 	.short	0x0c1c
        /*0044*/ 	.byte	0x00, 0xf0, 0x11, 0x00


	//----- nvinfo : EIATTR_KPARAM_INFO
	.align		4
.L_1253:
        /*0048*/ 	.byte	0x04, 0x17
        /*004a*/ 	.short	(.L_1255 - .L_1254)
.L_1254:
        /*004c*/ 	.word	0x00000000
        /*0050*/ 	.short	0x0008
        /*0052*/ 	.short	0x0c18
        /*0054*/ 	.byte	0x00, 0xf0, 0x11, 0x00


	//----- nvinfo : EIATTR_KPARAM_INFO
	.align		4
.L_1255:
        /*0058*/ 	.byte	0x04, 0x17
        /*005a*/ 	.short	(.L_1257 - .L_1256)
.L_1256:
        /*005c*/ 	.word	0x00000000
        /*0060*/ 	.short	0x0007
        /*0062*/ 	.short	0x0c10
        /*0064*/ 	.byte	0x00, 0xf0, 0x21, 0x00


	//----- nvinfo : EIATTR_KPARAM_INFO
	.align		4
.L_1257:
        /*0068*/ 	.byte	0x04, 0x17
        /*006a*/ 	.short	(.L_1259 - .L_1258)
.L_1258:
        /*006c*/ 	.word	0x00000000
        /*0070*/ 	.short	0x0006
        /*0072*/ 	.short	0x0c0c
        /*0074*/ 	.byte	0x00, 0xf0, 0x11, 0x00


	//----- nvinfo : EIATTR_KPARAM_INFO
	.align		4
.L_1259:
        /*0078*/ 	.byte	0x04, 0x17
        /*007a*/ 	.short	(.L_1261 - .L_1260)
.L_1260:
        /*007c*/ 	.word	0x00000000
        /*0080*/ 	.short	0x0005
        /*0082*/ 	.short	0x0c08
        /*0084*/ 	.byte	0x00, 0xf0, 0x11, 0x00


	//----- nvinfo : EIATTR_KPARAM_INFO
	.align		4
.L_1261:
        /*0088*/ 	.byte	0x04, 0x17
        /*008a*/ 	.short	(.L_1263 - .L_1262)
.L_1262:
        /*008c*/ 	.word	0x00000000
        /*0090*/ 	.short	0x0004
        /*0092*/ 	.short	0x0c00
        /*0094*/ 	.byte	0x00, 0xf0, 0x21, 0x00


	//----- nvinfo : EIATTR_KPARAM_INFO
	.align		4
.L_1263:
        /*0098*/ 	.byte	0x04, 0x17
        /*009a*/ 	.short	(.L_1265 - .L_1264)
.L_1264:
        /*009c*/ 	.word	0x00000000
        /*00a0*/ 	.short	0x0003
        /*00a2*/ 	.short	0x0bf8
        /*00a4*/ 	.byte	0x00, 0xf0, 0x05, 0x00


	//----- nvinfo : EIATTR_KPARAM_INFO
	.align		4
.L_1265:
        /*00a8*/ 	.byte	0x04, 0x17
        /*00aa*/ 	.short	(.L_1267 - .L_1266)
.L_1266:
        /*00ac*/ 	.word	0x00000000
        /*00b0*/ 	.short	0x0002
        /*00b2*/ 	.short	0x0010
        /*00b4*/ 	.byte	0x00, 0xf0, 0xa1, 0x2f


	//----- nvinfo : EIATTR_KPARAM_INFO
	.align		4
.L_1267:
        /*00b8*/ 	.byte	0x04, 0x17
        /*00ba*/ 	.short	(.L_1269 - .L_1268)
.L_1268:
        /*00bc*/ 	.word	0x00000000
        /*00c0*/ 	.short	0x0001
        /*00c2*/ 	.short	0x0008
        /*00c4*/ 	.byte	0x00, 0xf0, 0x21, 0x00


	//----- nvinfo : EIATTR_KPARAM_INFO
	.align		4
.L_1269:
        /*00c8*/ 	.byte	0x04, 0x17
        /*00ca*/ 	.short	(.L_1271 - .L_1270)
.L_1270:
        /*00cc*/ 	.word	0x00000000
        /*00d0*/ 	.short	0x0000
        /*00d2*/ 	.short	0x0000
        /*00d4*/ 	.byte	0x00, 0xf0, 0x21, 0x00


	//----- nvinfo : EIATTR_SPARSE_MMA_MASK
	.align		4
.L_1271:
        /*00d8*/ 	.byte	0x03, 0x50
        /*00da*/ 	.short	0x0000


	//----- nvinfo : EIATTR_MAXREG_COUNT
	.align		4
        /*00dc*/ 	.byte	0x03, 0x1b
        /*00de*/ 	.short	0x00ff


	//----- nvinfo : EIATTR_EXTERNS
	.align		4
        /*00e0*/ 	.byte	0x04, 0x0f
        /*00e2*/ 	.short	(.L_1273 - .L_1272)


	//   ....[0]....
	.align		4
.L_1272:
        /*00e4*/ 	.word	index@(__assertfail)


	//----- nvinfo : EIATTR_MERCURY_ISA_VERSION
	.align		4
.L_1273:
        /*00e8*/ 	.byte	0x03, 0x5f
        /*00ea*/ 	.short	0x0101


	//----- nvinfo : EIATTR_SYSCALL_OFFSETS
	.align		4
        /*00ec*/ 	.byte	0x04, 0x46
        /*00ee*/ 	.short	(.L_1275 - .L_1274)


	//   ....[0]....
.L_1274:
        /*00f0*/ 	.word	0x00000140


	//   ....[1]....
        /*00f4*/ 	.word	0x00000280


	//   ....[2]....
        /*00f8*/ 	.word	0x000003c0


	//   ....[3]....
        /*00fc*/ 	.word	0x00000510


	//----- nvinfo : EIATTR_EXIT_INSTR_OFFSETS
	.align		4
.L_1275:
        /*0100*/ 	.byte	0x04, 0x1c
        /*0102*/ 	.short	(.L_1277 - .L_1276)


	//   ....[0]....
.L_1276:
        /*0104*/ 	.word	0x00000570


	//   ....[1]....
        /*0108*/ 	.word	0x00001250


	//   ....[2]....
        /*010c*/ 	.word	0x00002ba0


	//----- nvinfo : EIATTR_CRS_STACK_SIZE
	.align		4
.L_1277:
        /*0110*/ 	.byte	0x04, 0x1e
        /*0112*/ 	.short	(.L_1279 - .L_1278)
.L_1278:
        /*0114*/ 	.word	0x00000000


	//----- nvinfo : EIATTR_CBANK_PARAM_SIZE
	.align		4
.L_1279:
        /*0118*/ 	.byte	0x03, 0x19
        /*011a*/ 	.short	0x0c30


	//----- nvinfo : EIATTR_PARAM_CBANK
	.align		4
        /*011c*/ 	.byte	0x04, 0x0a
        /*011e*/ 	.short	(.L_1281 - .L_1280)
	.align		4
.L_1280:
        /*0120*/ 	.word	index@(.nv.constant0._Z25multi_tensor_apply_kernelI18TensorListMetadataILi5EE25DistAdamCapturableFunctorIN3c104HalfEffEJPfffPiifS6_10adamMode_tfEEvlPViT_T0_DpT1_)
        /*0124*/ 	.short	0x0210
        /*0126*/ 	.short	0x0c30


	//----- nvinfo : EIATTR_SW_WAR
	.align		4
.L_1281:
        /*0128*/ 	.byte	0x04, 0x36
        /*012a*/ 	.short	(.L_1283 - .L_1282)
.L_1282:
        /*012c*/ 	.word	0x00000008
.L_1283:


//--------------------- .nv.info._Z25multi_tensor_apply_kernelI18TensorListMetadataILi5EE25DistAdamCapturableFunctorIfN3c108BFloat16ES4_EJPfffPiifS6_10adamMode_tfEEvlPViT_T0_DpT1_ --------------------------
	.section	.nv.info._Z25multi_tensor_apply_kernelI18TensorListMetadataILi5EE25DistAdamCapturableFunctorIfN3c108BFloat16ES4_EJPfffPiifS6_10adamMode_tfEEvlPViT_T0_DpT1_,"",@"SHT_CUDA_INFO"
	.sectionflags	@""
	.align	4


	//----- nvinfo : EIATTR_CUDA_API_VERSION
	.align		4
        /*0000*/ 	.byte	0x04, 0x37
        /*0002*/ 	.short	(.L_1285 - .L_1284)
.L_1284:
        /*0004*/ 	.word	0x00000082


	//----- nvinfo : EIATTR_KPARAM_INFO
	.align		4
.L_1285:
        /*0008*/ 	.byte	0x04, 0x17
        /*000a*/ 	.short	(.L_1287 - .L_1286)
.L_1286:
        /*000c*/ 	.word	0x00000000
        /*0010*/ 	.short	0x000c
        /*0012*/ 	.short	0x0c2c
        /*0014*/ 	.byte	0x00, 0xf0, 0x11, 0x00


	//----- nvinfo : EIATTR_KPARAM_INFO
	.align		4
.L_1287:
        /*0018*/ 	.byte	0x04, 0x17
        /*001a*/ 	.short	(.L_1289 - .L_1288)
.L_1288:
        /*001c*/ 	.word	0x00000000
        /*0020*/ 	.short	0x000b
        /*0022*/ 	.short	0x0c28
        /*0024*/ 	.byte	0x00, 0xf0, 0x11, 0x00


	//----- nvinfo : EIATTR_KPARAM_INFO
	.align		4
.L_1289:
        /*0028*/ 	.byte	0x04, 0x17
        /*002a*/ 	.short	(.L_1291 - .L_1290)
.L_1290:
        /*002c*/ 	.word	0x00000000
        /*0030*/ 	.short	0x000a
        /*0032*/ 	.short	0x0c20
        /*0034*/ 	.byte	0x00, 0xf0, 0x21, 0x00


	//----- nvinfo : EIATTR_KPARAM_INFO
	.align		4
.L_1291:
        /*0038*/ 	.byte	0x04, 0x17
        /*003a*/ 	.short	(.L_1293 - .L_1292)
.L_1292:
        /*003c*/ 	.word	0x00000000
        /*0040*/ 	.short	0x0009
        /*0042*/ 	.short	0x0c1c
        /*0044*/ 	.byte	0x00, 0xf0, 0x11, 0x00


	//----- nvinfo : EIATTR_KPARAM_INFO
	.align		4
.L_1293:
        /*0048*/ 	.byte	0x04, 0x17
        /*004a*/ 	.short	(.L_1295 - .L_1294)
.L_1294:
        /*004c*/ 	.word	0x00000000
        /*0050*/ 	.short	0x0008
        /*0052*/ 	.short	0x0c18
        /*0054*/ 	.byte	0x00, 0xf0, 0x11, 0x00


	//----- nvinfo : EIATTR_KPARAM_INFO
	.align		4
.L_1295:
        /*0058*/ 	.byte	0x04, 0x17
        /*005a*/ 	.short	(.L_1297 - .L_1296)
.L_1296:
        /*005c*/ 	.word	0x00000000
        /*0060*/ 	.short	0x0007
        /*0062*/ 	.short	0x0c10
        /*0064*/ 	.byte	0x00, 0xf0, 0x21, 0x00


	//----- nvinfo : EIATTR_KPARAM_INFO
	.align		4
.L_1297:
        /*0068*/ 	.byte	0x04, 0x17
        /*006a*/ 	.short	(.L_1299 - .L_1298)
.L_1298:
        /*006c*/ 	.word	0x00000000
        /*0070*/ 	.short	0x0006
        /*0072*/ 	.short	0x0c0c
        /*0074*/ 	.byte	0x00, 0xf0, 0x11, 0x00


	//----- nvinfo : EIATTR_KPARAM_INFO
	.align		4
.L_1299:
        /*0078*/ 	.byte	0x04, 0x17
        /*007a*/ 	.short	(.L_1301 - .L_1300)
.L_1300:
        /*007c*/ 	.word	0x00000000
        /*0080*/ 	.short	0x0005
        /*0082*/ 	.short	0x0c08
        /*0084*/ 	.byte	0x00, 0xf0, 0x11, 0x00


	//----- nvinfo : EIATTR_KPARAM_INFO
	.align		4
.L_1301:
        /*0088*/ 	.byte	0x04, 0x17
        /*008a*/ 	.short	(.L_1303 - .L_1302)
.L_1302:
        /*008c*/ 	.word	0x00000000
        /*0090*/ 	.short	0x0004
        /*0092*/ 	.short	0x0c00
        /*0094*/ 	.byte	0x00, 0xf0, 0x21, 0x00


	//----- nvinfo : EIATTR_KPARAM_INFO
	.align		4
.L_1303:
        /*0098*/ 	.byte	0x04, 0x17
        /*009a*/ 	.short	(.L_1305 - .L_1304)
.L_1304:
        /*009c*/ 	.word	0x00000000
        /*00a0*/ 	.short	0x0003
        /*00a2*/ 	.short	0x0bf8
        /*00a4*/ 	.byte	0x00, 0xf0, 0x05, 0x00


	//----- nvinfo : EIATTR_KPARAM_INFO
	.align		4
.L_1305:
        /*00a8*/ 	.byte	0x04, 0x17
        /*00aa*/ 	.short	(.L_1307 - .L_1306)
.L_1306:
        /*00ac*/ 	.word	0x00000000
        /*00b0*/ 	.short	0x0002
        /*00b2*/ 	.short	0x0010
        /*00b4*/ 	.byte	0x00, 0xf0, 0xa1, 0x2f


	//----- nvinfo : EIATTR_KPARAM_INFO
	.align		4
.L_1307:
        /*00b8*/ 	.byte	0x04, 0x17
        /*00ba*/ 	.short	(.L_1309 - .L_1308)
.L_1308:
        /*00bc*/ 	.word	0x00000000
        /*00c0*/ 	.short	0x0001
        /*00c2*/ 	.short	0x0008
        /*00c4*/ 	.byte	0x00, 0xf0, 0x21, 0x00


	//----- nvinfo : EIATTR_KPARAM_INFO
	.align		4
.L_1309:
        /*00c8*/ 	.byte	0x04, 0x17
        /*00ca*/ 	.short	(.L_1311 - .L_1310)
.L_1310:
        /*00cc*/ 	.word	0x00000000
        /*00d0*/ 	.short	0x0000
        /*00d2*/ 	.short	0x0000
        /*00d4*/ 	.byte	0x00, 0xf0, 0x21, 0x00


	//----- nvinfo : EIATTR_SPARSE_MMA_MASK
	.align		4
.L_1311:
        /*00d8*/ 	.byte	0x03, 0x50
        /*00da*/ 	.short	0x0000


	//----- nvinfo : EIATTR_MAXREG_COUNT
	.align		4
        /*00dc*/ 	.byte	0x03, 0x1b
        /*00de*/ 	.short	0x00ff


	//----- nvinfo : EIATTR_EXTERNS
	.align		4
        /*00e0*/ 	.byte	0x04, 0x0f
        /*00e2*/ 	.short	(.L_1313 - .L_1312)


	//   ....[0]....
	.align		4
.L_1312:
        /*00e4*/ 	.word	index@(__assertfail)


	//----- nvinfo : EIATTR_MERCURY_ISA_VERSION
	.align		4
.L_1313:
        /*00e8*/ 	.byte	0x03, 0x5f
        /*00ea*/ 	.short	0x0101


	//----- nvinfo : EIATTR_SYSCALL_OFFSETS
	.align		4
        /*00ec*/ 	.byte	0x04, 0x46
        /*00ee*/ 	.short	(.L_1315 - .L_1314)


	//   ....[0]....
.L_1314:
        /*00f0*/ 	.word	0x00000140


	//   ....[1]....
        /*00f4*/ 	.word	0x00000280


	//   ....[2]....
        /*00f8*/ 	.word	0x000003c0


	//   ....[3]....
        /*00fc*/ 	.word	0x00000510


	//----- nvinfo : EIATTR_EXIT_INSTR_OFFSETS
	.align		4
.L_1315:
        /*0100*/ 	.byte	0x04, 0x1c
        /*0102*/ 	.short	(.L_1317 - .L_1316)


	//   ....[0]....
.L_1316:
        /*0104*/ 	.word	0x00000570


	//   ....[1]....
        /*0108*/ 	.word	0x00001250


	//   ....[2]....
        /*010c*/ 	.word	0x000025d0


	//----- nvinfo : EIATTR_CRS_STACK_SIZE
	.align		4
.L_1317:
        /*0110*/ 	.byte	0x04, 0x1e
        /*0112*/ 	.short	(.L_1319 - .L_1318)
.L_1318:
        /*0114*/ 	.word	0x00000000


	//----- nvinfo : EIATTR_CBANK_PARAM_SIZE
	.align		4
.L_1319:
        /*0118*/ 	.byte	0x03, 0x19
        /*011a*/ 	.short	0x0c30


	//----- nvinfo : EIATTR_PARAM_CBANK
	.align		4
        /*011c*/ 	.byte	0x04, 0x0a
        /*011e*/ 	.short	(.L_1321 - .L_1320)
	.align		4
.L_1320:
        /*0120*/ 	.word	index@(.nv.constant0._Z25multi_tensor_apply_kernelI18TensorListMetadataILi5EE25DistAdamCapturableFunctorIfN3c108BFloat16ES4_EJPfffPiifS6_10adamMode_tfEEvlPViT_T0_DpT1_)
        /*0124*/ 	.short	0x0210
        /*0126*/ 	.short	0x0c30


	//----- nvinfo : EIATTR_SW_WAR
	.align		4
.L_1321:
        /*0128*/ 	.byte	0x04, 0x36
        /*012a*/ 	.short	(.L_1323 - .L_1322)
.L_1322:
        /*012c*/ 	.word	0x00000008
.L_1323:


//--------------------- .nv.info._Z25multi_tensor_apply_kernelI18TensorListMetadataILi5EE25DistAdamCapturableFunctorIfN3c108BFloat16ENS3_4HalfEEJPfffPiifS7_10adamMode_tfEEvlPViT_T0_DpT1_ --------------------------
	.section	.nv.info._Z25multi_tensor_apply_kernelI18TensorListMetadataILi5EE25DistAdamCapturableFunctorIfN3c108BFloat16ENS3_4HalfEEJPfffPiifS7_10adamMode_tfEEvlPViT_T0_DpT1_,"",@"SHT_CUDA_INFO"
	.sectionflags	@""
	.align	4


	//----- nvinfo : EIATTR_CUDA_API_VERSION
	.align		4
        /*0000*/ 	.byte	0x04, 0x37
        /*0002*/ 	.short	(.L_1325 - .L_1324)
.L_1324:
        /*0004*/ 	.word	0x00000082


	//----- nvinfo : EIATTR_KPARAM_INFO
	.align		4
.L_1325:
        /*0008*/ 	.byte	0x04, 0x17
        /*000a*/ 	.short	(.L_1327 - .L_1326)
.L_1326:
        /*000c*/ 	.word	0x00000000
        /*0010*/ 	.short	0x000c
        /*0012*/ 	.short	0x0c2c
        /*0014*/ 	.byte	0x00, 0xf0, 0x11, 0x00


	//----- nvinfo : EIATTR_KPARAM_INFO
	.align		4
.L_1327:
        /*0018*/ 	.byte	0x04, 0x17
        /*001a*/ 	.short	(.L_1329 - .L_1328)
.L_1328:
        /*001c*/ 	.word	0x00000000
        /*0020*/ 	.short	0x000b
        /*0022*/ 	.short	0x0c28
        /*0024*/ 	.byte	0x00, 0xf0, 0x11, 0x00


	//----- nvinfo : EIATTR_KPARAM_INFO
	.align		4
.L_1329:
        /*0028*/ 	.byte	0x04, 0x17
        /*002a*/ 	.short	(.L_1331 - .L_1330)
.L_1330:
        /*002c*/ 	.word	0x00000000
        /*0030*/ 	.short	0x000a
        /*0032*/ 	.short	0x0c20
        /*0034*/ 	.byte	0x00, 0xf0, 0x21, 0x00


	//----- nvinfo : EIATTR_KPARAM_INFO
	.align		4
.L_1331:
        /*0038*/ 	.byte	0x04, 0x17
        /*003a*/ 	.short	(.L_1333 - .L_1332)
.L_1332:
        /*003c*/ 	.word	0x00000000
        /*0040*/ 	.short	0x0009
        /*0042*/ 	.short	0x0c1c
        /*0044*/ 	.byte	0x00, 0xf0, 0x11, 0x00


	//----- nvinfo : EIATTR_KPARAM_INFO
	.align		4
.L_1333:
        /*0048*/ 	.byte	0x04, 0x17
        /*004a*/ 	.short	(.L_1335 - .L_1334)
.L_1334:
        /*004c*/ 	.word	0x00000000
        /*0050*/ 	.short	0x0008
        /*0052*/ 	.short	0x0c18
        /*0054*/ 	.byte	0x00, 0xf0, 0x11, 0x00


	//----- nvinfo : EIATTR_KPARAM_INFO
	.align		4
.L_1335:
        /*0058*/ 	.byte	0x04, 0x17
        /*005a*/ 	.short	(.L_1337 - .L_1336)
.L_1336:
        /*005c*/ 	.word	0x00000000
        /*0060*/ 	.short	0x0007
        /*0062*/ 	.short	0x0c10
        /*0064*/ 	.byte	0x00, 0xf0, 0x21, 0x00


	//----- nvinfo : EIATTR_KPARAM_INFO
	.align		4
.L_1337:
        /*0068*/ 	.byte	0x04, 0x17
        /*006a*/ 	.short	(.L_1339 - .L_1338)
.L_1338:
        /*006c*/ 	.word	0x00000000
        /*0070*/ 	.short	0x0006
        /*0072*/ 	.short	0x0c0c
        /*0074*/ 	.byte	0x00, 0xf0, 0x11, 0x00


	//----- nvinfo : EIATTR_KPARAM_INFO
	.align		4
.L_1339:
        /*0078*/ 	.byte	0x04, 0x17
        /*007a*/ 	.short	(.L_1341 - .L_1340)
.L_1340:
        /*007c*/ 	.word	0x00000000
        /*0080*/ 	.short	0x0005
        /*0082*/ 	.short	0x0c08
        /*0084*/ 	.byte	0x00, 0xf0, 0x11, 0x00


	//----- nvinfo : EIATTR_KPARAM_INFO
	.align		4
.L_1341:
        /*0088*/ 	.byte	0x04, 0x17
        /*008a*/ 	.short	(.L_1343 - .L_1342)
.L_1342:
        /*008c*/ 	.word	0x00000000
        /*0090*/ 	.short	0x0004
        /*0092*/ 	.short	0x0c00
        /*0094*/ 	.byte	0x00, 0xf0, 0x21, 0x00


	//----- nvinfo : EIATTR_KPARAM_INFO
	.align		4
.L_1343:
        /*0098*/ 	.byte	0x04, 0x17
        /*009a*/ 	.short	(.L_1345 - .L_1344)
.L_1344:
        /*009c*/ 	.word	0x00000000
        /*00a0*/ 	.short	0x0003
        /*00a2*/ 	.short	0x0bf8
        /*00a4*/ 	.byte	0x00, 0xf0, 0x05, 0x00


	//----- nvinfo : EIATTR_KPARAM_INFO
	.align		4
.L_1345:
        /*00a8*/ 	.byte	0x04, 0x17
        /*00aa*/ 	.short	(.L_1347 - .L_1346)
.L_1346:
        /*00ac*/ 	.word	0x00000000
        /*00b0*/ 	.short	0x0002
        /*00b2*/ 	.short	0x0010
        /*00b4*/ 	.byte	0x00, 0xf0, 0xa1, 0x2f


	//----- nvinfo : EIATTR_KPARAM_INFO
	.align		4
.L_1347:
        /*00b8*/ 	.byte	0x04, 0x17
        /*00ba*/ 	.short	(.L_1349 - .L_1348)
.L_1348:
        /*00bc*/ 	.word	0x00000000
        /*00c0*/ 	.short	0x0001
        /*00c2*/ 	.short	0x0008
        /*00c4*/ 	.byte	0x00, 0xf0, 0x21, 0x00


	//----- nvinfo : EIATTR_KPARAM_INFO
	.align		4
.L_1349:
        /*00c8*/ 	.byte	0x04, 0x17
        /*00ca*/ 	.short	(.L_1351 - .L_1350)
.L_1350:
        /*00cc*/ 	.word	0x00000000
        /*00d0*/ 	.short	0x0000
        /*00d2*/ 	.short	0x0000
        /*00d4*/ 	.byte	0x00, 0xf0, 0x21, 0x00


	//----- nvinfo : EIATTR_SPARSE_MMA_MASK
	.align		4
.L_1351:
        /*00d8*/ 	.byte	0x03, 0x50
        /*00da*/ 	.short	0x0000


	//----- nvinfo : EIATTR_MAXREG_COUNT
	.align		4
        /*00dc*/ 	.byte	0x03, 0x1b
        /*00de*/ 	.short	0x00ff


	//----- nvinfo : EIATTR_EXTERNS
	.align		4
        /*00e0*/ 	.byte	0x04, 0x0f
        /*00e2*/ 	.short	(.L_1353 - .L_1352)


	//   ....[0]....
	.align		4
.L_1352:
        /*00e4*/ 	.word	index@(__assertfail)


	//----- nvinfo : EIATTR_MERCURY_ISA_VERSION
	.align		4
.L_1353:
        /*00e8*/ 	.byte	0x03, 0x5f
        /*00ea*/ 	.short	0x0101


	//----- nvinfo : EIATTR_SYSCALL_OFFSETS
	.align		4
        /*00ec*/ 	.byte	0x04, 0x46
        /*00ee*/ 	.short	(.L_1355 - .L_1354)


	//   ....[0]....
.L_1354:
        /*00f0*/ 	.word	0x00000140


	//   ....[1]....
        /*00f4*/ 	.word	0x00000280


	//   ....[2]....
        /*00f8*/ 	.word	0x000003c0


	//   ....[3]....
        /*00fc*/ 	.word	0x00000510


	//----- nvinfo : EIATTR_EXIT_INSTR_OFFSETS
	.align		4
.L_1355:
        /*0100*/ 	.byte	0x04, 0x1c
        /*0102*/ 	.short	(.L_1357 - .L_1356)


	//   ....[0]....
.L_1356:
        /*0104*/ 	.word	0x00000570


	//   ....[1]....
        /*0108*/ 	.word	0x00001250


	//   ....[2]....
        /*010c*/ 	.word	0x000025d0


	//----- nvinfo : EIATTR_CRS_STACK_SIZE
	.align		4
.L_1357:
        /*0110*/ 	.byte	0x04, 0x1e
        /*0112*/ 	.short	(.L_1359 - .L_1358)
.L_1358:
        /*0114*/ 	.word	0x00000000


	//----- nvinfo : EIATTR_CBANK_PARAM_SIZE
	.align		4
.L_1359:
        /*0118*/ 	.byte	0x03, 0x19
        /*011a*/ 	.short	0x0c30


	//----- nvinfo : EIATTR_PARAM_CBANK
	.align		4
        /*011c*/ 	.byte	0x04, 0x0a
        /*011e*/ 	.short	(.L_1361 - .L_1360)
	.align		4
.L_1360:
        /*0120*/ 	.word	index@(.nv.constant0._Z25multi_tensor_apply_kernelI18TensorListMetadataILi5EE25DistAdamCapturableFunctorIfN3c108BFloat16ENS3_4HalfEEJPfffPiifS7_10adamMode_tfEEvlPViT_T0_DpT1_)
        /*0124*/ 	.short	0x0210
        /*0126*/ 	.short	0x0c30


	//----- nvinfo : EIATTR_SW_WAR
	.align		4
.L_1361:
        /*0128*/ 	.byte	0x04, 0x36
        /*012a*/ 	.short	(.L_1363 - .L_1362)
.L_1362:
        /*012c*/ 	.word	0x00000008
.L_1363:


//--------------------- .nv.info._Z25multi_tensor_apply_kernelI18TensorListMetadataILi5EE25DistAdamCapturableFunctorIfN3c108BFloat16EfEJPfffPiifS6_10adamMode_tfEEvlPViT_T0_DpT1_ --------------------------
	.section	.nv.info._Z25multi_tensor_apply_kernelI18TensorListMetadataILi5EE25DistAdamCapturableFunctorIfN3c108BFloat16EfEJPfffPiifS6_10adamMode_tfEEvlPViT_T0_DpT1_,"",@"SHT_CUDA_INFO"
	.sectionflags	@""
	.align	4


	//----- nvinfo : EIATTR_CUDA_API_VERSION
	.align		4
        /*0000*/ 	.byte	0x04, 0x37
        /*0002*/ 	.short	(.L_1365 - .L_1364)
.L_1364:
        /*0004*/ 	.word	0x00000082


	//----- nvinfo : EIATTR_KPARAM_INFO
	.align		4
.L_1365:
        /*0008*/ 	.byte	0x04, 0x17
        /*000a*/ 	.short	(.L_1367 - .L_1366)
.L_1366:
        /*000c*/ 	.word	0x00000000
        /*0010*/ 	.short	0x000c
        /*0012*/ 	.short	0x0c2c
        /*0014*/ 	.byte	0x00, 0xf0, 0x11, 0x00


	//----- nvinfo : EIATTR_KPARAM_INFO
	.align		4
.L_1367:
        /*0018*/ 	.byte	0x04, 0x17
        /*001a*/ 	.short	(.L_1369 - .L_1368)
.L_1368:
        /*001c*/ 	.word	0x00000000
        /*0020*/ 	.short	0x000b
        /*0022*/ 	.short	0x0c28
        /*0024*/ 	.byte	0x00, 0xf0, 0x11, 0x00


	//----- nvinfo : EIATTR_KPARAM_INFO
	.align		4
.L_1369:
        /*0028*/ 	.byte	0x04, 0x17
        /*002a*/ 	.short	(.L_1371 - .L_1370)
.L_1370:
        /*002c*/ 	.word	0x00000000
        /*0030*/ 	.short	0x000a
        /*0032*/ 	.short	0x0c20
        /*0034*/ 	.byte	0x00, 0xf0, 0x21, 0x00


	//----- nvinfo : EIATTR_KPARAM_INFO
	.align		4
.L_1371:
        /*0038*/ 	.byte	0x04, 0x17
        /*003a*/ 	.short	(.L_1373 - .L_1372)
.L_1372:
        /*003c*/ 	.word	0x00000000
        /*0040*/ 	.short	0x0009
        /*0042*/ 	.short	0x0c1c
        /*0044*/ 	.byte	0x00, 0xf0, 0x11, 0x00


	//----- nvinfo : EIATTR_KPARAM_INFO
	.align		4
.L_1373:
        /*0048*/ 	.byte	0x04, 0x17
        /*004a*/ 	.short	(.L_1375 - .L_1374)
.L_1374:
        /*004c*/ 	.word	0x00000000
        /*0050*/ 	.short	0x0008
        /*0052*/ 	.short	0x0c18
        /*0054*/ 	.byte	0x00, 0xf0, 0x11, 0x00


	//----- nvinfo : EIATTR_KPARAM_INFO
	.align		4
.L_1375:
        /*0058*/ 	.byte	0x04, 0x17
        /*005a*/ 	.short	(.L_1377 - .L_1376)
.L_1376:
        /*005c*/ 	.word	0x00000000
        /*0060*/ 	.short	0x0007
        /*0062*/ 	.short	0x0c10
        /*0064*/ 	.byte	0x00, 0xf0, 0x21, 0x00


	//----- nvinfo : EIATTR_KPARAM_INFO
	.align		4
.L_1377:
        /*0068*/ 	.byte	0x04, 0x17
        /*006a*/ 	.short	(.L_1379 - .L_1378)
.L_1378:
        /*006c*/ 	.word	0x00000000
        /*0070*/ 	.short	0x0006
        /*0072*/ 	.short	0x0c0c
        /*0074*/ 	.byte	0x00, 0xf0, 0x11, 0x00


	//----- nvinfo : EIATTR_KPARAM_INFO
	.align		4
.L_1379:
        /*0078*/ 	.byte	0x04, 0x17
        /*007a*/ 	.short	(.L_1381 - .L_1380)
.L_1380:
        /*007c*/ 	.word	0x00000000
        /*0080*/ 	.short	0x0005
        /*0082*/ 	.short	0x0c08
        /*0084*/ 	.byte	0x00, 0xf0, 0x11, 0x00


	//----- nvinfo : EIATTR_KPARAM_INFO
	.align		4
.L_1381:
        /*0088*/ 	.byte	0x04, 0x17
        /*008a*/ 	.short	(.L_1383 - .L_1382)
.L_1382:
        /*008c*/ 	.word	0x00000000
        /*0090*/ 	.short	0x0004
        /*0092*/ 	.short	0x0c00
        /*0094*/ 	.byte	0x00, 0xf0, 0x21, 0x00


	//----- nvinfo : EIATTR_KPARAM_INFO
	.align		4
.L_1383:
        /*0098*/ 	.byte	0x04, 0x17
        /*009a*/ 	.short	(.L_1385 - .L_1384)
.L_1384:
        /*009c*/ 	.word	0x00000000
        /*00a0*/ 	.short	0x0003
        /*00a2*/ 	.short	0x0bf8
        /*00a4*/ 	.byte	0x00, 0xf0, 0x05, 0x00


	//----- nvinfo : EIATTR_KPARAM_INFO
	.align		4
.L_1385:
        /*00a8*/ 	.byte	0x04, 0x17
        /*00aa*/ 	.short	(.L_1387 - .L_1386)
.L_1386:
        /*00ac*/ 	.word	0x00000000
        /*00b0*/ 	.short	0x0002
        /*00b2*/ 	.short	0x0010
        /*00b4*/ 	.byte	0x00, 0xf0, 0xa1, 0x2f


	//----- nvinfo : EIATTR_KPARAM_INFO
	.align		4
.L_1387:
        /*00b8*/ 	.byte	0x04, 0x17
        /*00ba*/ 	.short	(.L_1389 - .L_1388)
.L_1388:
        /*00bc*/ 	.word	0x00000000
        /*00c0*/ 	.short	0x0001
        /*00c2*/ 	.short	0x0008
        /*00c4*/ 	.byte	0x00, 0xf0, 0x21, 0x00


	//----- nvinfo : EIATTR_KPARAM_INFO
	.align		4
.L_1389:
        /*00c8*/ 	.byte	0x04, 0x17
        /*00ca*/ 	.short	(.L_1391 - .L_1390)
.L_1390:
        /*00cc*/ 	.word	0x00000000
        /*00d0*/ 	.short	0x0000
        /*00d2*/ 	.short	0x0000
        /*00d4*/ 	.byte	0x00, 0xf0, 0x21, 0x00


	//----- nvinfo : EIATTR_SPARSE_MMA_MASK
	.align		4
.L_1391:
        /*00d8*/ 	.byte	0x03, 0x50
        /*00da*/ 	.short	0x0000


	//----- nvinfo : EIATTR_MAXREG_COUNT
	.align		4
        /*00dc*/ 	.byte	0x03, 0x1b
        /*00de*/ 	.short	0x00ff


	//----- nvinfo : EIATTR_EXTERNS
	.align		4
        /*00e0*/ 	.byte	0x04, 0x0f
        /*00e2*/ 	.short	(.L_1393 - .L_1392)


	//   ....[0]....
	.align		4
.L_1392:
        /*00e4*/ 	.word	index@(__assertfail)


	//----- nvinfo : EIATTR_MERCURY_ISA_VERSION
	.align		4
.L_1393:
        /*00e8*/ 	.byte	0x03, 0x5f
        /*00ea*/ 	.short	0x0101


	//----- nvinfo : EIATTR_SYSCALL_OFFSETS
	.align		4
        /*00ec*/ 	.byte	0x04, 0x46
        /*00ee*/ 	.short	(.L_1395 - .L_1394)


	//   ....[0]....
.L_1394:
        /*00f0*/ 	.word	0x00000140


	//   ....[1]....
        /*00f4*/ 	.word	0x00000280


	//   ....[2]....
        /*00f8*/ 	.word	0x000003c0


	//   ....[3]....
        /*00fc*/ 	.word	0x00000510


	//----- nvinfo : EIATTR_EXIT_INSTR_OFFSETS
	.align		4
.L_1395:
        /*0100*/ 	.byte	0x04, 0x1c
        /*0102*/ 	.short	(.L_1397 - .L_1396)


	//   ....[0]....
.L_1396:
        /*0104*/ 	.word	0x00000570


	//   ....[1]....
        /*0108*/ 	.word	0x00001240


	//   ....[2]....
        /*010c*/ 	.word	0x00002510


	//----- nvinfo : EIATTR_CRS_STACK_SIZE
	.align		4
.L_1397:
        /*0110*/ 	.byte	0x04, 0x1e
        /*0112*/ 	.short	(.L_1399 - .L_1398)
.L_1398:
        /*0114*/ 	.word	0x00000000


	//----- nvinfo : EIATTR_CBANK_PARAM_SIZE
	.align		4
.L_1399:
        /*0118*/ 	.byte	0x03, 0x19
        /*011a*/ 	.short	0x0c30


	//----- nvinfo : EIATTR_PARAM_CBANK
	.align		4
        /*011c*/ 	.byte	0x04, 0x0a
        /*011e*/ 	.short	(.L_1401 - .L_1400)
	.align		4
.L_1400:
        /*0120*/ 	.word	index@(.nv.constant0._Z25multi_tensor_apply_kernelI18TensorListMetadataILi5EE25DistAdamCapturableFunctorIfN3c108BFloat16EfEJPfffPiifS6_10adamMode_tfEEvlPViT_T0_DpT1_)
        /*0124*/ 	.short	0x0210
        /*0126*/ 	.short	0x0c30


	//----- nvinfo : EIATTR_SW_WAR
	.align		4
.L_1401:
        /*0128*/ 	.byte	0x04, 0x36
        /*012a*/ 	.short	(.L_1403 - .L_1402)
.L_1402:
        /*012c*/ 	.word	0x00000008
.L_1403:


//--------------------- .nv.info._Z25multi_tensor_apply_kernelI18TensorListMetadataILi5EE25DistAdamCapturableFunctorIfN3c104HalfENS3_8BFloat16EEJPfffPiifS7_10adamMode_tfEEvlPViT_T0_DpT1_ --------------------------
	.section	.nv.info._Z25multi_tensor_apply_kernelI18TensorListMetadataILi5EE25DistAdamCapturableFunctorIfN3c104HalfENS3_8BFloat16EEJPfffPiifS7_10adamMode_tfEEvlPViT_T0_DpT1_,"",@"SHT_CUDA_INFO"
	.sectionflags	@""
	.align	4


	//----- nvinfo : EIATTR_CUDA_API_VERSION
	.align		4
        /*0000*/ 	.byte	0x04, 0x37
        /*0002*/ 	.short	(.L_1405 - .L_1404)
.L_1404:
        /*0004*/ 	.word	0x00000082


	//----- nvinfo : EIATTR_KPARAM_INFO
	.align		4
.L_1405:
        /*0008*/ 	.byte	0x04, 0x17
        /*000a*/ 	.short	(.L_1407 - .L_1406)
.L_1406:
        /*000c*/ 	.word	0x00000000
        /*0010*/ 	.short	0x000c
        /*0012*/ 	.short	0x0c2c
        /*0014*/ 	.byte	0x00, 0xf0, 0x11, 0x00


	//----- nvinfo : EIATTR_KPARAM_INFO
	.align		4
.L_1407:
        /*0018*/ 	.byte	0x04, 0x17
        /*001a*/ 	.short	(.L_1409 - .L_1408)
.L_1408:
        /*001c*/ 	.word	0x00000000
        /*0020*/ 	.short	0x000b
        /*0022*/ 	.short	0x0c28
        /*0024*/ 	.byte	0x00, 0xf0, 0x11, 0x00


	//----- nvinfo : EIATTR_KPARAM_INFO
	.align		4
.L_1409:
        /*0028*/ 	.byte	0x04, 0x17
        /*002a*/ 	.short	(.L_1411 - .L_1410)
.L_1410:
        /*002c*/ 	.word	0x00000000
        /*0030*/ 	.short	0x000a
        /*0032*/ 	.short	0x0c20
        /*0034*/ 	.byte	0x00, 0xf0, 0x21, 0x00


	//----- nvinfo : EIATTR_KPARAM_INFO
	.align		4
.L_1411:
        /*0038*/ 	.byte	0x04, 0x17
        /*003a*/ 	.short	(.L_1413 - .L_1412)
.L_1412:
        /*003c*/ 	.word	0x00000000
        /*0040*/ 	.short	0x0009
        /*0042*/ 	.short	0x0c1c
        /*0044*/ 	.byte	0x00, 0xf0, 0x11, 0x00


	//----- nvinfo : EIATTR_KPARAM_INFO
	.align		4
.L_1413:
        /*0048*/ 	.byte	0x04, 0x17
        /*004a*/ 	.short	(.L_1415 - .L_1414)
.L_1414:
        /*004c*/ 	.word	0x00000000
        /*0050*/ 	.short	0x0008
        /*0052*/ 	.short	0x0c18
        /*0054*/ 	.byte	0x00, 0xf0, 0x11, 0x00


	//----- nvinfo : EIATTR_KPARAM_INFO
	.align		4
.L_1415:
        /*0058*/ 	.byte	0x04, 0x17
        /*005a*/ 	.short	(.L_1417 - .L_1416)
.L_1416:
        /*005c*/ 	.word	0x00000000
        /*0060*/ 	.short	0x0007
        /*0062*/ 	.short	0x0c10
        /*0064*/ 	.byte	0x00, 0xf0, 0x21, 0x00


	//----- nvinfo : EIATTR_KPARAM_INFO
	.align		4
.L_1417:
        /*0068*/ 	.byte	0x04, 0x17
        /*006a*/ 	.short	(.L_1419 - .L_1418)
.L_1418:
        /*006c*/ 	.word	0x00000000
        /*0070*/ 	.short	0x0006
        /*0072*/ 	.short	0x0c0c
        /*0074*/ 	.byte	0x00, 0xf0, 0x11, 0x00


	//----- nvinfo : EIATTR_KPARAM_INFO
	.align		4
.L_1419:
        /*0078*/ 	.byte	0x04, 0x17
        /*007a*/ 	.short	(.L_1421 - .L_1420)
.L_1420:
        /*007c*/ 	.word	0x00000000
        /*0080*/ 	.short	0x0005
        /*0082*/ 	.short	0x0c08
        /*0084*/ 	.byte	0x00, 0xf0, 0x11, 0x00


	//----- nvinfo : EIATTR_KPARAM_INFO
	.align		4
.L_1421:
        /*0088*/ 	.byte	0x04, 0x17
        /*008a*/ 	.short	(.L_1423 - .L_1422)
.L_1422:
        /*008c*/ 	.word	0x00000000
        /*0090*/ 	.short	0x0004
        /*0092*/ 	.short	0x0c00
        /*0094*/ 	.byte	0x00, 0xf0, 0x21, 0x00


	//----- nvinfo : EIATTR_KPARAM_INFO
	.align		4
.L_1423:
        /*0098*/ 	.byte	0x04, 0x17
        /*009a*/ 	.short	(.L_1425 - .L_1424)
.L_1424:
        /*009c*/ 	.word	0x00000000
        /*00a0*/ 	.short	0x0003
        /*00a2*/ 	.short	0x0bf8
        /*00a4*/ 	.byte	0x00, 0xf0, 0x05, 0x00


	//----- nvinfo : EIATTR_KPARAM_INFO
	.align		4
.L_1425:
        /*00a8*/ 	.byte	0x04, 0x17
        /*00aa*/ 	.short	(.L_1427 - .L_1426)
.L_1426:
        /*00ac*/ 	.word	0x00000000
        /*00b0*/ 	.short	0x0002
        /*00b2*/ 	.short	0x0010
        /*00b4*/ 	.byte	0x00, 0xf0, 0xa1, 0x2f


	//----- nvinfo : EIATTR_KPARAM_INFO
	.align		4
.L_1427:
        /*00b8*/ 	.byte	0x04, 0x17
        /*00ba*/ 	.short	(.L_1429 - .L_1428)
.L_1428:
        /*00bc*/ 	.word	0x00000000
        /*00c0*/ 	.short	0x0001
        /*00c2*/ 	.short	0x0008
        /*00c4*/ 	.byte	0x00, 0xf0, 0x21, 0x00


	//----- nvinfo : EIATTR_KPARAM_INFO
	.align		4
.L_1429:
        /*00c8*/ 	.byte	0x04, 0x17
        /*00ca*/ 	.short	(.L_1431 - .L_1430)
.L_1430:
        /*00cc*/ 	.word	0x00000000
        /*00d0*/ 	.short	0x0000
        /*00d2*/ 	.short	0x0000
        /*00d4*/ 	.byte	0x00, 0xf0, 0x21, 0x00


	//----- nvinfo : EIATTR_SPARSE_MMA_MASK
	.align		4
.L_1431:
        /*00d8*/ 	.byte	0x03, 0x50
        /*00da*/ 	.short	0x0000


	//----- nvinfo : EIATTR_MAXREG_COUNT
	.align		4
        /*00dc*/ 	.byte	0x03, 0x1b
        /*00de*/ 	.short	0x00ff


	//----- nvinfo : EIATTR_EXTERNS
	.align		4
        /*00e0*/ 	.byte	0x04, 0x0f
        /*00e2*/ 	.short	(.L_1433 - .L_1432)


	//   ....[0]....
	.align		4
.L_1432:
        /*00e4*/ 	.word	index@(__assertfail)


	//----- nvinfo : EIATTR_MERCURY_ISA_VERSION
	.align		4
.L_1433:
        /*00e8*/ 	.byte	0x03, 0x5f
        /*00ea*/ 	.short	0x0101


	//----- nvinfo : EIATTR_SYSCALL_OFFSETS
	.align		4
        /*00ec*/ 	.byte	0x04, 0x46
        /*00ee*/ 	.short	(.L_1435 - .L_1434)


	//   ....[0]....
.L_1434:
        /*00f0*/ 	.word	0x00000140


	//   ....[1]....
        /*00f4*/ 	.word	0x00000280


	//   ....[2]....
        /*00f8*/ 	.word	0x000003c0


	//   ....[3]....
        /*00fc*/ 	.word	0x00000510


	//----- nvinfo : EIATTR_EXIT_INSTR_OFFSETS
	.align		4
.L_1435:
        /*0100*/ 	.byte	0x04, 0x1c
        /*0102*/ 	.short	(.L_1437 - .L_1436)


	//   ....[0]....
.L_1436:
        /*0104*/ 	.word	0x00000570


	//   ....[1]....
        /*0108*/ 	.word	0x00001250


	//   ....[2]....
        /*010c*/ 	.word	0x000025d0


	//----- nvinfo : EIATTR_CRS_STACK_SIZE
	.align		4
.L_1437:
        /*0110*/ 	.byte	0x04, 0x1e
        /*0112*/ 	.short	(.L_1439 - .L_1438)
.L_1438:
        /*0114*/ 	.word	0x00000000


	//----- nvinfo : EIATTR_CBANK_PARAM_SIZE
	.align		4
.L_1439:
        /*0118*/ 	.byte	0x03, 0x19
        /*011a*/ 	.short	0x0c30


	//----- nvinfo : EIATTR_PARAM_CBANK
	.align		4
        /*011c*/ 	.byte	0x04, 0x0a
        /*011e*/ 	.short	(.L_1441 - .L_1440)
	.align		4
.L_1440:
        /*0120*/ 	.word	index@(.nv.constant0._Z25multi_tensor_apply_kernelI18TensorListMetadataILi5EE25DistAdamCapturableFunctorIfN3c104HalfENS3_8BFloat16EEJPfffPiifS7_10adamMode_tfEEvlPViT_T0_DpT1_)
        /*0124*/ 	.short	0x0210
        /*0126*/ 	.short	0x0c30


	//----- nvinfo : EIATTR_SW_WAR
	.align		4
.L_1441:
        /*0128*/ 	.byte	0x04, 0x36
        /*012a*/ 	.short	(.L_1443 - .L_1442)
.L_1442:
        /*012c*/ 	.word	0x00000008
.L_1443:


//--------------------- .nv.info._Z25multi_tensor_apply_kernelI18TensorListMetadataILi5EE25DistAdamCapturableFunctorIfN3c104HalfES4_EJPfffPiifS6_10adamMode_tfEEvlPViT_T0_DpT1_ --------------------------
	.section	.nv.info._Z25multi_tensor_apply_kernelI18TensorListMetadataILi5EE25DistAdamCapturableFunctorIfN3c104HalfES4_EJPfffPiifS6_10adamMode_tfEEvlPViT_T0_DpT1_,"",@"SHT_CUDA_INFO"
	.sectionflags	@""
	.align	4


	//----- nvinfo : EIATTR_CUDA_API_VERSION
	.align		4
        /*0000*/ 	.byte	0x04, 0x37
        /*0002*/ 	.short	(.L_1445 - .L_1444)
.L_1444:
        /*0004*/ 	.word	0x00000082


	//----- nvinfo : EIATTR_KPARAM_INFO
	.align		4
.L_1445:
        /*0008*/ 	.byte	0x04, 0x17
        /*000a*/ 	.short	(.L_1447 - .L_1446)
.L_1446:
        /*000c*/ 	.word	0x00000000
        /*0010*/ 	.short	0x000c
        /*0012*/ 	.short	0x0c2c
        /*0014*/ 	.byte	0x00, 0xf0, 0x11, 0x00


	//----- nvinfo : EIATTR_KPARAM_INFO
	.align		4
.L_1447:
        /*0018*/ 	.byte	0x04, 0x17
        /*001a*/ 	.short	(.L_1449 - .L_1448)
.L_1448:
        /*001c*/ 	.word	0x00000000
        /*0020*/ 	.short	0x000b
        /*0022*/ 	.short	0x0c28
        /*0024*/ 	.byte	0x00, 0xf0, 0x11, 0x00


	//----- nvinfo : EIATTR_KPARAM_INFO
	.align		4
.L_1449:
        /*0028*/ 	.byte	0x04, 0x17
        /*002a*/ 	.short	(.L_1451 - .L_1450)
.L_1450:
        /*002c*/ 	.word	0x00000000
        /*0030*/ 	.short	0x000a
        /*0032*/ 	.short	0x0c20
        /*0034*/ 	.byte	0x00, 0xf0, 0x21, 0x00


	//----- nvinfo : EIATTR_KPARAM_INFO
	.align		4
.L_1451:
        /*0038*/ 	.byte	0x04, 0x17
        /*003a*/ 	.short	(.L_1453 - .L_1452)
.L_1452:
        /*003c*/ 	.word	0x00000000
        /*0040*/ 	.short	0x0009
        /*0042*/ 	.short	0x0c1c
        /*0044*/ 	.byte	0x00, 0xf0, 0x11, 0x00


	//----- nvinfo : EIATTR_KPARAM_INFO
	.align		4
.L_1453:
        /*0048*/ 	.byte	0x04, 0x17
        /*004a*/ 	.short	(.L_1455 - .L_1454)
.L_1454:
        /*004c*/ 	.word	0x00000000
        /*0050*/ 	.short	0x0008
        /*0052*/ 	.short	0x0c18
        /*0054*/ 	.byte	0x00, 0xf0, 0x11, 0x00


	//----- nvinfo : EIATTR_KPARAM_INFO
	.align		4
.L_1455:
        /*0058*/ 	.byte	0x04, 0x17
        /*005a*/ 	.short	(.L_1457 - .L_1456)
.L_1456:
        /*005c*/ 	.word	0x00000000
        /*0060*/ 	.short	0x0007
        /*0062*/ 	.short	0x0c10
        /*0064*/ 	.byte	0x00, 0xf0, 0x21, 0x00


	//----- nvinfo : EIATTR_KPARAM_INFO
	.align		4
.L_1457:
        /*0068*/ 	.byte	0x04, 0x17
        /*006a*/ 	.short	(.L_1459 - .L_1458)
.L_1458:
        /*006c*/ 	.word	0x00000000
        /*0070*/ 	.short	0x0006
        /*0072*/ 	.short	0x0c0c
        /*0074*/ 	.byte	0x00, 0xf0, 0x11, 0x00


	//----- nvinfo : EIATTR_KPARAM_INFO
	.align		4
.L_1459:
        /*0078*/ 	.byte	0x04, 0x17
        /*007a*/ 	.short	(.L_1461 - .L_1460)
.L_1460:
        /*007c*/ 	.word	0x00000000
        /*0080*/ 	.short	0x0005
        /*0082*/ 	.short	0x0c08
        /*0084*/ 	.byte	0x00, 0xf0, 0x11, 0x00


	//----- nvinfo : EIATTR_KPARAM_INFO
	.align		4
.L_1461:
        /*0088*/ 	.byte	0x04, 0x17
        /*008a*/ 	.short	(.L_1463 - .L_1462)
.L_1462:
        /*008c*/ 	.word	0x00000000
        /*0090*/ 	.short	0x0004
        /*0092*/ 	.short	0x0c00
        /*0094*/ 	.byte	0x00, 0xf0, 0x21, 0x00


	//----- nvinfo : EIATTR_KPARAM_INFO
	.align		4
.L_1463:
        /*0098*/ 	.byte	0x04, 0x17
        /*009a*/ 	.short	(.L_1465 - .L_1464)
.L_1464:
        /*009c*/ 	.word	0x00000000
        /*00a0*/ 	.short	0x0003
        /*00a2*/ 	.short	0x0bf8
        /*00a4*/ 	.byte	0x00, 0xf0, 0x05, 0x00


	//----- nvinfo : EIATTR_KPARAM_INFO
	.align		4
.L_1465:
        /*00a8*/ 	.byte	0x04, 0x17
        /*00aa*/ 	.short	(.L_1467 - .L_1466)
.L_1466:
        /*00ac*/ 	.word	0x00000000
        /*00b0*/ 	.short	0x0002
        /*00b2*/ 	.short	0x0010
        /*00b4*/ 	.byte	0x00, 0xf0, 0xa1, 0x2f


	//----- nvinfo : EIATTR_KPARAM_INFO
	.align		4
.L_1467:
        /*00b8*/ 	.byte	0x04, 0x17
        /*00ba*/ 	.short	(.L_1469 - .L_1468)
.L_1468:
        /*00bc*/ 	.word	0x00000000
        /*00c0*/ 	.short	0x0001
        /*00c2*/ 	.short	0x0008
        /*00c4*/ 	.byte	0x00, 0xf0, 0x21, 0x00


	//----- nvinfo : EIATTR_KPARAM_INFO
	.align		4
.L_1469:
        /*00c8*/ 	.byte	0x04, 0x17
        /*00ca*/ 	.short	(.L_1471 - .L_1470)
.L_1470:
        /*00cc*/ 	.word	0x00000000
        /*00d0*/ 	.short	0x0000
        /*00d2*/ 	.short	0x0000
        /*00d4*/ 	.byte	0x00, 0xf0, 0x21, 0x00


	//----- nvinfo : EIATTR_SPARSE_MMA_MASK
	.align		4
.L_1471:
        /*00d8*/ 	.byte	0x03, 0x50
        /*00da*/ 	.short	0x0000


	//----- nvinfo : EIATTR_MAXREG_COUNT
	.align		4
        /*00dc*/ 	.byte	0x03, 0x1b
        /*00de*/ 	.short	0x00ff


	//----- nvinfo : EIATTR_EXTERNS
	.align		4
        /*00e0*/ 	.byte	0x04, 0x0f
        /*00e2*/ 	.short	(.L_1473 - .L_1472)


	//   ....[0]....
	.align		4
.L_1472:
        /*00e4*/ 	.word	index@(__assertfail)


	//----- nvinfo : EIATTR_MERCURY_ISA_VERSION
	.align		4
.L_1473:
        /*00e8*/ 	.byte	0x03, 0x5f
        /*00ea*/ 	.short	0x0101


	//----- nvinfo : EIATTR_SYSCALL_OFFSETS
	.align		4
        /*00ec*/ 	.byte	0x04, 0x46
        /*00ee*/ 	.short	(.L_1475 - .L_1474)


	//   ....[0]....
.L_1474:
        /*00f0*/ 	.word	0x00000140


	//   ....[1]....
        /*00f4*/ 	.word	0x00000280


	//   ....[2]....
        /*00f8*/ 	.word	0x000003c0


	//   ....[3]....
        /*00fc*/ 	.word	0x00000510


	//----- nvinfo : EIATTR_EXIT_INSTR_OFFSETS
	.align		4
.L_1475:
        /*0100*/ 	.byte	0x04, 0x1c
        /*0102*/ 	.short	(.L_1477 - .L_1476)


	//   ....[0]....
.L_1476:
        /*0104*/ 	.word	0x00000570


	//   ....[1]....
        /*0108*/ 	.word	0x00001250


	//   ....[2]....
        /*010c*/ 	.word	0x000025d0


	//----- nvinfo : EIATTR_CRS_STACK_SIZE
	.align		4
.L_1477:
        /*0110*/ 	.byte	0x04, 0x1e
        /*0112*/ 	.short	(.L_1479 - .L_1478)
.L_1478:
        /*0114*/ 	.word	0x00000000


	//----- nvinfo : EIATTR_CBANK_PARAM_SIZE
	.align		4
.L_1479:
        /*0118*/ 	.byte	0x03, 0x19
        /*011a*/ 	.short	0x0c30


	//----- nvinfo : EIATTR_PARAM_CBANK
	.align		4
        /*011c*/ 	.byte	0x04, 0x0a
        /*011e*/ 	.short	(.L_1481 - .L_1480)
	.align		4
.L_1480:
        /*0120*/ 	.word	index@(.nv.constant0._Z25multi_tensor_apply_kernelI18TensorListMetadataILi5EE25DistAdamCapturableFunctorIfN3c104HalfES4_EJPfffPiifS6_10adamMode_tfEEvlPViT_T0_DpT1_)
        /*0124*/ 	.short	0x0210
        /*0126*/ 	.short	0x0c30


	//----- nvinfo : EIATTR_SW_WAR
	.align		4
.L_1481:
        /*0128*/ 	.byte	0x04, 0x36
        /*012a*/ 	.short	(.L_1483 - .L_1482)
.L_1482:
        /*012c*/ 	.word	0x00000008
.L_1483:


//--------------------- .nv.info._Z25multi_tensor_apply_kernelI18TensorListMetadataILi5EE25DistAdamCapturableFunctorIfN3c104HalfEfEJPfffPiifS6_10adamMode_tfEEvlPViT_T0_DpT1_ --------------------------
	.section	.nv.info._Z25multi_tensor_apply_kernelI18TensorListMetadataILi5EE25DistAdamCapturableFunctorIfN3c104HalfEfEJPfffPiifS6_10adamMode_tfEEvlPViT_T0_DpT1_,"",@"SHT_CUDA_INFO"
	.sectionflags	@""
	.align	4


	//----- nvinfo : EIATTR_CUDA_API_VERSION
	.align		4
        /*0000*/ 	.byte	0x04, 0x37
        /*0002*/ 	.short	(.L_1485 - .L_1484)
.L_1484:
        /*0004*/ 	.word	0x00000082


	//----- nvinfo : EIATTR_KPARAM_INFO
	.align		4
.L_1485:
        /*0008*/ 	.byte	0x04, 0x17
        /*000a*/ 	.short	(.L_1487 - .L_1486)
.L_1486:
        /*000c*/ 	.word	0x00000000
        /*0010*/ 	.short	0x000c
        /*0012*/ 	.short	0x0c2c
        /*0014*/ 	.byte	0x00, 0xf0, 0x11, 0x00


	//----- nvinfo : EIATTR_KPARAM_INFO
	.align		4
.L_1487:
        /*0018*/ 	.byte	0x04, 0x17
        /*001a*/ 	.short	(.L_1489 - .L_1488)
.L_1488:
        /*001c*/ 	.word	0x00000000
        /*0020*/ 	.short	0x000b
        /*0022*/ 	.short	0x0c28
        /*0024*/ 	.byte	0x00, 0xf0, 0x11, 0x00


	//----- nvinfo : EIATTR_KPARAM_INFO
	.align		4
.L_1489:
        /*0028*/ 	.byte	0x04, 0x17
        /*002a*/ 	.short	(.L_1491 - .L_1490)
.L_1490:
        /*002c*/ 	.word	0x00000000
        /*0030*/ 	.short	0x000a
        /*0032*/ 	.short	0x0c20
        /*0034*/ 	.byte	0x00, 0xf0, 0x21, 0x00


	//----- nvinfo : EIATTR_KPARAM_INFO
	.align		4
.L_1491:
        /*0038*/ 	.byte	0x04, 0x17
        /*003a*/ 	.short	(.L_1493 - .L_1492)
.L_1492:
        /*003c*/ 	.word	0x00000000
        /*0040*/ 	.short	0x0009
        /*0042*/ 	.short	0x0c1c
        /*0044*/ 	.byte	0x00, 0xf0, 0x11, 0x00


	//----- nvinfo : EIATTR_KPARAM_INFO
	.align		4
.L_1493:
        /*0048*/ 	.byte	0x04, 0x17
        /*004a*/ 	.short	(.L_1495 - .L_1494)
.L_1494:
        /*004c*/ 	.word	0x00000000
        /*0050*/ 	.short	0x0008
        /*0052*/ 	.short	0x0c18
        /*0054*/ 	.byte	0x00, 0xf0, 0x11, 0x00


	//----- nvinfo : EIATTR_KPARAM_INFO
	.align		4
.L_1495:
        /*0058*/ 	.byte	0x04, 0x17
        /*005a*/ 	.short	(.L_1497 - .L_1496)
.L_1496:
        /*005c*/ 	.word	0x00000000
        /*0060*/ 	.short	0x0007
        /*0062*/ 	.short	0x0c10
        /*0064*/ 	.byte	0x00, 0xf0, 0x21, 0x00


	//----- nvinfo : EIATTR_KPARAM_INFO
	.align		4
.L_1497:
        /*0068*/ 	.byte	0x04, 0x17
        /*006a*/ 	.short	(.L_1499 - .L_1498)
.L_1498:
        /*006c*/ 	.word	0x00000000
        /*0070*/ 	.short	0x0006
        /*0072*/ 	.short	0x0c0c
        /*0074*/ 	.byte	0x00, 0xf0, 0x11, 0x00


	//----- nvinfo : EIATTR_KPARAM_INFO
	.align		4
.L_1499:
        /*0078*/ 	.byte	0x04, 0x17
        /*007a*/ 	.short	(.L_1501 - .L_1500)
.L_1500:
        /*007c*/ 	.word	0x00000000
        /*0080*/ 	.short	0x0005
        /*0082*/ 	.short	0x0c08
        /*0084*/ 	.byte	0x00, 0xf0, 0x11, 0x00


	//----- nvinfo : EIATTR_KPARAM_INFO
	.align		4
.L_1501:
        /*0088*/ 	.byte	0x04, 0x17
        /*008a*/ 	.short	(.L_1503 - .L_1502)
.L_1502:
        /*008c*/ 	.word	0x00000000
        /*0090*/ 	.short	0x0004
        /*0092*/ 	.short	0x0c00
        /*0094*/ 	.byte	0x00, 0xf0, 0x21, 0x00


	//----- nvinfo : EIATTR_KPARAM_INFO
	.align		4
.L_1503:
        /*0098*/ 	.byte	0x04, 0x17
        /*009a*/ 	.short	(.L_1505 - .L_1504)
.L_1504:
        /*009c*/ 	.word	0x00000000
        /*00a0*/ 	.short	0x0003
        /*00a2*/ 	.short	0x0bf8
        /*00a4*/ 	.byte	0x00, 0xf0, 0x05, 0x00


	//----- nvinfo : EIATTR_KPARAM_INFO
	.align		4
.L_1505:
        /*00a8*/ 	.byte	0x04, 0x17
        /*00aa*/ 	.short	(.L_1507 - .L_1506)
.L_1506:
        /*00ac*/ 	.word	0x00000000
        /*00b0*/ 	.short	0x0002
        /*00b2*/ 	.short	0x0010
        /*00b4*/ 	.byte	0x00, 0xf0, 0xa1, 0x2f


	//----- nvinfo : EIATTR_KPARAM_INFO
	.align		4
.L_1507:
        /*00b8*/ 	.byte	0x04, 0x17
        /*00ba*/ 	.short	(.L_1509 - .L_1508)
.L_1508:
        /*00bc*/ 	.word	0x00000000
        /*00c0*/ 	.short	0x0001
        /*00c2*/ 	.short	0x0008
        /*00c4*/ 	.byte	0x00, 0xf0, 0x21, 0x00


	//----- nvinfo : EIATTR_KPARAM_INFO
	.align		4
.L_1509:
        /*00c8*/ 	.byte	0x04, 0x17
        /*00ca*/ 	.short	(.L_1511 - .L_1510)
.L_1510:
        /*00cc*/ 	.word	0x00000000
        /*00d0*/ 	.short	0x0000
        /*00d2*/ 	.short	0x0000
        /*00d4*/ 	.byte	0x00, 0xf0, 0x21, 0x00


	//----- nvinfo : EIATTR_SPARSE_MMA_MASK
	.align		4
.L_1511:
        /*00d8*/ 	.byte	0x03, 0x50
        /*00da*/ 	.short	0x0000


	//----- nvinfo : EIATTR_MAXREG_COUNT
	.align		4
        /*00dc*/ 	.byte	0x03, 0x1b
        /*00de*/ 	.short	0x00ff


	//----- nvinfo : EIATTR_EXTERNS
	.align		4
        /*00e0*/ 	.byte	0x04, 0x0f
        /*00e2*/ 	.short	(.L_1513 - .L_1512)


	//   ....[0]....
	.align		4
.L_1512:
        /*00e4*/ 	.word	index@(__assertfail)


	//----- nvinfo : EIATTR_MERCURY_ISA_VERSION
	.align		4
.L_1513:
        /*00e8*/ 	.byte	0x03, 0x5f
        /*00ea*/ 	.short	0x0101


	//----- nvinfo : EIATTR_SYSCALL_OFFSETS
	.align		4
        /*00ec*/ 	.byte	0x04, 0x46
        /*00ee*/ 	.short	(.L_1515 - .L_1514)


	//   ....[0]....
.L_1514:
        /*00f0*/ 	.word	0x00000140


	//   ....[1]....
        /*00f4*/ 	.word	0x00000280


	//   ....[2]....
        /*00f8*/ 	.word	0x000003c0


	//   ....[3]....
        /*00fc*/ 	.word	0x00000510


	//----- nvinfo : EIATTR_EXIT_INSTR_OFFSETS
	.align		4
.L_1515:
        /*0100*/ 	.byte	0x04, 0x1c
        /*0102*/ 	.short	(.L_1517 - .L_1516)


	//   ....[0]....
.L_1516:
        /*0104*/ 	.word	0x00000570


	//   ....[1]....
        /*0108*/ 	.word	0x00001240


	//   ....[2]....
        /*010c*/ 	.word	0x00002510


	//----- nvinfo : EIATTR_CRS_STACK_SIZE
	.align		4
.L_1517:
        /*0110*/ 	.byte	0x04, 0x1e
        /*0112*/ 	.short	(.L_1519 - .L_1518)
.L_1518:
        /*0114*/ 	.word	0x00000000


	//----- nvinfo : EIATTR_CBANK_PARAM_SIZE
	.align		4
.L_1519:
        /*0118*/ 	.byte	0x03, 0x19
        /*011a*/ 	.short	0x0c30


	//----- nvinfo : EIATTR_PARAM_CBANK
	.align		4
        /*011c*/ 	.byte	0x04, 0x0a
        /*011e*/ 	.short	(.L_1521 - .L_1520)
	.align		4
.L_1520:
        /*0120*/ 	.word	index@(.nv.constant0._Z25multi_tensor_apply_kernelI18TensorListMetadataILi5EE25DistAdamCapturableFunctorIfN3c104HalfEfEJPfffPiifS6_10adamMode_tfEEvlPViT_T0_DpT1_)
        /*0124*/ 	.short	0x0210
        /*0126*/ 	.short	0x0c30


	//----- nvinfo : EIATTR_SW_WAR
	.align		4
.L_1521:
        /*0128*/ 	.byte	0x04, 0x36
        /*012a*/ 	.short	(.L_1523 - .L_1522)
.L_1522:
        /*012c*/ 	.word	0x00000008
.L_1523:


//--------------------- .nv.info._Z25multi_tensor_apply_kernelI18TensorListMetadataILi5EE25DistAdamCapturableFunctorIffN3c108BFloat16EEJPfffPiifS6_10adamMode_tfEEvlPViT_T0_DpT1_ --------------------------
	.section	.nv.info._Z25multi_tensor_apply_kernelI18TensorListMetadataILi5EE25DistAdamCapturableFunctorIffN3c108BFloat16EEJPfffPiifS6_10adamMode_tfEEvlPViT_T0_DpT1_,"",@"SHT_CUDA_INFO"
	.sectionflags	@""
	.align	4


	//----- nvinfo : EIATTR_CUDA_API_VERSION
	.align		4
        /*0000*/ 	.byte	0x04, 0x37
        /*0002*/ 	.short	(.L_1525 - .L_1524)
.L_1524:
        /*0004*/ 	.word	0x00000082


	//----- nvinfo : EIATTR_KPARAM_INFO
	.align		4
.L_1525:
        /*0008*/ 	.byte	0x04, 0x17
        /*000a*/ 	.short	(.L_1527 - .L_1526)
.L_1526:
        /*000c*/ 	.word	0x00000000
        /*0010*/ 	.short	0x000c
        /*0012*/ 	.short	0x0c2c
        /*0014*/ 	.byte	0x00, 0xf0, 0x11, 0x00


	//----- nvinfo : EIATTR_KPARAM_INFO
	.align		4
.L_1527:
        /*0018*/ 	.byte	0x04, 0x17
        /*001a*/ 	.short	(.L_1529 - .L_1528)
.L_1528:
        /*001c*/ 	.word	0x00000000
        /*0020*/ 	.short	0x000b
        /*0022*/ 	.short	0x0c28
        /*0024*/ 	.byte	0x00, 0xf0, 0x11, 0x00


	//----- nvinfo : EIATTR_KPARAM_INFO
	.align		4
.L_1529:
        /*0028*/ 	.byte	0x04, 0x17
        /*002a*/ 	.short	(.L_1531 - .L_1530)
.L_1530:
        /*002c*/ 	.word	0x00000000
        /*0030*/ 	.short	0x000a
        /*0032*/ 	.short	0x0c20
        /*0034*/ 	.byte	0x00, 0xf0, 0x21, 0x00


	//----- nvinfo : EIATTR_KPARAM_INFO
	.align		4
.L_1531:
        /*0038*/ 	.byte	0x04, 0x17
        /*003a*/ 	.short	(.L_1533 - .L_1532)
.L_1532:
        /*003c*/ 	.word	0x00000000
        /*0040*/ 	.short	0x0009
        /*0042*/ 	.short	0x0c1c
        /*0044*/ 	.byte	0x00, 0xf0, 0x11, 0x00


	//----- nvinfo : EIATTR_KPARAM_INFO
	.align		4
.L_1533:
        /*0048*/ 	.byte	0x04, 0x17
        /*004a*/ 	.short	(.L_1535 - .L_1534)
.L_1534:
        /*004c*/ 	.word	0x00000000
        /*0050*/ 	.short	0x0008
        /*0052*/ 	.short	0x0c18
        /*0054*/ 	.byte	0x00, 0xf0, 0x11, 0x00


	//----- nvinfo : EIATTR_KPARAM_INFO
	.align		4
.L_1535:
        /*0058*/ 	.byte	0x04, 0x17
        /*005a*/ 	.short	(.L_1537 - .L_1536)
.L_1536:
        /*005c*/ 	.word	0x00000000
        /*0060*/ 	.short	0x0007
        /*0062*/ 	.short	0x0c10
        /*0064*/ 	.byte	0x00, 0xf0, 0x21, 0x00


	//----- nvinfo : EIATTR_KPARAM_INFO
	.align		4
.L_1537:
        /*0068*/ 	.byte	0x04, 0x17
        /*006a*/ 	.short	(.L_1539 - .L_1538)
.L_1538:
        /*006c*/ 	.word	0x00000000
        /*0070*/ 	.short	0x0006
        /*0072*/ 	.short	0x0c0c
        /*0074*/ 	.byte	0x00, 0xf0, 0x11, 0x00


	//----- nvinfo : EIATTR_KPARAM_INFO
	.align		4
.L_1539:
        /*0078*/ 	.byte	0x04, 0x17
        /*007a*/ 	.short	(.L_1541 - .L_1540)
.L_1540:
        /*007c*/ 	.word	0x00000000
        /*0080*/ 	.short	0x0005
        /*0082*/ 	.short	0x0c08
        /*0084*/ 	.byte	0x00, 0xf0, 0x11, 0x00


	//----- nvinfo : EIATTR_KPARAM_INFO
	.align		4
.L_1541:
        /*0088*/ 	.byte	0x04, 0x17
        /*008a*/ 	.short	(.L_1543 - .L_1542)
.L_1542:
        /*008c*/ 	.word	0x00000000
        /*0090*/ 	.short	0x0004
        /*0092*/ 	.short	0x0c00
        /*0094*/ 	.byte	0x00, 0xf0, 0x21, 0x00


	//----- nvinfo : EIATTR_KPARAM_INFO
	.align		4
.L_1543:
        /*0098*/ 	.byte	0x04, 0x17
        /*009a*/ 	.short	(.L_1545 - .L_1544)
.L_1544:
        /*009c*/ 	.word	0x00000000
        /*00a0*/ 	.short	0x0003
        /*00a2*/ 	.short	0x0bf8
        /*00a4*/ 	.byte	0x00, 0xf0, 0x05, 0x00


	//----- nvinfo : EIATTR_KPARAM_INFO
	.align		4
.L_1545:
        /*00a8*/ 	.byte	0x04, 0x17
        /*00aa*/ 	.short	(.L_1547 - .L_1546)
.L_1546:
        /*00ac*/ 	.word	0x00000000
        /*00b0*/ 	.short	0x0002
        /*00b2*/ 	.short	0x0010
        /*00b4*/ 	.byte	0x00, 0xf0, 0xa1, 0x2f


	//----- nvinfo : EIATTR_KPARAM_INFO
	.align		4
.L_1547:
        /*00b8*/ 	.byte	0x04, 0x17
        /*00ba*/ 	.short	(.L_1549 - .L_1548)
.L_1548:
        /*00bc*/ 	.word	0x00000000
        /*00c0*/ 	.short	0x0001
        /*00c2*/ 	.short	0x0008
        /*00c4*/ 	.byte	0x00, 0xf0, 0x21, 0x00


	//----- nvinfo : EIATTR_KPARAM_INFO
	.align		4
.L_1549:
        /*00c8*/ 	.byte	0x04, 0x17
        /*00ca*/ 	.short	(.L_1551 - .L_1550)
.L_1550:
        /*00cc*/ 	.word	0x00000000
        /*00d0*/ 	.short	0x0000
        /*00d2*/ 	.short	0x0000
        /*00d4*/ 	.byte	0x00, 0xf0, 0x21, 0x00


	//----- nvinfo : EIATTR_SPARSE_MMA_MASK
	.align		4
.L_1551:
        /*00d8*/ 	.byte	0x03, 0x50
        /*00da*/ 	.short	0x0000


	//----- nvinfo : EIATTR_MAXREG_COUNT
	.align		4
        /*00dc*/ 	.byte	0x03, 0x1b
        /*00de*/ 	.short	0x00ff


	//----- nvinfo : EIATTR_EXTERNS
	.align		4
        /*00e0*/ 	.byte	0x04, 0x0f
        /*00e2*/ 	.short	(.L_1553 - .L_1552)


	//   ....[0]....
	.align		4
.L_1552:
        /*00e4*/ 	.word	index@(__assertfail)


	//----- nvinfo : EIATTR_MERCURY_ISA_VERSION
	.align		4
.L_1553:
        /*00e8*/ 	.byte	0x03, 0x5f
        /*00ea*/ 	.short	0x0101


	//----- nvinfo : EIATTR_SYSCALL_OFFSETS
	.align		4
        /*00ec*/ 	.byte	0x04, 0x46
        /*00ee*/ 	.short	(.L_1555 - .L_1554)


	//   ....[0]....
.L_1554:
        /*00f0*/ 	.word	0x00000140


	//   ....[1]....
        /*00f4*/ 	.word	0x00000280


	//   ....[2]....
        /*00f8*/ 	.word	0x000003c0


	//   ....[3]....
        /*00fc*/ 	.word	0x00000510


	//----- nvinfo : EIATTR_EXIT_INSTR_OFFSETS
	.align		4
.L_1555:
        /*0100*/ 	.byte	0x04, 0x1c
        /*0102*/ 	.short	(.L_1557 - .L_1556)


	//   ....[0]....
.L_1556:
        /*0104*/ 	.word	0x00000570


	//   ....[1]....
        /*0108*/ 	.word	0x00001240


	//   ....[2]....
        /*010c*/ 	.word	0x000024a0


	//----- nvinfo : EIATTR_CRS_STACK_SIZE
	.align		4
.L_1557:
        /*0110*/ 	.byte	0x04, 0x1e
        /*0112*/ 	.short	(.L_1559 - .L_1558)
.L_1558:
        /*0114*/ 	.word	0x00000000


	//----- nvinfo : EIATTR_CBANK_PARAM_SIZE
	.align		4
.L_1559:
        /*0118*/ 	.byte	0x03, 0x19
        /*011a*/ 	.short	0x0c30


	//----- nvinfo : EIATTR_PARAM_CBANK
	.align		4
        /*011c*/ 	.byte	0x04, 0x0a
        /*011e*/ 	.short	(.L_1561 - .L_1560)
	.align		4
.L_1560:
        /*0120*/ 	.word	index@(.nv.constant0._Z25multi_tensor_apply_kernelI18TensorListMetadataILi5EE25DistAdamCapturableFunctorIffN3c108BFloat16EEJPfffPiifS6_10adamMode_tfEEvlPViT_T0_DpT1_)
        /*0124*/ 	.short	0x0210
        /*0126*/ 	.short	0x0c30


	//----- nvinfo : EIATTR_SW_WAR
	.align		4
.L_1561:
        /*0128*/ 	.byte	0x04, 0x36
        /*012a*/ 	.short	(.L_1563 - .L_1562)
.L_1562:
        /*012c*/ 	.word	0x00000008
.L_1563:


//--------------------- .nv.info._Z25multi_tensor_apply_kernelI18TensorListMetadataILi5EE25DistAdamCapturableFunctorIffN3c104HalfEEJPfffPiifS6_10adamMode_tfEEvlPViT_T0_DpT1_ --------------------------
	.section	.nv.info._Z25multi_tensor_apply_kernelI18TensorListMetadataILi5EE25DistAdamCapturableFunctorIffN3c104HalfEEJPfffPiifS6_10adamMode_tfEEvlPViT_T0_DpT1_,"",@"SHT_CUDA_INFO"
	.sectionflags	@""
	.align	4


	//----- nvinfo : EIATTR_CUDA_API_VERSION
	.align		4
        /*0000*/ 	.byte	0x04, 0x37
        /*0002*/ 	.short	(.L_1565 - .L_1564)
.L_1564:
        /*0004*/ 	.word	0x00000082


	//----- nvinfo : EIATTR_KPARAM_INFO
	.align		4
.L_1565:
        /*0008*/ 	.byte	0x04, 0x17
        /*000a*/ 	.short	(.L_1567 - .L_1566)
.L_1566:
        /*000c*/ 	.word	0x00000000
        /*0010*/ 	.short	0x000c
        /*0012*/ 	.short	0x0c2c
        /*0014*/ 	.byte	0x00, 0xf0, 0x11, 0x00


	//----- nvinfo : EIATTR_KPARAM_INFO
	.align		4
.L_1567:
        /*0018*/ 	.byte	0x04, 0x17
        /*001a*/ 	.short	(.L_1569 - .L_1568)
.L_1568:
        /*001c*/ 	.word	0x00000000
        /*0020*/ 	.short	0x000b
        /*0022*/ 	.short	0x0c28
        /*0024*/ 	.byte	0x00, 0xf0, 0x11, 0x00


	//----- nvinfo : EIATTR_KPARAM_INFO
	.align		4
.L_1569:
        /*0028*/ 	.byte	0x04, 0x17
        /*002a*/ 	.short	(.L_1571 - .L_1570)
.L_1570:
        /*002c*/ 	.word	0x00000000
        /*0030*/ 	.short	0x000a
        /*0032*/ 	.short	0x0c20
        /*0034*/ 	.byte	0x00, 0xf0, 0x21, 0x00


	//----- nvinfo : EIATTR_KPARAM_INFO
	.align		4
.L_1571:
        /*0038*/ 	.byte	0x04, 0x17
        /*003a*/ 	.short	(.L_1573 - .L_1572)
.L_1572:
        /*003c*/ 	.word	0x00000000
        /*0040*/ 	.short	0x0009
        /*0042*/ 	.short	0x0c1c
        /*0044*/ 	.byte	0x00, 0xf0, 0x11, 0x00


	//----- nvinfo : EIATTR_KPARAM_INFO
	.align		4
.L_1573:
        /*0048*/ 	.byte	0x04, 0x17
        /*004a*/ 	.short	(.L_1575 - .L_1574)
.L_1574:
        /*004c*/ 	.word	0x00000000
        /*0050*/ 	.short	0x0008
        /*0052*/ 	.short	0x0c18
        /*0054*/ 	.byte	0x00, 0xf0, 0x11, 0x00


	//----- nvinfo : EIATTR_KPARAM_INFO
	.align		4
.L_1575:
        /*0058*/ 	.byte	0x04, 0x17
        /*005a*/ 	.short	(.L_1577 - .L_1576)
.L_1576:
        /*005c*/ 	.word	0x00000000
        /*0060*/ 	.short	0x0007
        /*0062*/ 	.short	0x0c10
        /*0064*/ 	.byte	0x00, 0xf0, 0x21, 0x00


	//----- nvinfo : EIATTR_KPARAM_INFO
	.align		4
.L_1577:
        /*0068*/ 	.byte	0x04, 0x17
        /*006a*/ 	.short	(.L_1579 - .L_1578)
.L_1578:
        /*006c*/ 	.word	0x00000000
        /*0070*/ 	.short	0x0006
        /*0072*/ 	.short	0x0c0c
        /*0074*/ 	.byte	0x00, 0xf0, 0x11, 0x00


	//----- nvinfo : EIATTR_KPARAM_INFO
	.align		4
.L_1579:
        /*0078*/ 	.byte	0x04, 0x17
        /*007a*/ 	.short	(.L_1581 - .L_1580)
.L_1580:
        /*007c*/ 	.word	0x00000000
        /*0080*/ 	.short	0x0005
        /*0082*/ 	.short	0x0c08
        /*0084*/ 	.byte	0x00, 0xf0, 0x11, 0x00


	//----- nvinfo : EIATTR_KPARAM_INFO
	.align		4
.L_1581:
        /*0088*/ 	.byte	0x04, 0x17
        /*008a*/ 	.short	(.L_1583 - .L_1582)
.L_1582:
        /*008c*/ 	.word	0x00000000
        /*0090*/ 	.short	0x0004
        /*0092*/ 	.short	0x0c00
        /*0094*/ 	.byte	0x00, 0xf0, 0x21, 0x00


	//----- nvinfo : EIATTR_KPARAM_INFO
	.align		4
.L_1583:
        /*0098*/ 	.byte	0x04, 0x17
        /*009a*/ 	.short	(.L_1585 - .L_1584)
.L_1584:
        /*009c*/ 	.word	0x00000000
        /*00a0*/ 	.short	0x0003
        /*00a2*/ 	.short	0x0bf8
        /*00a4*/ 	.byte	0x00, 0xf0, 0x05, 0x00


	//----- nvinfo : EIATTR_KPARAM_INFO
	.align		4
.L_1585:
        /*00a8*/ 	.byte	0x04, 0x17
        /*00aa*/ 	.short	(.L_1587 - .L_1586)
.L_1586:
        /*00ac*/ 	.word	0x00000000
        /*00b0*/ 	.short	0x0002
        /*00b2*/ 	.short	0x0010
        /*00b4*/ 	.byte	0x00, 0xf0, 0xa1, 0x2f


	//----- nvinfo : EIATTR_KPARAM_INFO
	.align		4
.L_1587:
        /*00b8*/ 	.byte	0x04, 0x17
        /*00ba*/ 	.short	(.L_1589 - .L_1588)
.L_1588:
        /*00bc*/ 	.word	0x00000000
        /*00c0*/ 	.short	0x0001
        /*00c2*/ 	.short	0x0008
        /*00c4*/ 	.byte	0x00, 0xf0, 0x21, 0x00


	//----- nvinfo : EIATTR_KPARAM_INFO
	.align		4
.L_1589:
        /*00c8*/ 	.byte	0x04, 0x17
        /*00ca*/ 	.short	(.L_1591 - .L_1590)
.L_1590:
        /*00cc*/ 	.word	0x00000000
        /*00d0*/ 	.short	0x0000
        /*00d2*/ 	.short	0x0000
        /*00d4*/ 	.byte	0x00, 0xf0, 0x21, 0x00


	//----- nvinfo : EIATTR_SPARSE_MMA_MASK
	.align		4
.L_1591:
        /*00d8*/ 	.byte	0x03, 0x50
        /*00da*/ 	.short	0x0000


	//----- nvinfo : EIATTR_MAXREG_COUNT
	.align		4
        /*00dc*/ 	.byte	0x03, 0x1b
        /*00de*/ 	.short	0x00ff


	//----- nvinfo : EIATTR_EXTERNS
	.align		4
        /*00e0*/ 	.byte	0x04, 0x0f
        /*00e2*/ 	.short	(.L_1593 - .L_1592)


	//   ....[0]....
	.align		4
.L_1592:
        /*00e4*/ 	.word	index@(__assertfail)


	//----- nvinfo : EIATTR_MERCURY_ISA_VERSION
	.align		4
.L_1593:
        /*00e8*/ 	.byte	0x03, 0x5f
        /*00ea*/ 	.short	0x0101


	//----- nvinfo : EIATTR_SYSCALL_OFFSETS
	.align		4
        /*00ec*/ 	.byte	0x04, 0x46
        /*00ee*/ 	.short	(.L_1595 - .L_1594)


	//   ....[0]....
.L_1594:
        /*00f0*/ 	.word	0x00000140


	//   ....[1]....
        /*00f4*/ 	.word	0x00000280


	//   ....[2]....
        /*00f8*/ 	.word	0x000003c0


	//   ....[3]....
        /*00fc*/ 	.word	0x00000510


	//----- nvinfo : EIATTR_EXIT_INSTR_OFFSETS
	.align		4
.L_1595:
        /*0100*/ 	.byte	0x04, 0x1c
        /*0102*/ 	.short	(.L_1597 - .L_1596)


	//   ....[0]....
.L_1596:
        /*0104*/ 	.word	0x00000570


	//   ....[1]....
        /*0108*/ 	.word	0x00001240


	//   ....[2]....
        /*010c*/ 	.word	0x000024a0


	//----- nvinfo : EIATTR_CRS_STACK_SIZE
	.align		4
.L_1597:
        /*0110*/ 	.byte	0x04, 0x1e
        /*0112*/ 	.short	(.L_1599 - .L_1598)
.L_1598:
        /*0114*/ 	.word	0x00000000


	//----- nvinfo : EIATTR_CBANK_PARAM_SIZE
	.align		4
.L_1599:
        /*0118*/ 	.byte	0x03, 0x19
        /*011a*/ 	.short	0x0c30


	//----- nvinfo : EIATTR_PARAM_CBANK
	.align		4
        /*011c*/ 	.byte	0x04, 0x0a
        /*011e*/ 	.short	(.L_1601 - .L_1600)
	.align		4
.L_1600:
        /*0120*/ 	.word	index@(.nv.constant0._Z25multi_tensor_apply_kernelI18TensorListMetadataILi5EE25DistAdamCapturableFunctorIffN3c104HalfEEJPfffPiifS6_10adamMode_tfEEvlPViT_T0_DpT1_)
        /*0124*/ 	.short	0x0210
        /*0126*/ 	.short	0x0c30


	//----- nvinfo : EIATTR_SW_WAR
	.align		4
.L_1601:
        /*0128*/ 	.byte	0x04, 0x36
        /*012a*/ 	.short	(.L_1603 - .L_1602)
.L_1602:
        /*012c*/ 	.word	0x00000008
.L_1603:


//--------------------- .nv.info._Z25multi_tensor_apply_kernelI18TensorListMetadataILi5EE25DistAdamCapturableFunctorIfffEJPfffPiifS4_10adamMode_tfEEvlPViT_T0_DpT1_ --------------------------
	.section	.nv.info._Z25multi_tensor_apply_kernelI18TensorListMetadataILi5EE25DistAdamCapturableFunctorIfffEJPfffPiifS4_10adamMode_tfEEvlPViT_T0_DpT1_,"",@"SHT_CUDA_INFO"
	.sectionflags	@""
	.align	4


	//----- nvinfo : EIATTR_CUDA_API_VERSION
	.align		4
        /*0000*/ 	.byte	0x04, 0x37
        /*0002*/ 	.short	(.L_1605 - .L_1604)
.L_1604:
        /*0004*/ 	.word	0x00000082


	//----- nvinfo : EIATTR_KPARAM_INFO
	.align		4
.L_1605:
        /*0008*/ 	.byte	0x04, 0x17
        /*000a*/ 	.short	(.L_1607 - .L_1606)
.L_1606:
        /*000c*/ 	.word	0x00000000
        /*0010*/ 	.short	0x000c
        /*0012*/ 	.short	0x0c2c
        /*0014*/ 	.byte	0x00, 0xf0, 0x11, 0x00


	//----- nvinfo : EIATTR_KPARAM_INFO
	.align		4
.L_1607:
        /*0018*/ 	.byte	0x04, 0x17
        /*001a*/ 	.short	(.L_1609 - .L_1608)
.L_1608:
        /*001c*/ 	.word	0x00000000
        /*0020*/ 	.short	0x000b
        /*0022*/ 	.short	0x0c28
        /*0024*/ 	.byte	0x00, 0xf0, 0x11, 0x00


	//----- nvinfo : EIATTR_KPARAM_INFO
	.align		4
.L_1609:
        /*0028*/ 	.byte	0x04, 0x17
        /*002a*/ 	.short	(.L_1611 - .L_1610)
.L_1610:
        /*002c*/ 	.word	0x00000000
        /*0030*/ 	.short	0x000a
        /*0032*/ 	.short	0x0c20
        /*0034*/ 	.byte	0x00, 0xf0, 0x21, 0x00


	//----- nvinfo : EIATTR_KPARAM_INFO
	.align		4
.L_1611:
        /*0038*/ 	.byte	0x04, 0x17
        /*003a*/ 	.short	(.L_1613 - .L_1612)
.L_1612:
        /*003c*/ 	.word	0x00000000
        /*0040*/ 	.short	0x0009
        /*0042*/ 	.short	0x0c1c
        /*0044*/ 	.byte	0x00, 0xf0, 0x11, 0x00


	//----- nvinfo : EIATTR_KPARAM_INFO
	.align		4
.L_1613:
        /*0048*/ 	.byte	0x04, 0x17
        /*004a*/ 	.short	(.L_1615 - .L_1614)
.L_1614:
        /*004c*/ 	.word	0x00000000
        /*0050*/ 	.short	0x0008
        /*0052*/ 	.short	0x0c18
        /*0054*/ 	.byte	0x00, 0xf0, 0x11, 0x00


	//----- nvinfo : EIATTR_KPARAM_INFO
	.align		4
.L_1615:
        /*0058*/ 	.byte	0x04, 0x17
        /*005a*/ 	.short	(.L_1617 - .L_1616)
.L_1616:
        /*005c*/ 	.word	0x00000000
        /*0060*/ 	.short	0x0007
        /*0062*/ 	.short	0x0c10
        /*0064*/ 	.byte	0x00, 0xf0, 0x21, 0x00


	//----- nvinfo : EIATTR_KPARAM_INFO
	.align		4
.L_1617:
        /*0068*/ 	.byte	0x04, 0x17
        /*006a*/ 	.short	(.L_1619 - .L_1618)
.L_1618:
        /*006c*/ 	.word	0x00000000
        /*0070*/ 	.short	0x0006
        /*0072*/ 	.short	0x0c0c
        /*0074*/ 	.byte	0x00, 0xf0, 0x11, 0x00


	//----- nvinfo : EIATTR_KPARAM_INFO
	.align		4
.L_1619:
        /*0078*/ 	.byte	0x04, 0x17
        /*007a*/ 	.short	(.L_1621 - .L_1620)
.L_1620:
        /*007c*/ 	.word	0x00000000
        /*0080*/ 	.short	0x0005
        /*0082*/ 	.short	0x0c08
        /*0084*/ 	.byte	0x00, 0xf0, 0x11, 0x00


	//----- nvinfo : EIATTR_KPARAM_INFO
	.align		4
.L_1621:
        /*0088*/ 	.byte	0x04, 0x17
        /*008a*/ 	.short	(.L_1623 - .L_1622)
.L_1622:
        /*008c*/ 	.word	0x00000000
        /*0090*/ 	.short	0x0004
        /*0092*/ 	.short	0x0c00
        /*0094*/ 	.byte	0x00, 0xf0, 0x21, 0x00


	//----- nvinfo : EIATTR_KPARAM_INFO
	.align		4
.L_1623:
        /*0098*/ 	.byte	0x04, 0x17
        /*009a*/ 	.short	(.L_1625 - .L_1624)
.L_1624:
        /*009c*/ 	.word	0x00000000
        /*00a0*/ 	.short	0x0003
        /*00a2*/ 	.short	0x0bf8
        /*00a4*/ 	.byte	0x00, 0xf0, 0x05, 0x00


	//----- nvinfo : EIATTR_KPARAM_INFO
	.align		4
.L_1625:
        /*00a8*/ 	.byte	0x04, 0x17
        /*00aa*/ 	.short	(.L_1627 - .L_1626)
.L_1626:
        /*00ac*/ 	.word	0x00000000
        /*00b0*/ 	.short	0x0002
        /*00b2*/ 	.short	0x0010
        /*00b4*/ 	.byte	0x00, 0xf0, 0xa1, 0x2f


	//----- nvinfo : EIATTR_KPARAM_INFO
	.align		4
.L_1627:
        /*00b8*/ 	.byte	0x04, 0x17
        /*00ba*/ 	.short	(.L_1629 - .L_1628)
.L_1628:
        /*00bc*/ 	.word	0x00000000
        /*00c0*/ 	.short	0x0001
        /*00c2*/ 	.short	0x0008
        /*00c4*/ 	.byte	0x00, 0xf0, 0x21, 0x00


	//----- nvinfo : EIATTR_KPARAM_INFO
	.align		4
.L_1629:
        /*00c8*/ 	.byte	0x04, 0x17
        /*00ca*/ 	.short	(.L_1631 - .L_1630)
.L_1630:
        /*00cc*/ 	.word	0x00000000
        /*00d0*/ 	.short	0x0000
        /*00d2*/ 	.short	0x0000
        /*00d4*/ 	.byte	0x00, 0xf0, 0x21, 0x00


	//----- nvinfo : EIATTR_SPARSE_MMA_MASK
	.align		4
.L_1631:
        /*00d8*/ 	.byte	0x03, 0x50
        /*00da*/ 	.short	0x0000


	//----- nvinfo : EIATTR_MAXREG_COUNT
	.align		4
        /*00dc*/ 	.byte	0x03, 0x1b
        /*00de*/ 	.short	0x00ff


	//----- nvinfo : EIATTR_EXTERNS
	.align		4
        /*00e0*/ 	.byte	0x04, 0x0f
        /*00e2*/ 	.short	(.L_1633 - .L_1632)


	//   ....[0]....
	.align		4
.L_1632:
        /*00e4*/ 	.word	index@(__assertfail)


	//----- nvinfo : EIATTR_MERCURY_ISA_VERSION
	.align		4
.L_1633:
        /*00e8*/ 	.byte	0x03, 0x5f
        /*00ea*/ 	.short	0x0101


	//----- nvinfo : EIATTR_SYSCALL_OFFSETS
	.align		4
        /*00ec*/ 	.byte	0x04, 0x46
        /*00ee*/ 	.short	(.L_1635 - .L_1634)


	//   ....[0]....
.L_1634:
        /*00f0*/ 	.word	0x00000140


	//   ....[1]....
        /*00f4*/ 	.word	0x00000280


	//   ....[2]....
        /*00f8*/ 	.word	0x000003c0


	//   ....[3]....
        /*00fc*/ 	.word	0x00000510


	//----- nvinfo : EIATTR_EXIT_INSTR_OFFSETS
	.align		4
.L_1635:
        /*0100*/ 	.byte	0x04, 0x1c
        /*0102*/ 	.short	(.L_1637 - .L_1636)


	//   ....[0]....
.L_1636:
        /*0104*/ 	.word	0x00000570


	//   ....[1]....
        /*0108*/ 	.word	0x00001240


	//   ....[2]....
        /*010c*/ 	.word	0x00002400


	//----- nvinfo : EIATTR_CRS_STACK_SIZE
	.align		4
.L_1637:
        /*0110*/ 	.byte	0x04, 0x1e
        /*0112*/ 	.short	(.L_1639 - .L_1638)
.L_1638:
        /*0114*/ 	.word	0x00000000


	//----- nvinfo : EIATTR_CBANK_PARAM_SIZE
	.align		4
.L_1639:
        /*0118*/ 	.byte	0x03, 0x19
        /*011a*/ 	.short	0x0c30


	//----- nvinfo : EIATTR_PARAM_CBANK
	.align		4
        /*011c*/ 	.byte	0x04, 0x0a
        /*011e*/ 	.short	(.L_1641 - .L_1640)
	.align		4
.L_1640:
        /*0120*/ 	.word	index@(.nv.constant0._Z25multi_tensor_apply_kernelI18TensorListMetadataILi5EE25DistAdamCapturableFunctorIfffEJPfffPiifS4_10adamMode_tfEEvlPViT_T0_DpT1_)
        /*0124*/ 	.short	0x0210
        /*0126*/ 	.short	0x0c30


	//----- nvinfo : EIATTR_SW_WAR
	.align		4
.L_1641:
        /*0128*/ 	.byte	0x04, 0x36
        /*012a*/ 	.short	(.L_1643 - .L_1642)
.L_1642:
        /*012c*/ 	.word	0x00000008
.L_1643:


//--------------------- .nv.info._Z25multi_tensor_apply_kernelI18TensorListMetadataILi5EE15DistAdamFunctorIN3c108BFloat16ES4_S4_EJPfffffff10adamMode_tfEEvlPViT_T0_DpT1_ --------------------------
	.section	.nv.info._Z25multi_tensor_apply_kernelI18TensorListMetadataILi5EE15DistAdamFunctorIN3c108BFloat16ES4_S4_EJPfffffff10adamMode_tfEEvlPViT_T0_DpT1_,"",@"SHT_CUDA_INFO"
	.sectionflags	@""
	.align	4


	//----- nvinfo : EIATTR_CUDA_API_VERSION
	.align		4
        /*0000*/ 	.byte	0x04, 0x37
        /*0002*/ 	.short	(.L_1645 - .L_1644)
.L_1644:
        /*0004*/ 	.word	0x00000082


	//----- nvinfo : EIATTR_KPARAM_INFO
	.align		4
.L_1645:
        /*0008*/ 	.byte	0x04, 0x17
        /*000a*/ 	.short	(.L_1647 - .L_1646)
.L_1646:
        /*000c*/ 	.word	0x00000000
        /*0010*/ 	.short	0x000c
        /*0012*/ 	.short	0x0c24
        /*0014*/ 	.byte	0x00, 0xf0, 0x11, 0x00


	//----- nvinfo : EIATTR_KPARAM_INFO
	.align		4
.L_1647:
        /*0018*/ 	.byte	0x04, 0x17
        /*001a*/ 	.short	(.L_1649 - .L_1648)
.L_1648:
        /*001c*/ 	.word	0x00000000
        /*0020*/ 	.short	0x000b
        /*0022*/ 	.short	0x0c20
        /*0024*/ 	.byte	0x00, 0xf0, 0x11, 0x00


	//----- nvinfo : EIATTR_KPARAM_INFO
	.align		4
.L_1649:
        /*0028*/ 	.byte	0x04, 0x17
        /*002a*/ 	.short	(.L_1651 - .L_1650)
.L_1650:
        /*002c*/ 	.word	0x00000000
        /*0030*/ 	.short	0x000a
        /*0032*/ 	.short	0x0c1c
        /*0034*/ 	.byte	0x00, 0xf0, 0x11, 0x00


	//----- nvinfo : EIATTR_KPARAM_INFO
	.align		4
.L_1651:
        /*0038*/ 	.byte	0x04, 0x17
        /*003a*/ 	.short	(.L_1653 - .L_1652)
.L_1652:
        /*003c*/ 	.word	0x00000000
        /*0040*/ 	.short	0x0009
        /*0042*/ 	.short	0x0c18
        /*0044*/ 	.byte	0x00, 0xf0, 0x11, 0x00


	//----- nvinfo : EIATTR_KPARAM_INFO
	.align		4
.L_1653:
        /*0048*/ 	.byte	0x04, 0x17
        /*004a*/ 	.short	(.L_1655 - .L_1654)
.L_1654:
        /*004c*/ 	.word	0x00000000
        /*0050*/ 	.short	0x0008
        /*0052*/ 	.short	0x0c14
        /*0054*/ 	.byte	0x00, 0xf0, 0x11, 0x00


	//----- nvinfo : EIATTR_KPARAM_INFO
	.align		4
.L_1655:
        /*0058*/ 	.byte	0x04, 0x17
        /*005a*/ 	.short	(.L_1657 - .L_1656)
.L_1656:
        /*005c*/ 	.word	0x00000000
        /*0060*/ 	.short	0x0007
        /*0062*/ 	.short	0x0c10
        /*0064*/ 	.byte	0x00, 0xf0, 0x11, 0x00


	//----- nvinfo : EIATTR_KPARAM_INFO
	.align		4
.L_1657:
        /*0068*/ 	.byte	0x04, 0x17
        /*006a*/ 	.short	(.L_1659 - .L_1658)
.L_1658:
        /*006c*/ 	.word	0x00000000
        /*0070*/ 	.short	0x0006
        /*0072*/ 	.short	0x0c0c
        /*0074*/ 	.byte	0x00, 0xf0, 0x11, 0x00


	//----- nvinfo : EIATTR_KPARAM_INFO
	.align		4
.L_1659:
        /*0078*/ 	.byte	0x04, 0x17
        /*007a*/ 	.short	(.L_1661 - .L_1660)
.L_1660:
        /*007c*/ 	.word	0x00000000
        /*0080*/ 	.short	0x0005
        /*0082*/ 	.short	0x0c08
        /*0084*/ 	.byte	0x00, 0xf0, 0x11, 0x00


	//----- nvinfo : EIATTR_KPARAM_INFO
	.align		4
.L_1661:
        /*0088*/ 	.byte	0x04, 0x17
        /*008a*/ 	.short	(.L_1663 - .L_1662)
.L_1662:
        /*008c*/ 	.word	0x00000000
        /*0090*/ 	.short	0x0004
        /*0092*/ 	.short	0x0c00
        /*0094*/ 	.byte	0x00, 0xf0, 0x21, 0x00


	//----- nvinfo : EIATTR_KPARAM_INFO
	.align		4
.L_1663:
        /*0098*/ 	.byte	0x04, 0x17
        /*009a*/ 	.short	(.L_1665 - .L_1664)
.L_1664:
        /*009c*/ 	.word	0x00000000
        /*00a0*/ 	.short	0x0003
        /*00a2*/ 	.short	0x0bf8
        /*00a4*/ 	.byte	0x00, 0xf0, 0x05, 0x00


	//----- nvinfo : EIATTR_KPARAM_INFO
	.align		4
.L_1665:
        /*00a8*/ 	.byte	0x04, 0x17
        /*00aa*/ 	.short	(.L_1667 - .L_1666)
.L_1666:
        /*00ac*/ 	.word	0x00000000
        /*00b0*/ 	.short	0x0002
        /*00b2*/ 	.short	0x0010
        /*00b4*/ 	.byte	0x00, 0xf0, 0xa1, 0x2f


	//----- nvinfo : EIATTR_KPARAM_INFO
	.align		4
.L_1667:
        /*00b8*/ 	.byte	0x04, 0x17
        /*00ba*/ 	.short	(.L_1669 - .L_1668)
.L_1668:
        /*00bc*/ 	.word	0x00000000
        /*00c0*/ 	.short	0x0001
        /*00c2*/ 	.short	0x0008
        /*00c4*/ 	.byte	0x00, 0xf0, 0x21, 0x00


	//----- nvinfo : EIATTR_KPARAM_INFO
	.align		4
.L_1669:
        /*00c8*/ 	.byte	0x04, 0x17
        /*00ca*/ 	.short	(.L_1671 - .L_1670)
.L_1670:
        /*00cc*/ 	.word	0x00000000
        /*00d0*/ 	.short	0x0000
        /*00d2*/ 	.short	0x0000
        /*00d4*/ 	.byte	0x00, 0xf0, 0x21, 0x00


	//----- nvinfo : EIATTR_SPARSE_MMA_MASK
	.align		4
.L_1671:
        /*00d8*/ 	.byte	0x03, 0x50
        /*00da*/ 	.short	0x0000


	//----- nvinfo : EIATTR_MAXREG_COUNT
	.align		4
        /*00dc*/ 	.byte	0x03, 0x1b
        /*00de*/ 	.short	0x00ff


	//----- nvinfo : EIATTR_MERCURY_ISA_VERSION
	.align		4
        /*00e0*/ 	.byte	0x03, 0x5f
        /*00e2*/ 	.short	0x0101


	//----- nvinfo : EIATTR_EXIT_INSTR_OFFSETS
	.align		4
        /*00e4*/ 	.byte	0x04, 0x1c
        /*00e6*/ 	.short	(.L_1673 - .L_1672)


	//   ....[0]....
.L_1672:
        /*00e8*/ 	.word	0x000002a0


	//   ....[1]....
        /*00ec*/ 	.word	0x00001810


	//----- nvinfo : EIATTR_CRS_STACK_SIZE
	.align		4
.L_1673:
        /*00f0*/ 	.byte	0x04, 0x1e
        /*00f2*/ 	.short	(.L_1675 - .L_1674)
.L_1674:
        /*00f4*/ 	.word	0x00000000


	//----- nvinfo : EIATTR_CBANK_PARAM_SIZE
	.align		4
.L_1675:
        /*00f8*/ 	.byte	0x03, 0x19
        /*00fa*/ 	.short	0x0c28


	//----- nvinfo : EIATTR_PARAM_CBANK
	.align		4
        /*00fc*/ 	.byte	0x04, 0x0a
        /*00fe*/ 	.short	(.L_1677 - .L_1676)
	.align		4
.L_1676:
        /*0100*/ 	.word	index@(.nv.constant0._Z25multi_tensor_apply_kernelI18TensorListMetadataILi5EE15DistAdamFunctorIN3c108BFloat16ES4_S4_EJPfffffff10adamMode_tfEEvlPViT_T0_DpT1_)
        /*0104*/ 	.short	0x0210
        /*0106*/ 	.short	0x0c28


	//----- nvinfo : EIATTR_SW_WAR
	.align		4
.L_1677:
        /*0108*/ 	.byte	0x04, 0x36
        /*010a*/ 	.short	(.L_1679 - .L_1678)
.L_1678:
        /*010c*/ 	.word	0x00000008
.L_1679:


//--------------------- .nv.info._Z25multi_tensor_apply_kernelI18TensorListMetadataILi5EE15DistAdamFunctorIN3c108BFloat16ES4_NS3_4HalfEEJPfffffff10adamMode_tfEEvlPViT_T0_DpT1_ --------------------------
	.section	.nv.info._Z25multi_tensor_apply_kernelI18TensorListMetadataILi5EE15DistAdamFunctorIN3c108BFloat16ES4_NS3_4HalfEEJPfffffff10adamMode_tfEEvlPViT_T0_DpT1_,"",@"SHT_CUDA_INFO"
	.sectionflags	@""
	.align	4


	//----- nvinfo : EIATTR_CUDA_API_VERSION
	.align		4
        /*0000*/ 	.byte	0x04, 0x37
        /*0002*/ 	.short	(.L_1681 - .L_1680)
.L_1680:
        /*0004*/ 	.word	0x00000082


	//----- nvinfo : EIATTR_KPARAM_INFO
	.align		4
.L_1681:
        /*0008*/ 	.byte	0x04, 0x17
        /*000a*/ 	.short	(.L_1683 - .L_1682)
.L_1682:
        /*000c*/ 	.word	0x00000000
        /*0010*/ 	.short	0x000c
        /*0012*/ 	.short	0x0c24
        /*0014*/ 	.byte	0x00, 0xf0, 0x11, 0x00


	//----- nvinfo : EIATTR_KPARAM_INFO
	.align		4
.L_1683:
        /*0018*/ 	.byte	0x04, 0x17
        /*001a*/ 	.short	(.L_1685 - .L_1684)
.L_1684:
        /*001c*/ 	.word	0x00000000
        /*0020*/ 	.short	0x000b
        /*0022*/ 	.short	0x0c20
        /*0024*/ 	.byte	0x00, 0xf0, 0x11, 0x00


	//----- nvinfo : EIATTR_KPARAM_INFO
	.align		4
.L_1685:
        /*0028*/ 	.byte	0x04, 0x17
        /*002a*/ 	.short	(.L_1687 - .L_1686)
.L_1686:
        /*002c*/ 	.word	0x00000000
        /*0030*/ 	.short	0x000a
        /*0032*/ 	.short	0x0c1c
        /*0034*/ 	.byte	0x00, 0xf0, 0x11, 0x00


	//----- nvinfo : EIATTR_KPARAM_INFO
	.align		4
.L_1687:
        /*0038*/ 	.byte	0x04, 0x17
        /*003a*/ 	.short	(.L_1689 - .L_1688)
.L_1688:
        /*003c*/ 	.word	0x00000000
        /*0040*/ 	.short	0x0009
        /*0042*/ 	.short	0x0c18
        /*0044*/ 	.byte	0x00, 0xf0, 0x11, 0x00


	//----- nvinfo : EIATTR_KPARAM_INFO
	.align		4
.L_1689:
        /*0048*/ 	.byte	0x04, 0x17
        /*004a*/ 	.short	(.L_1691 - .L_1690)
.L_1690:
        /*004c*/ 	.word	0x00000000
        /*0050*/ 	.short	0x0008
        /*0052*/ 	.short	0x0c14
        /*0054*/ 	.byte	0x00, 0xf0, 0x11, 0x00


	//----- nvinfo : EIATTR_KPARAM_INFO
	.align		4
.L_1691:
        /*0058*/ 	.byte	0x04, 0x17
        /*005a*/ 	.short	(.L_1693 - .L_1692)
.L_1692:
        /*005c*/ 	.word	0x00000000
        /*0060*/ 	.short	0x0007
        /*0062*/ 	.short	0x0c10
        /*0064*/ 	.byte	0x00, 0xf0, 0x11, 0x00


	//----- nvinfo : EIATTR_KPARAM_INFO
	.align		4
.L_1693:
        /*0068*/ 	.byte	0x04, 0x17
        /*006a*/ 	.short	(.L_1695 - .L_1694)
.L_1694:
        /*006c*/ 	.word	0x00000000
        /*0070*/ 	.short	0x0006
        /*0072*/ 	.short	0x0c0c
        /*0074*/ 	.byte	0x00, 0xf0, 0x11, 0x00


	//----- nvinfo : EIATTR_KPARAM_INFO
	.align		4
.L_1695:
        /*0078*/ 	.byte	0x04, 0x17
        /*007a*/ 	.short	(.L_1697 - .L_1696)
.L_1696:
        /*007c*/ 	.word	0x00000000
        /*0080*/ 	.short	0x0005
        /*0082*/ 	.short	0x0c08
        /*0084*/ 	.byte	0x00, 0xf0, 0x11, 0x00


	//----- nvinfo : EIATTR_KPARAM_INFO
	.align		4
.L_1697:
        /*0088*/ 	.byte	0x04, 0x17
        /*008a*/ 	.short	(.L_1699 - .L_1698)
.L_1698:
        /*008c*/ 	.word	0x00000000
        /*0090*/ 	.short	0x0004
        /*0092*/ 	.short	0x0c00
        /*0094*/ 	.byte	0x00, 0xf0, 0x21, 0x00


	//----- nvinfo : EIATTR_KPARAM_INFO
	.align		4
.L_1699:
        /*0098*/ 	.byte	0x04, 0x17
        /*009a*/ 	.short	(.L_1701 - .L_1700)
.L_1700:
        /*009c*/ 	.word	0x00000000
        /*00a0*/ 	.short	0x0003
        /*00a2*/ 	.short	0x0bf8
        /*00a4*/ 	.byte	0x00, 0xf0, 0x05, 0x00


	//----- nvinfo : EIATTR_KPARAM_INFO
	.align		4
.L_1701:
        /*00a8*/ 	.byte	0x04, 0x17
        /*00aa*/ 	.short	(.L_1703 - .L_1702)
.L_1702:
        /*00ac*/ 	.word	0x00000000
        /*00b0*/ 	.short	0x0002
        /*00b2*/ 	.short	0x0010
        /*00b4*/ 	.byte	0x00, 0xf0, 0xa1, 0x2f


	//----- nvinfo : EIATTR_KPARAM_INFO
	.align		4
.L_1703:
        /*00b8*/ 	.byte	0x04, 0x17
        /*00ba*/ 	.short	(.L_1705 - .L_1704)
.L_1704:
        /*00bc*/ 	.word	0x00000000
        /*00c0*/ 	.short	0x0001
        /*00c2*/ 	.short	0x0008
        /*00c4*/ 	.byte	0x00, 0xf0, 0x21, 0x00


	//----- nvinfo : EIATTR_KPARAM_INFO
	.align		4
.L_1705:
        /*00c8*/ 	.byte	0x04, 0x17
        /*00ca*/ 	.short	(.L_1707 - .L_1706)
.L_1706:
        /*00cc*/ 	.word	0x00000000
        /*00d0*/ 	.short	0x0000
        /*00d2*/ 	.short	0x0000
        /*00d4*/ 	.byte	0x00, 0xf0, 0x21, 0x00


	//----- nvinfo : EIATTR_SPARSE_MMA_MASK
	.align		4
.L_1707:
        /*00d8*/ 	.byte	0x03, 0x50
        /*00da*/ 	.short	0x0000


	//----- nvinfo : EIATTR_MAXREG_COUNT
	.align		4
        /*00dc*/ 	.byte	0x03, 0x1b
        /*00de*/ 	.short	0x00ff


	//----- nvinfo : EIATTR_MERCURY_ISA_VERSION
	.align		4
        /*00e0*/ 	.byte	0x03, 0x5f
        /*00e2*/ 	.short	0x0101


	//----- nvinfo : EIATTR_EXIT_INSTR_OFFSETS
	.align		4
        /*00e4*/ 	.byte	0x04, 0x1c
        /*00e6*/ 	.short	(.L_1709 - .L_1708)


	//   ....[0]....
.L_1708:
        /*00e8*/ 	.word	0x000002a0


	//   ....[1]....
        /*00ec*/ 	.word	0x000018c0


	//----- nvinfo : EIATTR_CRS_STACK_SIZE
	.align		4
.L_1709:
        /*00f0*/ 	.byte	0x04, 0x1e
        /*00f2*/ 	.short	(.L_1711 - .L_1710)
.L_1710:
        /*00f4*/ 	.word	0x00000000


	//----- nvinfo : EIATTR_CBANK_PARAM_SIZE
	.align		4
.L_1711:
        /*00f8*/ 	.byte	0x03, 0x19
        /*00fa*/ 	.short	0x0c28


	//----- nvinfo : EIATTR_PARAM_CBANK
	.align		4
        /*00fc*/ 	.byte	0x04, 0x0a
        /*00fe*/ 	.short	(.L_1713 - .L_1712)
	.align		4
.L_1712:
        /*0100*/ 	.word	index@(.nv.constant0._Z25multi_tensor_apply_kernelI18TensorListMetadataILi5EE15DistAdamFunctorIN3c108BFloat16ES4_NS3_4HalfEEJPfffffff10adamMode_tfEEvlPViT_T0_DpT1_)
        /*0104*/ 	.short	0x0210
        /*0106*/ 	.short	0x0c28


	//----- nvinfo : EIATTR_SW_WAR
	.align		4
.L_1713:
        /*0108*/ 	.byte	0x04, 0x36
        /*010a*/ 	.short	(.L_1715 - .L_1714)
.L_1714:
        /*010c*/ 	.word	0x00000008
.L_1715:


//--------------------- .nv.info._Z25multi_tensor_apply_kernelI18TensorListMetadataILi5EE15DistAdamFunctorIN3c108BFloat16ES4_fEJPfffffff10adamMode_tfEEvlPViT_T0_DpT1_ --------------------------
	.section	.nv.info._Z25multi_tensor_apply_kernelI18TensorListMetadataILi5EE15DistAdamFunctorIN3c108BFloat16ES4_fEJPfffffff10adamMode_tfEEvlPViT_T0_DpT1_,"",@"SHT_CUDA_INFO"
	.sectionflags	@""
	.align	4


	//----- nvinfo : EIATTR_CUDA_API_VERSION
	.align		4
        /*0000*/ 	.byte	0x04, 0x37
        /*0002*/ 	.short	(.L_1717 - .L_1716)
.L_1716:
        /*0004*/ 	.word	0x00000082


	//----- nvinfo : EIATTR_KPARAM_INFO
	.align		4
.L_1717:
        /*0008*/ 	.byte	0x04, 0x17
        /*000a*/ 	.short	(.L_1719 - .L_1718)
.L_1718:
        /*000c*/ 	.word	0x00000000
        /*0010*/ 	.short	0x000c
        /*0012*/ 	.short	0x0c24
        /*0014*/ 	.byte	0x00, 0xf0, 0x11, 0x00


	//----- nvinfo : EIATTR_KPARAM_INFO
	.align		4
.L_1719:
        /*0018*/ 	.byte	0x04, 0x17
        /*001a*/ 	.short	(.L_1721 - .L_1720)
.L_1720:
        /*001c*/ 	.word	0x00000000
        /*0020*/ 	.short	0x000b
        /*0022*/ 	.short	0x0c20
        /*0024*/ 	.byte	0x00, 0xf0, 0x11, 0x00


	//----- nvinfo : EIATTR_KPARAM_INFO
	.align		4
.L_1721:
        /*0028*/ 	.byte	0x04, 0x17
        /*002a*/ 	.short	(.L_1723 - .L_1722)
.L_1722:
        /*002c*/ 	.word	0x00000000
        /*0030*/ 	.short	0x000a
        /*0032*/ 	.short	0x0c1c
        /*0034*/ 	.byte	0x00, 0xf0, 0x11, 0x00


	//----- nvinfo : EIATTR_KPARAM_INFO
	.align		4
.L_1723:
        /*0038*/ 	.byte	0x04, 0x17
        /*003a*/ 	.short	(.L_1725 - .L_1724)
.L_1724:
        /*003c*/ 	.word	0x00000000
        /*0040*/ 	.short	0x0009
        /*0042*/ 	.short	0x0c18
        /*0044*/ 	.byte	0x00, 0xf0, 0x11, 0x00


	//----- nvinfo : EIATTR_KPARAM_INFO
	.align		4
.L_1725:
        /*0048*/ 	.byte	0x04, 0x17
        /*004a*/ 	.short	(.L_1727 - .L_1726)
.L_1726:
        /*004c*/ 	.word	0x00000000
        /*0050*/ 	.short	0x0008
        /*0052*/ 	.short	0x0c14
        /*0054*/ 	.byte	0x00, 0xf0, 0x11, 0x00


	//----- nvinfo : EIATTR_KPARAM_INFO
	.align		4
.L_1727:
        /*0058*/ 	.byte	0x04, 0x17
        /*005a*/ 	.short	(.L_1729 - .L_1728)
.L_1728:
        /*005c*/ 	.word	0x00000000
        /*0060*/ 	.short	0x0007
        /*0062*/ 	.short	0x0c10
        /*0064*/ 	.byte	0x00, 0xf0, 0x11, 0x00


	//----- nvinfo : EIATTR_KPARAM_INFO
	.align		4
.L_1729:
        /*0068*/ 	.byte	0x04, 0x17
        /*006a*/ 	.short	(.L_1731 - .L_1730)
.L_1730:
        /*006c*/ 	.word	0x00000000
        /*0070*/ 	.short	0x0006
        /*0072*/ 	.short	0x0c0c
        /*0074*/ 	.byte	0x00, 0xf0, 0x11, 0x00


	//----- nvinfo : EIATTR_KPARAM_INFO
	.align		4
.L_1731:
        /*0078*/ 	.byte	0x04, 0x17
        /*007a*/ 	.short	(.L_1733 - .L_1732)
.L_1732:
        /*007c*/ 	.word	0x00000000
        /*0080*/ 	.short	0x0005
        /*0082*/ 	.short	0x0c08
        /*0084*/ 	.byte	0x00, 0xf0, 0x11, 0x00


	//----- nvinfo : EIATTR_KPARAM_INFO
	.align		4
.L_1733:
        /*0088*/ 	.byte	0x04, 0x17
        /*008a*/ 	.short	(.L_1735 - .L_1734)
.L_1734:
        /*008c*/ 	.word	0x00000000
        /*0090*/ 	.short	0x0004
        /*0092*/ 	.short	0x0c00
        /*0094*/ 	.byte	0x00, 0xf0, 0x21, 0x00


	//----- nvinfo : EIATTR_KPARAM_INFO
	.align		4
.L_1735:
        /*0098*/ 	.byte	0x04, 0x17
        /*009a*/ 	.short	(.L_1737 - .L_1736)
.L_1736:
        /*009c*/ 	.word	0x00000000
        /*00a0*/ 	.short	0x0003
        /*00a2*/ 	.short	0x0bf8
        /*00a4*/ 	.byte	0x00, 0xf0, 0x05, 0x00


	//----- nvinfo : EIATTR_KPARAM_INFO
	.align		4
.L_1737:
        /*00a8*/ 	.byte	0x04, 0x17
        /*00aa*/ 	.short	(.L_1739 - .L_1738)
.L_1738:
        /*00ac*/ 	.word	0x00000000
        /*00b0*/ 	.short	0x0002
        /*00b2*/ 	.short	0x0010
        /*00b4*/ 	.byte	0x00, 0xf0, 0xa1, 0x2f


	//----- nvinfo : EIATTR_KPARAM_INFO
	.align		4
.L_1739:
        /*00b8*/ 	.byte	0x04, 0x17
        /*00ba*/ 	.short	(.L_1741 - .L_1740)
.L_1740:
        /*00bc*/ 	.word	0x00000000
        /*00c0*/ 	.short	0x0001
        /*00c2*/ 	.short	0x0008
        /*00c4*/ 	.byte	0x00, 0xf0, 0x21, 0x00


	//----- nvinfo : EIATTR_KPARAM_INFO
	.align		4
.L_1741:
        /*00c8*/ 	.byte	0x04, 0x17
        /*00ca*/ 	.short	(.L_1743 - .L_1742)
.L_1742:
        /*00cc*/ 	.word	0x00000000
        /*00d0*/ 	.short	0x0000
        /*00d2*/ 	.short	0x0000
        /*00d4*/ 	.byte	0x00, 0xf0, 0x21, 0x00


	//----- nvinfo : EIATTR_SPARSE_MMA_MASK
	.align		4
.L_1743:
        /*00d8*/ 	.byte	0x03, 0x50
        /*00da*/ 	.short	0x0000


	//----- nvinfo : EIATTR_MAXREG_COUNT
	.align		4
        /*00dc*/ 	.byte	0x03, 0x1b
        /*00de*/ 	.short	0x00ff


	//----- nvinfo : EIATTR_MERCURY_ISA_VERSION
	.align		4
        /*00e0*/ 	.byte	0x03, 0x5f
        /*00e2*/ 	.short	0x0101


	//----- nvinfo : EIATTR_EXIT_INSTR_OFFSETS
	.align		4
        /*00e4*/ 	.byte	0x04, 0x1c
        /*00e6*/ 	.short	(.L_1745 - .L_1744)


	//   ....[0]....
.L_1744:
        /*00e8*/ 	.word	0x000002a0


	//   ....[1]....
        /*00ec*/ 	.word	0x00001810


	//----- nvinfo : EIATTR_CRS_STACK_SIZE
	.align		4
.L_1745:
        /*00f0*/ 	.byte	0x04, 0x1e
        /*00f2*/ 	.short	(.L_1747 - .L_1746)
.L_1746:
        /*00f4*/ 	.word	0x00000000


	//----- nvinfo : EIATTR_CBANK_PARAM_SIZE
	.align		4
.L_1747:
        /*00f8*/ 	.byte	0x03, 0x19
        /*00fa*/ 	.short	0x0c28


	//----- nvinfo : EIATTR_PARAM_CBANK
	.align		4
        /*00fc*/ 	.byte	0x04, 0x0a
        /*00fe*/ 	.short	(.L_1749 - .L_1748)
	.align		4
.L_1748:
        /*0100*/ 	.word	index@(.nv.constant0._Z25multi_tensor_apply_kernelI18TensorListMetadataILi5EE15DistAdamFunctorIN3c108BFloat16ES4_fEJPfffffff10adamMode_tfEEvlPViT_T0_DpT1_)
        /*0104*/ 	.short	0x0210
        /*0106*/ 	.short	0x0c28


	//----- nvinfo : EIATTR_SW_WAR
	.align		4
.L_1749:
        /*0108*/ 	.byte	0x04, 0x36
        /*010a*/ 	.short	(.L_1751 - .L_1750)
.L_1750:
        /*010c*/ 	.word	0x00000008
.L_1751:


//--------------------- .nv.info._Z25multi_tensor_apply_kernelI18TensorListMetadataILi5EE15DistAdamFunctorIN3c108BFloat16ENS3_4HalfES4_EJPfffffff10adamMode_tfEEvlPViT_T0_DpT1_ --------------------------
	.section	.nv.info._Z25multi_tensor_apply_kernelI18TensorListMetadataILi5EE15DistAdamFunctorIN3c108BFloat16ENS3_4HalfES4_EJPfffffff10adamMode_tfEEvlPViT_T0_DpT1_,"",@"SHT_CUDA_INFO"
	.sectionflags	@""
	.align	4


	//----- nvinfo : EIATTR_CUDA_API_VERSION
	.align		4
        /*0000*/ 	.byte	0x04, 0x37
        /*0002*/ 	.short	(.L_1753 - .L_1752)
.L_1752:
        /*0004*/ 	.word	0x00000082


	//----- nvinfo : EIATTR_KPARAM_INFO
	.align		4
.L_1753:
        /*0008*/ 	.byte	0x04, 0x17
        /*000a*/ 	.short	(.L_1755 - .L_1754)
.L_1754:
        /*000c*/ 	.word	0x00000000
        /*0010*/ 	.short	0x000c
        /*0012*/ 	.short	0x0c24
        /*0014*/ 	.byte	0x00, 0xf0, 0x11, 0x00


	//----- nvinfo : EIATTR_KPARAM_INFO
	.align		4
.L_1755:
        /*0018*/ 	.byte	0x04, 0x17
        /*001a*/ 	.short	(.L_1757 - .L_1756)
.L_1756:
        /*001c*/ 	.word	0x00000000
        /*0020*/ 	.short	0x000b
        /*0022*/ 	.short	0x0c20
        /*0024*/ 	.byte	0x00, 0xf0, 0x11, 0x00


	//----- nvinfo : EIATTR_KPARAM_INFO
	.align		4
.L_1757:
        /*0028*/ 	.byte	0x04, 0x17
        /*002a*/ 	.short	(.L_1759 - .L_1758)
.L_1758:
        /*002c*/ 	.word	0x00000000
        /*0030*/ 	.short	0x000a
        /*0032*/ 	.short	0x0c1c
        /*0034*/ 	.byte	0x00, 0xf0, 0x11, 0x00


	//----- nvinfo : EIATTR_KPARAM_INFO
	.align		4
.L_1759:
        /*0038*/ 	.byte	0x04, 0x17
        /*003a*/ 	.short	(.L_1761 - .L_1760)
.L_1760:
        /*003c*/ 	.word	0x00000000
        /*0040*/ 	.short	0x0009
        /*0042*/ 	.short	0x0c18
        /*0044*/ 	.byte	0x00, 0xf0, 0x11, 0x00


	//----- nvinfo : EIATTR_KPARAM_INFO
	.align		4
.L_1761:
        /*0048*/ 	.byte	0x04, 0x17
        /*004a*/ 	.short	(.L_1763 - .L_1762)
.L_1762:
        /*004c*/ 	.word	0x00000000
        /*0050*/ 	.short	0x0008
        /*0052*/ 	.short	0x0c14
        /*0054*/ 	.byte	0x00, 0xf0, 0x11, 0x00


	//----- nvinfo : EIATTR_KPARAM_INFO
	.align		4
.L_1763:
        /*0058*/ 	.byte	0x04, 0x17
        /*005a*/ 	.short	(.L_1765 - .L_1764)
.L_1764:
        /*005c*/ 	.word	0x00000000
        /*0060*/ 	.short	0x0007
        /*0062*/ 	.short	0x0c10
        /*0064*/ 	.byte	0x00, 0xf0, 0x11, 0x00


	//----- nvinfo : EIATTR_KPARAM_INFO
	.align		4
.L_1765:
        /*0068*/ 	.byte	0x04, 0x17
        /*006a*/ 	.short	(.L_1767 - .L_1766)
.L_1766:
        /*006c*/ 	.word	0x00000000
        /*0070*/ 	.short	0x0006
        /*0072*/ 	.short	0x0c0c
        /*0074*/ 	.byte	0x00, 0xf0, 0x11, 0x00


	//----- nvinfo : EIATTR_KPARAM_INFO
	.align		4
.L_1767:
        /*0078*/ 	.byte	0x04, 0x17
        /*007a*/ 	.short	(.L_1769 - .L_1768)
.L_1768:
        /*007c*/ 	.word	0x00000000
        /*0080*/ 	.short	0x0005
        /*0082*/ 	.short	0x0c08
        /*0084*/ 	.byte	0x00, 0xf0, 0x11, 0x00


	//----- nvinfo : EIATTR_KPARAM_INFO
	.align		4
.L_1769:
        /*0088*/ 	.byte	0x04, 0x17
        /*008a*/ 	.short	(.L_1771 - .L_1770)
.L_1770:
        /*008c*/ 	.word	0x00000000
        /*0090*/ 	.short	0x0004
        /*0092*/ 	.short	0x0c00
        /*0094*/ 	.byte	0x00, 0xf0, 0x21, 0x00


	//----- nvinfo : EIATTR_KPARAM_INFO
	.align		4
.L_1771:
        /*0098*/ 	.byte	0x04, 0x17
        /*009a*/ 	.short	(.L_1773 - .L_1772)
.L_1772:
        /*009c*/ 	.word	0x00000000
        /*00a0*/ 	.short	0x0003
        /*00a2*/ 	.short	0x0bf8
        /*00a4*/ 	.byte	0x00, 0xf0, 0x05, 0x00


	//----- nvinfo : EIATTR_KPARAM_INFO
	.align		4
.L_1773:
        /*00a8*/ 	.byte	0x04, 0x17
        /*00aa*/ 	.short	(.L_1775 - .L_1774)
.L_1774:
        /*00ac*/ 	.word	0x00000000
        /*00b0*/ 	.short	0x0002
        /*00b2*/ 	.short	0x0010
        /*00b4*/ 	.byte	0x00, 0xf0, 0xa1, 0x2f


	//----- nvinfo : EIATTR_KPARAM_INFO
	.align		4
.L_1775:
        /*00b8*/ 	.byte	0x04, 0x17
        /*00ba*/ 	.short	(.L_1777 - .L_1776)
.L_1776:
        /*00bc*/ 	.word	0x00000000
        /*00c0*/ 	.short	0x0001
        /*00c2*/ 	.short	0x0008
        /*00c4*/ 	.byte	0x00, 0xf0, 0x21, 0x00


	//----- nvinfo : EIATTR_KPARAM_INFO
	.align		4
.L_1777:
        /*00c8*/ 	.byte	0x04, 0x17
        /*00ca*/ 	.short	(.L_1779 - .L_1778)
.L_1778:
        /*00cc*/ 	.word	0x00000000
        /*00d0*/ 	.short	0x0000
        /*00d2*/ 	.short	0x0000
        /*00d4*/ 	.byte	0x00, 0xf0, 0x21, 0x00


	//----- nvinfo : EIATTR_SPARSE_MMA_MASK
	.align		4
.L_1779:
        /*00d8*/ 	.byte	0x03, 0x50
        /*00da*/ 	.short	0x0000


	//----- nvinfo : EIATTR_MAXREG_COUNT
	.align		4
        /*00dc*/ 	.byte	0x03, 0x1b
        /*00de*/ 	.short	0x00ff


	//----- nvinfo : EIATTR_MERCURY_ISA_VERSION
	.align		4
        /*00e0*/ 	.byte	0x03, 0x5f
        /*00e2*/ 	.short	0x0101


	//----- nvinfo : EIATTR_EXIT_INSTR_OFFSETS
	.align		4
        /*00e4*/ 	.byte	0x04, 0x1c
        /*00e6*/ 	.short	(.L_1781 - .L_1780)


	//   ....[0]....
.L_1780:
        /*00e8*/ 	.word	0x000002a0


	//   ....[1]....
        /*00ec*/ 	.word	0x00001810


	//----- nvinfo : EIATTR_CRS_STACK_SIZE
	.align		4
.L_1781:
        /*00f0*/ 	.byte	0x04, 0x1e
        /*00f2*/ 	.short	(.L_1783 - .L_1782)
.L_1782:
        /*00f4*/ 	.word	0x00000000


	//----- nvinfo : EIATTR_CBANK_PARAM_SIZE
	.align		4
.L_1783:
        /*00f8*/ 	.byte	0x03, 0x19
        /*00fa*/ 	.short	0x0c28


	//----- nvinfo : EIATTR_PARAM_CBANK
	.align		4
        /*00fc*/ 	.byte	0x04, 0x0a
        /*00fe*/ 	.short	(.L_1785 - .L_1784)
	.align		4
.L_1784:
        /*0100*/ 	.word	index@(.nv.constant0._Z25multi_tensor_apply_kernelI18TensorListMetadataILi5EE15DistAdamFunctorIN3c108BFloat16ENS3_4HalfES4_EJPfffffff10adamMode_tfEEvlPViT_T0_DpT1_)
        /*0104*/ 	.short	0x0210
        /*0106*/ 	.short	0x0c28


	//----- nvinfo : EIATTR_SW_WAR
	.align		4
.L_1785:
        /*0108*/ 	.byte	0x04, 0x36
        /*010a*/ 	.short	(.L_1787 - .L_1786)
.L_1786:
        /*010c*/ 	.word	0x00000008
.L_1787:


//--------------------- .nv.info._Z25multi_tensor_apply_kernelI18TensorListMetadataILi5EE15DistAdamFunctorIN3c108BFloat16ENS3_4HalfES5_EJPfffffff10adamMode_tfEEvlPViT_T0_DpT1_ --------------------------
	.section	.nv.info._Z25multi_tensor_apply_kernelI18TensorListMetadataILi5EE15DistAdamFunctorIN3c108BFloat16ENS3_4HalfES5_EJPfffffff10adamMode_tfEEvlPViT_T0_DpT1_,"",@"SHT_CUDA_INFO"
	.sectionflags	@""
	.align	4


	//----- nvinfo : EIATTR_CUDA_API_VERSION
	.align		4
        /*0000*/ 	.byte	0x04, 0x37
        /*0002*/ 	.short	(.L_1789 - .L_1788)
.L_1788:
        /*0004*/ 	.word	0x00000082


	//----- nvinfo : EIATTR_KPARAM_INFO
	.align		4
.L_1789:
        /*0008*/ 	.byte	0x04, 0x17
        /*000a*/ 	.short	(.L_1791 - .L_1790)
.L_1790:
        /*000c*/ 	.word	0x00000000
        /*0010*/ 	.short	0x000c
        /*0012*/ 	.short	0x0c24
        /*0014*/ 	.byte	0x00, 0xf0, 0x11, 0x00


	//----- nvinfo : EIATTR_KPARAM_INFO
	.align		4
.L_1791:
        /*0018*/ 	.byte	0x04, 0x17
        /*001a*/ 	.short	(.L_1793 - .L_1792)
.L_1792:
        /*001c*/ 	.word	0x00000000
        /*0020*/ 	.short	0x000b
        /*0022*/ 	.short	0x0c20
        /*0024*/ 	.byte	0x00, 0xf0, 0x11, 0x00


	//----- nvinfo : EIATTR_KPARAM_INFO
	.align		4
.L_1793:
        /*0028*/ 	.byte	0x04, 0x17
        /*002a*/ 	.short	(.L_1795 - .L_1794)
.L_1794:
        /*002c*/ 	.word	0x00000000
        /*0030*/ 	.short	0x000a
        /*0032*/ 	.short	0x0c1c
        /*0034*/ 	.byte	0x00, 0xf0, 0x11, 0x00


	//----- nvinfo : EIATTR_KPARAM_INFO
	.align		4
.L_1795:
        /*0038*/ 	.byte	0x04, 0x17
        /*003a*/ 	.short	(.L_1797 - .L_1796)
.L_1796:
        /*003c*/ 	.word	0x00000000
        /*0040*/ 	.short	0x0009
        /*0042*/ 	.short	0x0c18
        /*0044*/ 	.byte	0x00, 0xf0, 0x11, 0x00


	//----- nvinfo : EIATTR_KPARAM_INFO
	.align		4
.L_1797:
        /*0048*/ 	.byte	0x04, 0x17
        /*004a*/ 	.short	(.L_1799 - .L_1798)
.L_1798:
        /*004c*/ 	.word	0x00000000
        /*0050*/ 	.short	0x0008
        /*0052*/ 	.short	0x0c14
        /*0054*/ 	.byte	0x00, 0xf0, 0x11, 0x00


	//----- nvinfo : EIATTR_KPARAM_INFO
	.align		4
.L_1799:
        /*0058*/ 	.byte	0x04, 0x17
        /*005a*/ 	.short	(.L_1801 - .L_1800)
.L_1800:
        /*005c*/ 	.word	0x00000000
        /*0060*/ 	.short	0x0007
        /*0062*/ 	.short	0x0c10
        /*0064*/ 	.byte	0x00, 0xf0, 0x11, 0x00


	//----- nvinfo : EIATTR_KPARAM_INFO
	.align		4
.L_1801:
        /*0068*/ 	.byte	0x04, 0x17
        /*006a*/ 	.short	(.L_1803 - .L_1802)
.L_1802:
        /*006c*/ 	.word	0x00000000
        /*0070*/ 	.short	0x0006
        /*0072*/ 	.short	0x0c0c
        /*0074*/ 	.byte	0x00, 0xf0, 0x11, 0x00


	//----- nvinfo : EIATTR_KPARAM_INFO
	.align		4
.L_1803:
        /*0078*/ 	.byte	0x04, 0x17
        /*007a*/ 	.short	(.L_1805 - .L_1804)
.L_1804:
        /*007c*/ 	.word	0x00000000
        /*0080*/ 	.short	0x0005
        /*0082*/ 	.short	0x0c08
        /*0084*/ 	.byte	0x00, 0xf0, 0x11, 0x00


	//----- nvinfo : EIATTR_KPARAM_INFO
	.align		4
.L_1805:
        /*0088*/ 	.byte	0x04, 0x17
        /*008a*/ 	.short	(.L_1807 - .L_1806)
.L_1806:
        /*008c*/ 	.word	0x00000000
        /*0090*/ 	.short	0x0004
        /*0092*/ 	.short	0x0c00
        /*0094*/ 	.byte	0x00, 0xf0, 0x21, 0x00


	//----- nvinfo : EIATTR_KPARAM_INFO
	.align		4
.L_1807:
        /*0098*/ 	.byte	0x04, 0x17
        /*009a*/ 	.short	(.L_1809 - .L_1808)
.L_1808:
        /*009c*/ 	.word	0x00000000
        /*00a0*/ 	.short	0x0003
        /*00a2*/ 	.short	0x0bf8
        /*00a4*/ 	.byte	0x00, 0xf0, 0x05, 0x00


	//----- nvinfo : EIATTR_KPARAM_INFO
	.align		4
.L_1809:
        /*00a8*/ 	.byte	0x04, 0x17
        /*00aa*/ 	.short	(.L_1811 - .L_1810)
.L_1810:
        /*00ac*/ 	.word	0x00000000
        /*00b0*/ 	.short	0x0002
        /*00b2*/ 	.short	0x0010
        /*00b4*/ 	.byte	0x00, 0xf0, 0xa1, 0x2f


	//----- nvinfo : EIATTR_KPARAM_INFO
	.align		4
.L_1811:
        /*00b8*/ 	.byte	0x04, 0x17
        /*00ba*/ 	.short	(.L_1813 - .L_1812)
.L_1812:
        /*00bc*/ 	.word	0x00000000
        /*00c0*/ 	.short	0x0001
        /*00c2*/ 	.short	0x0008
        /*00c4*/ 	.byte	0x00, 0xf0, 0x21, 0x00


	//----- nvinfo : EIATTR_KPARAM_INFO
	.align		4
.L_1813:
        /*00c8*/ 	.byte	0x04, 0x17
        /*00ca*/ 	.short	(.L_1815 - .L_1814)
.L_1814:
        /*00cc*/ 	.word	0x00000000
        /*00d0*/ 	.short	0x0000
        /*00d2*/ 	.short	0x0000
        /*00d4*/ 	.byte	0x00, 0xf0, 0x21, 0x00


	//----- nvinfo : EIATTR_SPARSE_MMA_MASK
	.align		4
.L_1815:
        /*00d8*/ 	.byte	0x03, 0x50
        /*00da*/ 	.short	0x0000


	//----- nvinfo : EIATTR_MAXREG_COUNT
	.align		4
        /*00dc*/ 	.byte	0x03, 0x1b
        /*00de*/ 	.short	0x00ff


	//----- nvinfo : EIATTR_MERCURY_ISA_VERSION
	.align		4
        /*00e0*/ 	.byte	0x03, 0x5f
        /*00e2*/ 	.short	0x0101


	//----- nvinfo : EIATTR_EXIT_INSTR_OFFSETS
	.align		4
        /*00e4*/ 	.byte	0x04, 0x1c
        /*00e6*/ 	.short	(.L_1817 - .L_1816)


	//   ....[0]....
.L_1816:
        /*00e8*/ 	.word	0x000002a0


	//   ....[1]....
        /*00ec*/ 	.word	0x000018c0


	//----- nvinfo : EIATTR_CRS_STACK_SIZE
	.align		4
.L_1817:
        /*00f0*/ 	.byte	0x04, 0x1e
        /*00f2*/ 	.short	(.L_1819 - .L_1818)
.L_1818:
        /*00f4*/ 	.word	0x00000000


	//----- nvinfo : EIATTR_CBANK_PARAM_SIZE
	.align		4
.L_1819:
        /*00f8*/ 	.byte	0x03, 0x19
        /*00fa*/ 	.short	0x0c28


	//----- nvinfo : EIATTR_PARAM_CBANK
	.align		4
        /*00fc*/ 	.byte	0x04, 0x0a
        /*00fe*/ 	.short	(.L_1821 - .L_1820)
	.align		4
.L_1820:
        /*0100*/ 	.word	index@(.nv.constant0._Z25multi_tensor_apply_kernelI18TensorListMetadataILi5EE15DistAdamFunctorIN3c108BFloat16ENS3_4HalfES5_EJPfffffff10adamMode_tfEEvlPViT_T0_DpT1_)
        /*0104*/ 	.short	0x0210
        /*0106*/ 	.short	0x0c28


	//----- nvinfo : EIATTR_SW_WAR
	.align		4
.L_1821:
        /*0108*/ 	.byte	0x04, 0x36
        /*010a*/ 	.short	(.L_1823 - .L_1822)
.L_1822:
        /*010c*/ 	.word	0x00000008
.L_1823:


//--------------------- .nv.info._Z25multi_tensor_apply_kernelI18TensorListMetadataILi5EE15DistAdamFunctorIN3c108BFloat16ENS3_4HalfEfEJPfffffff10adamMode_tfEEvlPViT_T0_DpT1_ --------------------------
	.section	.nv.info._Z25multi_tensor_apply_kernelI18TensorListMetadataILi5EE15DistAdamFunctorIN3c108BFloat16ENS3_4HalfEfEJPfffffff10adamMode_tfEEvlPViT_T0_DpT1_,"",@"SHT_CUDA_INFO"
	.sectionflags	@""
	.align	4


	//----- nvinfo : EIATTR_CUDA_API_VERSION
	.align		4
        /*0000*/ 	.byte	0x04, 0x37
        /*0002*/ 	.short	(.L_1825 - .L_1824)
.L_1824:
        /*0004*/ 	.word	0x00000082


	//----- nvinfo : EIATTR_KPARAM_INFO
	.align		4
.L_1825:
        /*0008*/ 	.byte	0x04, 0x17
        /*000a*/ 	.short	(.L_1827 - .L_1826)
.L_1826:
        /*000c*/ 	.word	0x00000000
        /*0010*/ 	.short	0x000c
        /*0012*/ 	.short	0x0c24
        /*0014*/ 	.byte	0x00, 0xf0, 0x11, 0x00


	//----- nvinfo : EIATTR_KPARAM_INFO
	.align		4
.L_1827:
        /*0018*/ 	.byte	0x04, 0x17
        /*001a*/ 	.short	(.L_1829 - .L_1828)
.L_1828:
        /*001c*/ 	.word	0x00000000
        /*0020*/ 	.short	0x000b
        /*0022*/ 	.short	0x0c20
        /*0024*/ 	.byte	0x00, 0xf0, 0x11, 0x00


	//----- nvinfo : EIATTR_KPARAM_INFO
	.align		4
.L_1829:
        /*0028*/ 	.byte	0x04, 0x17
        /*002a*/ 	.short	(.L_1831 - .L_1830)
.L_1830:
        /*002c*/ 	.word	0x00000000
        /*0030*/ 	.short	0x000a
        /*0032*/ 	.short	0x0c1c
        /*0034*/ 	.byte	0x00, 0xf0, 0x11, 0x00


	//----- nvinfo : EIATTR_KPARAM_INFO
	.align		4
.L_1831:
        /*0038*/ 	.byte	0x04, 0x17
        /*003a*/ 	.short	(.L_1833 - .L_1832)
.L_1832:
        /*003c*/ 	.word	0x00000000
        /*0040*/ 	.short	0x0009
        /*0042*/ 	.short	0x0c18
        /*0044*/ 	.byte	0x00, 0xf0, 0x11, 0x00


	//----- nvinfo : EIATTR_KPARAM_INFO
	.align		4
.L_1833:
        /*0048*/ 	.byte	0x04, 0x17
        /*004a*/ 	.short	(.L_1835 - .L_1834)
.L_1834:
        /*004c*/ 	.word	0x00000000
        /*0050*/ 	.short	0x0008
        /*0052*/ 	.short	0x0c14
        /*0054*/ 	.byte	0x00, 0xf0, 0x11, 0x00


	//----- nvinfo : EIATTR_KPARAM_INFO
	.align		4
.L_1835:
        /*0058*/ 	.byte	0x04, 0x17
        /*005a*/ 	.short	(.L_1837 - .L_1836)
.L_1836:
        /*005c*/ 	.word	0x00000000
        /*0060*/ 	.short	0x0007
        /*0062*/ 	.short	0x0c10
        /*0064*/ 	.byte	0x00, 0xf0, 0x11, 0x00


	//----- nvinfo : EIATTR_KPARAM_INFO
	.align		4
.L_1837:
        /*0068*/ 	.byte	0x04, 0x17
        /*006a*/ 	.short	(.L_1839 - .L_1838)
.L_1838:
        /*006c*/ 	.word	0x00000000
        /*0070*/ 	.short	0x0006
        /*0072*/ 	.short	0x0c0c
        /*0074*/ 	.byte	0x00, 0xf0, 0x11, 0x00


	//----- nvinfo : EIATTR_KPARAM_INFO
	.align		4
.L_1839:
        /*0078*/ 	.byte	0x04, 0x17
        /*007a*/ 	.short	(.L_1841 - .L_1840)
.L_1840:
        /*007c*/ 	.word	0x00000000
        /*0080*/ 	.short	0x0005
        /*0082*/ 	.short	0x0c08
        /*0084*/ 	.byte	0x00, 0xf0, 0x11, 0x00


	//----- nvinfo : EIATTR_KPARAM_INFO
	.align		4
.L_1841:
        /*0088*/ 	.byte	0x04, 0x17
        /*008a*/ 	.short	(.L_1843 - .L_1842)
.L_1842:
        /*008c*/ 	.word	0x00000000
        /*0090*/ 	.short	0x0004
        /*0092*/ 	.short	0x0c00
        /*0094*/ 	.byte	0x00, 0xf0, 0x21, 0x00


	//----- nvinfo : EIATTR_KPARAM_INFO
	.align		4
.L_1843:
        /*0098*/ 	.byte	0x04, 0x17
        /*009a*/ 	.short	(.L_1845 - .L_1844)
.L_1844:
        /*009c*/ 	.word	0x00000000
        /*00a0*/ 	.short	0x0003
        /*00a2*/ 	.short	0x0bf8
        /*00a4*/ 	.byte	0x00, 0xf0, 0x05, 0x00


	//----- nvinfo : EIATTR_KPARAM_INFO
	.align		4
.L_1845:
        /*00a8*/ 	.byte	0x04, 0x17
        /*00aa*/ 	.short	(.L_1847 - .L_1846)
.L_1846:
        /*00ac*/ 	.word	0x00000000
        /*00b0*/ 	.short	0x0002
        /*00b2*/ 	.short	0x0010
        /*00b4*/ 	.byte	0x00, 0xf0, 0xa1, 0x2f


	//----- nvinfo : EIATTR_KPARAM_INFO
	.align		4
.L_1847:
        /*00b8*/ 	.byte	0x04, 0x17
        /*00ba*/ 	.short	(.L_1849 - .L_1848)
.L_1848:
        /*00bc*/ 	.word	0x00000000
        /*00c0*/ 	.short	0x0001
        /*00c2*/ 	.short	0x0008
        /*00c4*/ 	.byte	0x00, 0xf0, 0x21, 0x00


	//----- nvinfo : EIATTR_KPARAM_INFO
	.align		4
.L_1849:
        /*00c8*/ 	.byte	0x04, 0x17
        /*00ca*/ 	.short	(.L_1851 - .L_1850)
.L_1850:
        /*00cc*/ 	.word	0x00000000
        /*00d0*/ 	.short	0x0000
        /*00d2*/ 	.short	0x0000
        /*00d4*/ 	.byte	0x00, 0xf0, 0x21, 0x00


	//----- nvinfo : EIATTR_SPARSE_MMA_MASK
	.align		4
.L_1851:
        /*00d8*/ 	.byte	0x03, 0x50
        /*00da*/ 	.short	0x0000


	//----- nvinfo : EIATTR_MAXREG_COUNT
	.align		4
        /*00dc*/ 	.byte	0x03, 0x1b
        /*00de*/ 	.short	0x00ff


	//----- nvinfo : EIATTR_MERCURY_ISA_VERSION
	.align		4
        /*00e0*/ 	.byte	0x03, 0x5f
        /*00e2*/ 	.short	0x0101


	//----- nvinfo : EIATTR_EXIT_INSTR_OFFSETS
	.align		4
        /*00e4*/ 	.byte	0x04, 0x1c
        /*00e6*/ 	.short	(.L_1853 - .L_1852)


	//   ....[0]....
.L_1852:
        /*00e8*/ 	.word	0x000002a0


	//   ....[1]....
        /*00ec*/ 	.word	0x00001810


	//----- nvinfo : EIATTR_CRS_STACK_SIZE
	.align		4
.L_1853:
        /*00f0*/ 	.byte	0x04, 0x1e
        /*00f2*/ 	.short	(.L_1855 - .L_1854)
.L_1854:
        /*00f4*/ 	.word	0x00000000


	//----- nvinfo : EIATTR_CBANK_PARAM_SIZE
	.align		4
.L_1855:
        /*00f8*/ 	.byte	0x03, 0x19
        /*00fa*/ 	.short	0x0c28


	//----- nvinfo : EIATTR_PARAM_CBANK
	.align		4
        /*00fc*/ 	.byte	0x04, 0x0a
        /*00fe*/ 	.short	(.L_1857 - .L_1856)
	.align		4
.L_1856:
        /*0100*/ 	.word	index@(.nv.constant0._Z25multi_tensor_apply_kernelI18TensorListMetadataILi5EE15DistAdamFunctorIN3c108BFloat16ENS3_4HalfEfEJPfffffff10adamMode_tfEEvlPViT_T0_DpT1_)
        /*0104*/ 	.short	0x0210
        /*0106*/ 	.short	0x0c28


	//----- nvinfo : EIATTR_SW_WAR
	.align		4
.L_1857:
        /*0108*/ 	.byte	0x04, 0x36
        /*010a*/ 	.short	(.L_1859 - .L_1858)
.L_1858:
        /*010c*/ 	.word	0x00000008
.L_1859:


//--------------------- .nv.info._Z25multi_tensor_apply_kernelI18TensorListMetadataILi5EE15DistAdamFunctorIN3c108BFloat16EfS4_EJPfffffff10adamMode_tfEEvlPViT_T0_DpT1_ --------------------------
	.section	.nv.info._Z25multi_tensor_apply_kernelI18TensorListMetadataILi5EE15DistAdamFunctorIN3c108BFloat16EfS4_EJPfffffff10adamMode_tfEEvlPViT_T0_DpT1_,"",@"SHT_CUDA_INFO"
	.sectionflags	@""
	.align	4


	//----- nvinfo : EIATTR_CUDA_API_VERSION
	.align		4
        /*0000*/ 	.byte	0x04, 0x37
        /*0002*/ 	.short	(.L_1861 - .L_1860)
.L_1860:
        /*0004*/ 	.word	0x00000082


	//----- nvinfo : EIATTR_KPARAM_INFO
	.align		4
.L_1861:
        /*0008*/ 	.byte	0x04, 0x17
        /*000a*/ 	.short	(.L_1863 - .L_1862)
.L_1862:
        /*000c*/ 	.word	0x00000000
        /*0010*/ 	.short	0x000c
        /*0012*/ 	.short	0x0c24
        /*0014*/ 	.byte	0x00, 0xf0, 0x11, 0x00


	//----- nvinfo : EIATTR_KPARAM_INFO
	.align		4
.L_1863:
        /*0018*/ 	.byte	0x04, 0x17
        /*001a*/ 	.short	(.L_1865 - .L_1864)
.L_1864:
        /*001c*/ 	.word	0x00000000
        /*0020*/ 	.short	0x000b
        /*0022*/ 	.short	0x0c20
        /*0024*/ 	.byte	0x00, 0xf0, 0x11, 0x00


	//----- nvinfo : EIATTR_KPARAM_INFO
	.align		4
.L_1865:
        /*0028*/ 	.byte	0x04, 0x17
        /*002a*/ 	.short	(.L_1867 - .L_1866)
.L_1866:
        /*002c*/ 	.word	0x00000000
        /*0030*/ 	.short	0x000a
        /*0032*/ 	.short	0x0c1c
        /*0034*/ 	.byte	0x00, 0xf0, 0x11, 0x00


	//----- nvinfo : EIATTR_KPARAM_INFO
	.align		4
.L_1867:
        /*0038*/ 	.byte	0x04, 0x17
        /*003a*/ 	.short	(.L_1869 - .L_1868)
.L_1868:
        /*003c*/ 	.word	0x00000000
        /*0040*/ 	.short	0x0009
        /*0042*/ 	.short	0x0c18
        /*0044*/ 	.byte	0x00, 0xf0, 0x11, 0x00


	//----- nvinfo : EIATTR_KPARAM_INFO
	.align		4
.L_1869:
        /*0048*/ 	.byte	0x04, 0x17
        /*004a*/ 	.short	(.L_1871 - .L_1870)
.L_1870:
        /*004c*/ 	.word	0x00000000
        /*0050*/ 	.short	0x0008
        /*0052*/ 	.short	0x0c14
        /*0054*/ 	.byte	0x00, 0xf0, 0x11, 0x00


	//----- nvinfo : EIATTR_KPARAM_INFO
	.align		4
.L_1871:
        /*0058*/ 	.byte	0x04, 0x17
        /*005a*/ 	.short	(.L_1873 - .L_1872)
.L_1872:
        /*005c*/ 	.word	0x00000000
        /*0060*/ 	.short	0x0007
        /*0062*/ 	.short	0x0c10
        /*0064*/ 	.byte	0x00, 0xf0, 0x11, 0x00


	//----- nvinfo : EIATTR_KPARAM_INFO
	.align		4
.L_1873:
        /*0068*/ 	.byte	0x04, 0x17
        /*006a*/ 	.short	(.L_1875 - .L_1874)
.L_1874:
        /*006c*/ 	.word	0x00000000
        /*0070*/ 	.short	0x0006
        /*0072*/ 	.short	0x0c0c
        /*0074*/ 	.byte	0x00, 0xf0, 0x11, 0x00


	//----- nvinfo : EIATTR_KPARAM_INFO
	.align		4
.L_1875:
        /*0078*/ 	.byte	0x04, 0x17
        /*007a*/ 	.short	(.L_1877 - .L_1876)
.L_1876:
        /*007c*/ 	.word	0x00000000
        /*0080*/ 	.short	0x0005
        /*0082*/ 	.short	0x0c08
        /*0084*/ 	.byte	0x00, 0xf0, 0x11, 0x00


	//----- nvinfo : EIATTR_KPARAM_INFO
	.align		4
.L_1877:
        /*0088*/ 	.byte	0x04, 0x17
        /*008a*/ 	.short	(.L_1879 - .L_1878)
.L_1878:
        /*008c*/ 	.word	0x00000000
        /*0090*/ 	.short	0x0004
        /*0092*/ 	.short	0x0c00
        /*0094*/ 	.byte	0x00, 0xf0, 0x21, 0x00


	//----- nvinfo : EIATTR_KPARAM_INFO
	.align		4
.L_1879:
        /*0098*/ 	.byte	0x04, 0x17
        /*009a*/ 	.short	(.L_1881 - .L_1880)
.L_1880:
        /*009c*/ 	.word	0x00000000
        /*00a0*/ 	.short	0x0003
        /*00a2*/ 	.short	0x0bf8
        /*00a4*/ 	.byte	0x00, 0xf0, 0x05, 0x00


	//----- nvinfo : EIATTR_KPARAM_INFO
	.align		4
.L_1881:
        /*00a8*/ 	.byte	0x04, 0x17
        /*00aa*/ 	.short	(.L_1883 - .L_1882)
.L_1882:
        /*00ac*/ 	.word	0x00000000
        /*00b0*/ 	.short	0x0002
        /*00b2*/ 	.short	0x0010
        /*00b4*/ 	.byte	0x00, 0xf0, 0xa1, 0x2f


	//----- nvinfo : EIATTR_KPARAM_INFO
	.align		4
.L_1883:
        /*00b8*/ 	.byte	0x04, 0x17
        /*00ba*/ 	.short	(.L_1885 - .L_1884)
.L_1884:
        /*00bc*/ 	.word	0x00000000
        /*00c0*/ 	.short	0x0001
        /*00c2*/ 	.short	0x0008
        /*00c4*/ 	.byte	0x00, 0xf0, 0x21, 0x00


	//----- nvinfo : EIATTR_KPARAM_INFO
	.align		4
.L_1885:
        /*00c8*/ 	.byte	0x04, 0x17
        /*00ca*/ 	.short	(.L_1887 - .L_1886)
.L_1886:
        /*00cc*/ 	.word	0x00000000
        /*00d0*/ 	.short	0x0000
        /*00d2*/ 	.short	0x0000
        /*00d4*/ 	.byte	0x00, 0xf0, 0x21, 0x00


	//----- nvinfo : EIATTR_SPARSE_MMA_MASK
	.align		4
.L_1887:
        /*00d8*/ 	.byte	0x03, 0x50
        /*00da*/ 	.short	0x0000


	//----- nvinfo : EIATTR_MAXREG_COUNT
	.align		4
        /*00dc*/ 	.byte	0x03, 0x1b
        /*00de*/ 	.short	0x00ff


	//----- nvinfo : EIATTR_MERCURY_ISA_VERSION
	.align		4
        /*00e0*/ 	.byte	0x03, 0x5f
        /*00e2*/ 	.short	0x0101


	//----- nvinfo : EIATTR_EXIT_INSTR_OFFSETS
	.align		4
        /*00e4*/ 	.byte	0x04, 0x1c
        /*00e6*/ 	.short	(.L_1889 - .L_1888)


	//   ....[0]....
.L_1888:
        /*00e8*/ 	.word	0x000002a0


	//   ....[1]....
        /*00ec*/ 	.word	0x00001730


	//----- nvinfo : EIATTR_CRS_STACK_SIZE
	.align		4
.L_1889:
        /*00f0*/ 	.byte	0x04, 0x1e
        /*00f2*/ 	.short	(.L_1891 - .L_1890)
.L_1890:
        /*00f4*/ 	.word	0x00000000


	//----- nvinfo : EIATTR_CBANK_PARAM_SIZE
	.align		4
.L_1891:
        /*00f8*/ 	.byte	0x03, 0x19
        /*00fa*/ 	.short	0x0c28


	//----- nvinfo : EIATTR_PARAM_CBANK
	.align		4
        /*00fc*/ 	.byte	0x04, 0x0a
        /*00fe*/ 	.short	(.L_1893 - .L_1892)
	.align		4
.L_1892:
        /*0100*/ 	.word	index@(.nv.constant0._Z25multi_tensor_apply_kernelI18TensorListMetadataILi5EE15DistAdamFunctorIN3c108BFloat16EfS4_EJPfffffff10adamMode_tfEEvlPViT_T0_DpT1_)
        /*0104*/ 	.short	0x0210
        /*0106*/ 	.short	0x0c28


	//----- nvinfo : EIATTR_SW_WAR
	.align		4
.L_1893:
        /*0108*/ 	.byte	0x04, 0x36
        /*010a*/ 	.short	(.L_1895 - .L_1894)
.L_1894:
        /*010c*/ 	.word	0x00000008
.L_1895:


//--------------------- .nv.info._Z25multi_tensor_apply_kernelI18TensorListMetadataILi5EE15DistAdamFunctorIN3c108BFloat16EfNS3_4HalfEEJPfffffff10adamMode_tfEEvlPViT_T0_DpT1_ --------------------------
	.section	.nv.info._Z25multi_tensor_apply_kernelI18TensorListMetadataILi5EE15DistAdamFunctorIN3c108BFloat16EfNS3_4HalfEEJPfffffff10adamMode_tfEEvlPViT_T0_DpT1_,"",@"SHT_CUDA_INFO"
	.sectionflags	@""
	.align	4


	//----- nvinfo : EIATTR_CUDA_API_VERSION
	.align		4
        /*0000*/ 	.byte	0x04, 0x37
        /*0002*/ 	.short	(.L_1897 - .L_1896)
.L_1896:
        /*0004*/ 	.word	0x00000082


	//----- nvinfo : EIATTR_KPARAM_INFO
	.align		4
.L_1897:
        /*0008*/ 	.byte	0x04, 0x17
        /*000a*/ 	.short	(.L_1899 - .L_1898)
.L_1898:
        /*000c*/ 	.word	0x00000000
        /*0010*/ 	.short	0x000c
        /*0012*/ 	.short	0x0c24
        /*0014*/ 	.byte	0x00, 0xf0, 0x11, 0x00


	//----- nvinfo : EIATTR_KPARAM_INFO
	.align		4
.L_1899:
        /*0018*/ 	.byte	0x04, 0x17
        /*001a*/ 	.short	(.L_1901 - .L_1900)
.L_1900:
        /*001c*/ 	.word	0x00000000
        /*0020*/ 	.short	0x000b
        /*0022*/ 	.short	0x0c20
        /*0024*/ 	.byte	0x00, 0xf0, 0x11, 0x00


	//----- nvinfo : EIATTR_KPARAM_INFO
	.align		4
.L_1901:
        /*0028*/ 	.byte	0x04, 0x17
        /*002a*/ 	.short	(.L_1903 - .L_1902)
.L_1902:
        /*002c*/ 	.word	0x00000000
        /*0030*/ 	.short	0x000a
        /*0032*/ 	.short	0x0c1c
        /*0034*/ 	.byte	0x00, 0xf0, 0x11, 0x00


	//----- nvinfo : EIATTR_KPARAM_INFO
	.align		4
.L_1903:
        /*0038*/ 	.byte	0x04, 0x17
        /*003a*/ 	.short	(.L_1905 - .L_1904)
.L_1904:
        /*003c*/ 	.word	0x00000000
        /*0040*/ 	.short	0x0009
        /*0042*/ 	.short	0x0c18
        /*0044*/ 	.byte	0x00, 0xf0, 0x11, 0x00


	//----- nvinfo : EIATTR_KPARAM_INFO
	.align		4
.L_1905:
        /*0048*/ 	.byte	0x04, 0x17
        /*004a*/ 	.short	(.L_1907 - .L_1906)
.L_1906:
        /*004c*/ 	.word	0x00000000
        /*0050*/ 	.short	0x0008
        /*0052*/ 	.short	0x0c14
        /*0054*/ 	.byte	0x00, 0xf0, 0x11, 0x00


	//----- nvinfo : EIATTR_KPARAM_INFO
	.align		4
.L_1907:
        /*0058*/ 	.byte	0x04, 0x17
        /*005a*/ 	.short	(.L_1909 - .L_1908)
.L_1908:
        /*005c*/ 	.word	0x00000000
        /*0060*/ 	.short	0x0007
        /*0062*/ 	.short	0x0c10
        /*0064*/ 	.byte	0x00, 0xf0, 0x11, 0x00


	//----- nvinfo : EIATTR_KPARAM_INFO
	.align		4
.L_1909:
        /*0068*/ 	.byte	0x04, 0x17
        /*006a*/ 	.short	(.L_1911 - .L_1910)
.L_1910:
        /*006c*/ 	.word	0x00000000
        /*0070*/ 	.short	0x0006
        /*0072*/ 	.short	0x0c0c
        /*0074*/ 	.byte	0x00, 0xf0, 0x11, 0x00


	//----- nvinfo : EIATTR_KPARAM_INFO
	.align		4
.L_1911:
        /*0078*/ 	.byte	0x04, 0x17
        /*007a*/ 	.short	(.L_1913 - .L_1912)
.L_1912:
        /*007c*/ 	.word	0x00000000
        /*0080*/ 	.short	0x0005
        /*0082*/ 	.short	0x0c08
        /*0084*/ 	.byte	0x00, 0xf0, 0x11, 0x00


	//----- nvinfo : EIATTR_KPARAM_INFO
	.align		4
.L_1913:
        /*0088*/ 	.byte	0x04, 0x17
        /*008a*/ 	.short	(.L_1915 - .L_1914)
.L_1914:
        /*008c*/ 	.word	0x00000000
        /*0090*/ 	.short	0x0004
        /*0092*/ 	.short	0x0c00
        /*0094*/ 	.byte	0x00, 0xf0, 0x21, 0x00


	//----- nvinfo : EIATTR_KPARAM_INFO
	.align		4
.L_1915:
        /*0098*/ 	.byte	0x04, 0x17
        /*009a*/ 	.short	(.L_1917 - .L_1916)
.L_1916:
        /*009c*/ 	.word	0x00000000
        /*00a0*/ 	.short	0x0003
        /*00a2*/ 	.short	0x0bf8
        /*00a4*/ 	.byte	0x00, 0xf0, 0x05, 0x00


	//----- nvinfo : EIATTR_KPARAM_INFO
	.align		4
.L_1917:
        /*00a8*/ 	.byte	0x04, 0x17
        /*00aa*/ 	.short	(.L_1919 - .L_1918)
.L_1918:
        /*00ac*/ 	.word	0x00000000
        /*00b0*/ 	.short	0x0002
        /*00b2*/ 	.short	0x0010
        /*00b4*/ 	.byte	0x00, 0xf0, 0xa1, 0x2f


	//----- nvinfo : EIATTR_KPARAM_INFO
	.align		4
.L_1919:
        /*00b8*/ 	.byte	0x04, 0x17
        /*00ba*/ 	.short	(.L_1921 - .L_1920)
.L_1920:
        /*00bc*/ 	.word	0x00000000
        /*00c0*/ 	.short	0x0001
        /*00c2*/ 	.short	0x0008
        /*00c4*/ 	.byte	0x00, 0xf0, 0x21, 0x00


	//----- nvinfo : EIATTR_KPARAM_INFO
	.align		4
.L_1921:
        /*00c8*/ 	.byte	0x04, 0x17
        /*00ca*/ 	.short	(.L_1923 - .L_1922)
.L_1922:
        /*00cc*/ 	.word	0x00000000
        /*00d0*/ 	.short	0x0000
        /*00d2*/ 	.short	0x0000
        /*00d4*/ 	.byte	0x00, 0xf0, 0x21, 0x00


	//----- nvinfo : EIATTR_SPARSE_MMA_MASK
	.align		4
.L_1923:
        /*00d8*/ 	.byte	0x03, 0x50
        /*00da*/ 	.short	0x0000


	//----- nvinfo : EIATTR_MAXREG_COUNT
	.align		4
        /*00dc*/ 	.byte	0x03, 0x1b
        /*00de*/ 	.short	0x00ff


	//----- nvinfo : EIATTR_MERCURY_ISA_VERSION
	.align		4
        /*00e0*/ 	.byte	0x03, 0x5f
        /*00e2*/ 	.short	0x0101


	//----- nvinfo : EIATTR_EXIT_INSTR_OFFSETS
	.align		4
        /*00e4*/ 	.byte	0x04, 0x1c
        /*00e6*/ 	.short	(.L_1925 - .L_1924)


	//   ....[0]....
.L_1924:
        /*00e8*/ 	.word	0x000002a0


	//   ....[1]....
        /*00ec*/ 	.word	0x00001810


	//----- nvinfo : EIATTR_CRS_STACK_SIZE
	.align		4
.L_1925:
        /*00f0*/ 	.byte	0x04, 0x1e
        /*00f2*/ 	.short	(.L_1927 - .L_1926)
.L_1926:
        /*00f4*/ 	.word	0x00000000


	//----- nvinfo : EIATTR_CBANK_PARAM_SIZE
	.align		4
.L_1927:
        /*00f8*/ 	.byte	0x03, 0x19
        /*00fa*/ 	.short	0x0c28


	//----- nvinfo : EIATTR_PARAM_CBANK
	.align		4
        /*00fc*/ 	.byte	0x04, 0x0a
        /*00fe*/ 	.short	(.L_1929 - .L_1928)
	.align		4
.L_1928:
        /*0100*/ 	.word	index@(.nv.constant0._Z25multi_tensor_apply_kernelI18TensorListMetadataILi5EE15DistAdamFunctorIN3c108BFloat16EfNS3_4HalfEEJPfffffff10adamMode_tfEEvlPViT_T0_DpT1_)
        /*0104*/ 	.short	0x0210
        /*0106*/ 	.short	0x0c28


	//----- nvinfo : EIATTR_SW_WAR
	.align		4
.L_1929:
        /*0108*/ 	.byte	0x04, 0x36
        /*010a*/ 	.short	(.L_1931 - .L_1930)
.L_1930:
        /*010c*/ 	.word	0x00000008
.L_1931:


//--------------------- .nv.info._Z25multi_tensor_apply_kernelI18TensorListMetadataILi5EE15DistAdamFunctorIN3c108BFloat16EffEJPfffffff10adamMode_tfEEvlPViT_T0_DpT1_ --------------------------
	.section	.nv.info._Z25multi_tensor_apply_kernelI18TensorListMetadataILi5EE15DistAdamFunctorIN3c108BFloat16EffEJPfffffff10adamMode_tfEEvlPViT_T0_DpT1_,"",@"SHT_CUDA_INFO"
	.sectionflags	@""
	.align	4


	//----- nvinfo : EIATTR_CUDA_API_VERSION
	.align		4
        /*0000*/ 	.byte	0x04, 0x37
        /*0002*/ 	.short	(.L_1933 - .L_1932)
.L_1932:
        /*0004*/ 	.word	0x00000082


	//----- nvinfo : EIATTR_KPARAM_INFO
	.align		4
.L_1933:
        /*0008*/ 	.byte	0x04, 0x17
        /*000a*/ 	.short	(.L_1935 - .L_1934)
.L_1934:
        /*000c*/ 	.word	0x00000000
        /*0010*/ 	.short	0x000c
        /*0012*/ 	.short	0x0c24
        /*0014*/ 	.byte	0x00, 0xf0, 0x11, 0x00


	//----- nvinfo : EIATTR_KPARAM_INFO
	.align		4
.L_1935:
        /*0018*/ 	.byte	0x04, 0x17
        /*001a*/ 	.short	(.L_1937 - .L_1936)
.L_1936:
        /*001c*/ 	.word	0x00000000
        /*0020*/ 	.short	0x000b
        /*0022*/ 	.short	0x0c20
        /*0024*/ 	.byte	0x00, 0xf0, 0x11, 0x00


	//----- nvinfo : EIATTR_KPARAM_INFO
	.align		4
.L_1937:
        /*0028*/ 	.byte	0x04, 0x17
        /*002a*/ 	.short	(.L_1939 - .L_1938)
.L_1938:
        /*002c*/ 	.word	0x00000000
        /*0030*/ 	.short	0x000a
        /*0032*/ 	.short	0x0c1c
        /*0034*/ 	.byte	0x00, 0xf0, 0x11, 0x00


	//----- nvinfo : EIATTR_KPARAM_INFO
	.align		4
.L_1939:
        /*0038*/ 	.byte	0x04, 0x17
        /*003a*/ 	.short	(.L_1941 - .L_1940)
.L_1940:
        /*003c*/ 	.word	0x00000000
        /*0040*/ 	.short	0x0009
        /*0042*/ 	.short	0x0c18
        /*0044*/ 	.byte	0x00, 0xf0, 0x11, 0x00


	//----- nvinfo : EIATTR_KPARAM_INFO
	.align		4
.L_1941:
        /*0048*/ 	.byte	0x04, 0x17
        /*004a*/ 	.short	(.L_1943 - .L_1942)
.L_1942:
        /*004c*/ 	.word	0x00000000
        /*0050*/ 	.short	0x0008
        /*0052*/ 	.short	0x0c14
        /*0054*/ 	.byte	0x00, 0xf0, 0x11, 0x00


	//----- nvinfo : EIATTR_KPARAM_INFO
	.align		4
.L_1943:
        /*0058*/ 	.byte	0x04, 0x17
        /*005a*/ 	.short	(.L_1945 - .L_1944)
.L_1944:
        /*005c*/ 	.word	0x00000000
        /*0060*/ 	.short	0x0007
        /*0062*/ 	.short	0x0c10
        /*0064*/ 	.byte	0x00, 0xf0, 0x11, 0x00


	//----- nvinfo : EIATTR_KPARAM_INFO
	.align		4
.L_1945:
        /*0068*/ 	.byte	0x04, 0x17
        /*006a*/ 	.short	(.L_1947 - .L_1946)
.L_1946:
        /*006c*/ 	.word	0x00000000
        /*0070*/ 	.short	0x0006
        /*0072*/ 	.short	0x0c0c
        /*0074*/ 	.byte	0x00, 0xf0, 0x11, 0x00


	//----- nvinfo : EIATTR_KPARAM_INFO
	.align		4
.L_1947:
        /*0078*/ 	.byte	0x04, 0x17
        /*007a*/ 	.short	(.L_1949 - .L_1948)
.L_1948:
        /*007c*/ 	.word	0x00000000
        /*0080*/ 	.short	0x0005
        /*0082*/ 	.short	0x0c08
        /*0084*/ 	.byte	0x00, 0xf0, 0x11, 0x00


	//----- nvinfo : EIATTR_KPARAM_INFO
	.align		4
.L_1949:
        /*0088*/ 	.byte	0x04, 0x17
        /*008a*/ 	.short	(.L_1951 - .L_1950)
.L_1950:
        /*008c*/ 	.word	0x00000000
        /*0090*/ 	.short	0x0004
        /*0092*/ 	.short	0x0c00
        /*0094*/ 	.byte	0x00, 0xf0, 0x21, 0x00


	//----- nvinfo : EIATTR_KPARAM_INFO
	.align		4
.L_1951:
        /*0098*/ 	.byte	0x04, 0x17
        /*009a*/ 	.short	(.L_1953 - .L_1952)
.L_1952:
        /*009c*/ 	.word	0x00000000
        /*00a0*/ 	.short	0x0003
        /*00a2*/ 	.short	0x0bf8
        /*00a4*/ 	.byte	0x00, 0xf0, 0x05, 0x00


	//----- nvinfo : EIATTR_KPARAM_INFO
	.align		4
.L_1953:
        /*00a8*/ 	.byte	0x04, 0x17
        /*00aa*/ 	.short	(.L_1955 - .L_1954)
.L_1954:
        /*00ac*/ 	.word	0x00000000
        /*00b0*/ 	.short	0x0002
        /*00b2*/ 	.short	0x0010
        /*00b4*/ 	.byte	0x00, 0xf0, 0xa1, 0x2f


	//----- nvinfo : EIATTR_KPARAM_INFO
	.align		4
.L_1955:
        /*00b8*/ 	.byte	0x04, 0x17
        /*00ba*/ 	.short	(.L_1957 - .L_1956)
.L_1956:
        /*00bc*/ 	.word	0x00000000
        /*00c0*/ 	.short	0x0001
        /*00c2*/ 	.short	0x0008
        /*00c4*/ 	.byte	0x00, 0xf0, 0x21, 0x00


	//----- nvinfo : EIATTR_KPARAM_INFO
	.align		4
.L_1957:
        /*00c8*/ 	.byte	0x04, 0x17
        /*00ca*/ 	.short	(.L_1959 - .L_1958)
.L_1958:
        /*00cc*/ 	.word	0x00000000
        /*00d0*/ 	.short	0x0000
        /*00d2*/ 	.short	0x0000
        /*00d4*/ 	.byte	0x00, 0xf0, 0x21, 0x00


	//----- nvinfo : EIATTR_SPARSE_MMA_MASK
	.align		4
.L_1959:
        /*00d8*/ 	.byte	0x03, 0x50
        /*00da*/ 	.short	0x0000


	//----- nvinfo : EIATTR_MAXREG_COUNT
	.align		4
        /*00dc*/ 	.byte	0x03, 0x1b
        /*00de*/ 	.short	0x00ff


	//----- nvinfo : EIATTR_MERCURY_ISA_VERSION
	.align		4
        /*00e0*/ 	.byte	0x03, 0x5f
        /*00e2*/ 	.short	0x0101


	//----- nvinfo : EIATTR_EXIT_INSTR_OFFSETS
	.align		4
        /*00e4*/ 	.byte	0x04, 0x1c
        /*00e6*/ 	.short	(.L_1961 - .L_1960)


	//   ....[0]....
.L_1960:
        /*00e8*/ 	.word	0x000002b0


	//   ....[1]....
        /*00ec*/ 	.word	0x000017c0


	//----- nvinfo : EIATTR_CRS_STACK_SIZE
	.align		4
.L_1961:
        /*00f0*/ 	.byte	0x04, 0x1e
        /*00f2*/ 	.short	(.L_1963 - .L_1962)
.L_1962:
        /*00f4*/ 	.word	0x00000000


	//----- nvinfo : EIATTR_CBANK_PARAM_SIZE
	.align		4
.L_1963:
        /*00f8*/ 	.byte	0x03, 0x19
        /*00fa*/ 	.short	0x0c28


	//----- nvinfo : EIATTR_PARAM_CBANK
	.align		4
        /*00fc*/ 	.byte	0x04, 0x0a
        /*00fe*/ 	.short	(.L_1965 - .L_1964)
	.align		4
.L_1964:
        /*0100*/ 	.word	index@(.nv.constant0._Z25multi_tensor_apply_kernelI18TensorListMetadataILi5EE15DistAdamFunctorIN3c108BFloat16EffEJPfffffff10adamMode_tfEEvlPViT_T0_DpT1_)
        /*0104*/ 	.short	0x0210
        /*0106*/ 	.short	0x0c28


	//----- nvinfo : EIATTR_SW_WAR
	.align		4
.L_1965:
        /*0108*/ 	.byte	0x04, 0x36
        /*010a*/ 	.short	(.L_1967 - .L_1966)
.L_1966:
        /*010c*/ 	.word	0x00000008
.L_1967:


//--------------------- .nv.info._Z25multi_tensor_apply_kernelI18TensorListMetadataILi5EE15DistAdamFunctorIN3c104HalfENS3_8BFloat16ES5_EJPfffffff10adamMode_tfEEvlPViT_T0_DpT1_ --------------------------
	.section	.nv.info._Z25multi_tensor_apply_kernelI18TensorListMetadataILi5EE15DistAdamFunctorIN3c104HalfENS3_8BFloat16ES5_EJPfffffff10adamMode_tfEEvlPViT_T0_DpT1_,"",@"SHT_CUDA_INFO"
	.sectionflags	@""
	.align	4


	//----- nvinfo : EIATTR_CUDA_API_VERSION
	.align		4
        /*0000*/ 	.byte	0x04, 0x37
        /*0002*/ 	.short	(.L_1969 - .L_1968)
.L_1968:
        /*0004*/ 	.word	0x00000082


	//----- nvinfo : EIATTR_KPARAM_INFO
	.align		4
.L_1969:
        /*0008*/ 	.byte	0x04, 0x17
        /*000a*/ 	.short	(.L_1971 - .L_1970)
.L_1970:
        /*000c*/ 	.word	0x00000000
        /*0010*/ 	.short	0x000c
        /*0012*/ 	.short	0x0c24
        /*0014*/ 	.byte	0x00, 0xf0, 0x11, 0x00


	//----- nvinfo : EIATTR_KPARAM_INFO
	.align		4
.L_1971:
        /*0018*/ 	.byte	0x04, 0x17
        /*001a*/ 	.short	(.L_1973 - .L_1972)
.L_1972:
        /*001c*/ 	.word	0x00000000
        /*0020*/ 	.short	0x000b
        /*0022*/ 	.short	0x0c20
        /*0024*/ 	.byte	0x00, 0xf0, 0x11, 0x00


	//----- nvinfo : EIATTR_KPARAM_INFO
	.align		4
.L_1973:
        /*0028*/ 	.byte	0x04, 0x17
        /*002a*/ 	.short	(.L_1975 - .L_1974)
.L_1974:
        /*002c*/ 	.word	0x00000000
        /*0030*/ 	.short	0x000a
        /*0032*/ 	.short	0x0c1c
        /*0034*/ 	.byte	0x00, 0xf0, 0x11, 0x00


	//----- nvinfo : EIATTR_KPARAM_INFO
	.align		4
.L_1975:
        /*0038*/ 	.byte	0x04, 0x17
        /*003a*/ 	.short	(.L_1977 - .L_1976)
.L_1976:
        /*003c*/ 	.word	0x00000000
        /*0040*/ 	.short	0x0009
        /*0042*/ 	.short	0x0c18
        /*0044*/ 	.byte	0x00, 0xf0, 0x11, 0x00


	//----- nvinfo : EIATTR_KPARAM_INFO
	.align		4
.L_1977:
        /*0048*/ 	.byte	0x04, 0x17
        /*004a*/ 	.short	(.L_1979 - .L_1978)
.L_1978:
        /*004c*/ 	.word	0x00000000
        /*0050*/ 	.short	0x0008
        /*0052*/ 	.short	0x0c14
        /*0054*/ 	.byte	0x00, 0xf0, 0x11, 0x00


	//----- nvinfo : EIATTR_KPARAM_INFO
	.align		4
.L_1979:
        /*0058*/ 	.byte	0x04, 0x17
        /*005a*/ 	.short	(.L_1981 - .L_1980)
.L_1980:
        /*005c*/ 	.word	0x00000000
        /*0060*/ 	.short	0x0007
        /*0062*/ 	.short	0x0c10
        /*0064*/ 	.byte	0x00, 0xf0, 0x11, 0x00


	//----- nvinfo : EIATTR_KPARAM_INFO
	.align		4
.L_1981:
        /*0068*/ 	.byte	0x04, 0x17
        /*006a*/ 	.short	(.L_1983 - .L_1982)
.L_1982:
        /*006c*/ 	.word	0x00000000
        /*0070*/ 	.short	0x0006
        /*0072*/ 	.short	0x0c0c
        /*0074*/ 	.byte	0x00, 0xf0, 0x11, 0x00


	//----- nvinfo : EIATTR_KPARAM_INFO
	.align		4
.L_1983:
        /*0078*/ 	.byte	0x04, 0x17
        /*007a*/ 	.short	(.L_1985 - .L_1984)
.L_1984:
        /*007c*/ 	.word	0x00000000
        /*0080*/ 	.short	0x0005
        /*0082*/ 	.short	0x0c08
        /*0084*/ 	.byte	0x00, 0xf0, 0x11, 0x00


	//----- nvinfo : EIATTR_KPARAM_INFO
	.align		4
.L_1985:
        /*0088*/ 	.byte	0x04, 0x17
        /*008a*/ 	.short	(.L_1987 - .L_1986)
.L_1986:
        /*008c*/ 	.word	0x00000000
        /*0090*/ 	.short	0x0004
        /*0092*/ 	.short	0x0c00
        /*0094*/ 	.byte	0x00, 0xf0, 0x21, 0x00


	//----- nvinfo : EIATTR_KPARAM_INFO
	.align		4
.L_1987:
        /*0098*/ 	.byte	0x04, 0x17
        /*009a*/ 	.short	(.L_1989 - .L_1988)
.L_1988:
        /*009c*/ 	.word	0x00000000
        /*00a0*/ 	.short	0x0003
        /*00a2*/ 	.short	0x0bf8
        /*00a4*/ 	.byte	0x00, 0xf0, 0x05, 0x00


	//----- nvinfo : EIATTR_KPARAM_INFO
	.align		4
.L_1989:
        /*00a8*/ 	.byte	0x04, 0x17
        /*00aa*/ 	.short	(.L_1991 - .L_1990)
.L_1990:
        /*00ac*/ 	.word	0x00000000
        /*00b0*/ 	.short	0x0002
        /*00b2*/ 	.short	0x0010
        /*00b4*/ 	.byte	0x00, 0xf0, 0xa1, 0x2f


	//----- nvinfo : EIATTR_KPARAM_INFO
	.align		4
.L_1991:
        /*00b8*/ 	.byte	0x04, 0x17
        /*00ba*/ 	.short	(.L_1993 - .L_1992)
.L_1992:
        /*00bc*/ 	.word	0x00000000
        /*00c0*/ 	.short	0x0001
        /*00c2*/ 	.short	0x0008
        /*00c4*/ 	.byte	0x00, 0xf0, 0x21, 0x00


	//----- nvinfo : EIATTR_KPARAM_INFO
	.align		4
.L_1993:
        /*00c8*/ 	.byte	0x04, 0x17
        /*00ca*/ 	.short	(.L_1995 - .L_1994)
.L_1994:
        /*00cc*/ 	.word	0x00000000
        /*00d0*/ 	.short	0x0000
        /*00d2*/ 	.short	0x0000
        /*00d4*/ 	.byte	0x00, 0xf0, 0x21, 0x00


	//----- nvinfo : EIATTR_SPARSE_MMA_MASK
	.align		4
.L_1995:
        /*00d8*/ 	.byte	0x03, 0x50
        /*00da*/ 	.short	0x0000


	//----- nvinfo : EIATTR_MAXREG_COUNT
	.align		4
        /*00dc*/ 	.byte	0x03, 0x1b
        /*00de*/ 	.short	0x00ff


	//----- nvinfo : EIATTR_MERCURY_ISA_VERSION
	.align		4
        /*00e0*/ 	.byte	0x03, 0x5f
        /*00e2*/ 	.short	0x0101


	//----- nvinfo : EIATTR_EXIT_INSTR_OFFSETS
	.align		4
        /*00e4*/ 	.byte	0x04, 0x1c
        /*00e6*/ 	.short	(.L_1997 - .L_1996)


	//   ....[0]....
.L_1996:
        /*00e8*/ 	.word	0x000002a0


	//   ....[1]....
        /*00ec*/ 	.word	0x00001890


	//----- nvinfo : EIATTR_CRS_STACK_SIZE
	.align		4
.L_1997:
        /*00f0*/ 	.byte	0x04, 0x1e
        /*00f2*/ 	.short	(.L_1999 - .L_1998)
.L_1998:
        /*00f4*/ 	.word	0x00000000


	//----- nvinfo : EIATTR_CBANK_PARAM_SIZE
	.align		4
.L_1999:
        /*00f8*/ 	.byte	0x03, 0x19
        /*00fa*/ 	.short	0x0c28


	//----- nvinfo : EIATTR_PARAM_CBANK
	.align		4
        /*00fc*/ 	.byte	0x04, 0x0a
        /*00fe*/ 	.short	(.L_2001 - .L_2000)
	.align		4
.L_2000:
        /*0100*/ 	.word	index@(.nv.constant0._Z25multi_tensor_apply_kernelI18TensorListMetadataILi5EE15DistAdamFunctorIN3c104HalfENS3_8BFloat16ES5_EJPfffffff10adamMode_tfEEvlPViT_T0_DpT1_)
        /*0104*/ 	.short	0x0210
        /*0106*/ 	.short	0x0c28


	//----- nvinfo : EIATTR_SW_WAR
	.align		4
.L_2001:
        /*0108*/ 	.byte	0x04, 0x36
        /*010a*/ 	.short	(.L_2003 - .L_2002)
.L_2002:
        /*010c*/ 	.word	0x00000008
.L_2003:


//--------------------- .nv.info._Z25multi_tensor_apply_kernelI18TensorListMetadataILi5EE15DistAdamFunctorIN3c104HalfENS3_8BFloat16ES4_EJPfffffff10adamMode_tfEEvlPViT_T0_DpT1_ --------------------------
	.section	.nv.info._Z25multi_tensor_apply_kernelI18TensorListMetadataILi5EE15DistAdamFunctorIN3c104HalfENS3_8BFloat16ES4_EJPfffffff10adamMode_tfEEvlPViT_T0_DpT1_,"",@"SHT_CUDA_INFO"
	.sectionflags	@""
	.align	4


	//----- nvinfo : EIATTR_CUDA_API_VERSION
	.align		4
        /*0000*/ 	.byte	0x04, 0x37
        /*0002*/ 	.short	(.L_2005 - .L_2004)
.L_2004:
        /*0004*/ 	.word	0x00000082


	//----- nvinfo : EIATTR_KPARAM_INFO
	.align		4
.L_2005:
        /*0008*/ 	.byte	0x04, 0x17
        /*000a*/ 	.short	(.L_2007 - .L_2006)
.L_2006:
        /*000c*/ 	.word	0x00000000
        /*0010*/ 	.short	0x000c
        /*0012*/ 	.short	0x0c24
        /*0014*/ 	.byte	0x00, 0xf0, 0x11, 0x00


	//----- nvinfo : EIATTR_KPARAM_INFO
	.align		4
.L_2007:
        /*0018*/ 	.byte	0x04, 0x17
        /*001a*/ 	.short	(.L_2009 - .L_2008)
.L_2008:
        /*001c*/ 	.word	0x00000000
        /*0020*/ 	.short	0x000b
        /*0022*/ 	.short	0x0c20
        /*0024*/ 	.byte	0x00, 0xf0, 0x11, 0x00


	//----- nvinfo : EIATTR_KPARAM_INFO
	.align		4
.L_2009:
        /*0028*/ 	.byte	0x04, 0x17
        /*002a*/ 	.short	(.L_2011 - .L_2010)
.L_2010:
        /*002c*/ 	.word	0x00000000
        /*0030*/ 	.short	0x000a
        /*0032*/ 	.short	0x0c1c
        /*0034*/ 	.byte	0x00, 0xf0, 0x11, 0x00


	//----- nvinfo : EIATTR_KPARAM_INFO
	.align		4
.L_2011:
        /*0038*/ 	.byte	0x04, 0x17
        /*003a*/ 	.short	(.L_2013 - .L_2012)
.L_2012:
        /*003c*/ 	.word	0x00000000
        /*0040*/ 	.short	0x0009
        /*0042*/ 	.short	0x0c18
        /*0044*/ 	.byte	0x00, 0xf0, 0x11, 0x00


	//----- nvinfo : EIATTR_KPARAM_INFO
	.align		4
.L_2013:
        /*0048*/ 	.byte	0x04, 0x17
        /*004a*/ 	.short	(.L_2015 - .L_2014)
.L_2014:
        /*004c*/ 	.word	0x00000000
        /*0050*/ 	.short	0x0008
        /*0052*/ 	.short	0x0c14
        /*0054*/ 	.byte	0x00, 0xf0, 0x11, 0x00


	//----- nvinfo : EIATTR_KPARAM_INFO
	.align		4
.L_2015:
        /*0058*/ 	.byte	0x04, 0x17
        /*005a*/ 	.short	(.L_2017 - .L_2016)
.L_2016:
        /*005c*/ 	.word	0x00000000
        /*0060*/ 	.short	0x0007
        /*0062*/ 	.short	0x0c10
        /*0064*/ 	.byte	0x00, 0xf0, 0x11, 0x00


	//----- nvinfo : EIATTR_KPARAM_INFO
	.align		4
.L_2017:
        /*0068*/ 	.byte	0x04, 0x17
        /*006a*/ 	.short	(.L_2019 - .L_2018)
.L_2018:
        /*006c*/ 	.word	0x00000000
        /*0070*/ 	.short	0x0006
        /*0072*/ 	.short	0x0c0c
        /*0074*/ 	.byte	0x00, 0xf0, 0x11, 0x00


	//----- nvinfo : EIATTR_KPARAM_INFO
	.align		4
.L_2019:
        /*0078*/ 	.byte	0x04, 0x17
        /*007a*/ 	.short	(.L_2021 - .L_2020)
.L_2020:
        /*007c*/ 	.word	0x00000000
        /*0080*/ 	.short	0x0005
        /*0082*/ 	.short	0x0c08
        /*0084*/ 	.byte	0x00, 0xf0, 0x11, 0x00


	//----- nvinfo : EIATTR_KPARAM_INFO
	.align		4
.L_2021:
        /*0088*/ 	.byte	0x04, 0x17
        /*008a*/ 	.short	(.L_2023 - .L_2022)
.L_2022:
        /*008c*/ 	.word	0x00000000
        /*0090*/ 	.short	0x0004
        /*0092*/ 	.short	0x0c00
        /*0094*/ 	.byte	0x00, 0xf0, 0x21, 0x00


	//----- nvinfo : EIATTR_KPARAM_INFO
	.align		4
.L_2023:
        /*0098*/ 	.byte	0x04, 0x17
        /*009a*/ 	.short	(.L_2025 - .L_2024)
.L_2024:
        /*009c*/ 	.word	0x00000000
        /*00a0*/ 	.short	0x0003
        /*00a2*/ 	.short	0x0bf8
        /*00a4*/ 	.byte	0x00, 0xf0, 0x05, 0x00


	//----- nvinfo : EIATTR_KPARAM_INFO
	.align		4
.L_2025:
        /*00a8*/ 	.byte	0x04, 0x17
        /*00aa*/ 	.short	(.L_2027 - .L_2026)
.L_2026:
        /*00ac*/ 	.word	0x00000000
        /*00b0*/ 	.short	0x0002
        /*00b2*/ 	.short	0x0010
        /*00b4*/ 	.byte	0x00, 0xf0, 0xa1, 0x2f


	//----- nvinfo : EIATTR_KPARAM_INFO
	.align		4
.L_2027:
        /*00b8*/ 	.byte	0x04, 0x17
        /*00ba*/ 	.short	(.L_2029 - .L_2028)
.L_2028:
        /*00bc*/ 	.word	0x00000000
        /*00c0*/ 	.short	0x0001
        /*00c2*/ 	.short	0x0008
        /*00c4*/ 	.byte	0x00, 0xf0, 0x21, 0x00


	//----- nvinfo : EIATTR_KPARAM_INFO
	.align		4
.L_2029:
        /*00c8*/ 	.byte	0x04, 0x17
        /*00ca*/ 	.short	(.L_2031 - .L_2030)
.L_2030:
        /*00cc*/ 	.word	0x00000000
        /*00d0*/ 	.short	0x0000
        /*00d2*/ 	.short	0x0000
        /*00d4*/ 	.byte	0x00, 0xf0, 0x21, 0x00


	//----- nvinfo : EIATTR_SPARSE_MMA_MASK
	.align		4
.L_2031:
        /*00d8*/ 	.byte	0x03, 0x50
        /*00da*/ 	.short	0x0000


	//----- nvinfo : EIATTR_MAXREG_COUNT
	.align		4
        /*00dc*/ 	.byte	0x03, 0x1b
        /*00de*/ 	.short	0x00ff


	//----- nvinfo : EIATTR_MERCURY_ISA_VERSION
	.align		4
        /*00e0*/ 	.byte	0x03, 0x5f
        /*00e2*/ 	.short	0x0101


	//----- nvinfo : EIATTR_EXIT_INSTR_OFFSETS
	.align		4
        /*00e4*/ 	.byte	0x04, 0x1c
        /*00e6*/ 	.short	(.L_2033 - .L_2032)


	//   ....[0]....
.L_2032:
        /*00e8*/ 	.word	0x000002a0


	//   ....[1]....
        /*00ec*/ 	.word	0x00001800


	//----- nvinfo : EIATTR_CRS_STACK_SIZE
	.align		4
.L_2033:
        /*00f0*/ 	.byte	0x04, 0x1e
        /*00f2*/ 	.short	(.L_2035 - .L_2034)
.L_2034:
        /*00f4*/ 	.word	0x00000000


	//----- nvinfo : EIATTR_CBANK_PARAM_SIZE
	.align		4
.L_2035:
        /*00f8*/ 	.byte	0x03, 0x19
        /*00fa*/ 	.short	0x0c28


	//----- nvinfo : EIATTR_PARAM_CBANK
	.align		4
        /*00fc*/ 	.byte	0x04, 0x0a
        /*00fe*/ 	.short	(.L_2037 - .L_2036)
	.align		4
.L_2036:
        /*0100*/ 	.word	index@(.nv.constant0._Z25multi_tensor_apply_kernelI18TensorListMetadataILi5EE15DistAdamFunctorIN3c104HalfENS3_8BFloat16ES4_EJPfffffff10adamMode_tfEEvlPViT_T0_DpT1_)
        /*0104*/ 	.short	0x0210
        /*0106*/ 	.short	0x0c28


	//----- nvinfo : EIATTR_SW_WAR
	.align		4
.L_2037:
        /*0108*/ 	.byte	0x04, 0x36
        /*010a*/ 	.short	(.L_2039 - .L_2038)
.L_2038:
        /*010c*/ 	.word	0x00000008
.L_2039:


//--------------------- .nv.info._Z25multi_tensor_apply_kernelI18TensorListMetadataILi5EE15DistAdamFunctorIN3c104HalfENS3_8BFloat16EfEJPfffffff10adamMode_tfEEvlPViT_T0_DpT1_ --------------------------
	.section	.nv.info._Z25multi_tensor_apply_kernelI18TensorListMetadataILi5EE15DistAdamFunctorIN3c104HalfENS3_8BFloat16EfEJPfffffff10adamMode_tfEEvlPViT_T0_DpT1_,"",@"SHT_CUDA_INFO"
	.sectionflags	@""
	.align	4


	//----- nvinfo : EIATTR_CUDA_API_VERSION
	.align		4
        /*0000*/ 	.byte	0x04, 0x37
        /*0002*/ 	.short	(.L_2041 - .L_2040)
.L_2040:
        /*0004*/ 	.word	0x00000082


	//----- nvinfo : EIATTR_KPARAM_INFO
	.align		4
.L_2041:
        /*0008*/ 	.byte	0x04, 0x17
        /*000a*/ 	.short	(.L_2043 - .L_2042)
.L_2042:
        /*000c*/ 	.word	0x00000000
        /*0010*/ 	.short	0x000c
        /*0012*/ 	.short	0x0c24
        /*0014*/ 	.byte	0x00, 0xf0, 0x11, 0x00


	//----- nvinfo : EIATTR_KPARAM_INFO
	.align		4
.L_2043:
        /*0018*/ 	.byte	0x04, 0x17
        /*001a*/ 	.short	(.L_2045 - .L_2044)
.L_2044:
        /*001c*/ 	.word	0x00000000
        /*0020*/ 	.short	0x000b
        /*0022*/ 	.short	0x0c20
        /*0024*/ 	.byte	0x00, 0xf0, 0x11, 0x00


	//----- nvinfo : EIATTR_KPARAM_INFO
	.align		4
.L_2045:
        /*0028*/ 	.byte	0x04, 0x17
        /*002a*/ 	.short	(.L_2047 - .L_2046)
.L_2046:
        /*002c*/ 	.word	0x00000000
        /*0030*/ 	.short	0x000a
        /*0032*/ 	.short	0x0c1c
        /*0034*/ 	.byte	0x00, 0xf0, 0x11, 0x00


	//----- nvinfo : EIATTR_KPARAM_INFO
	.align		4
.L_2047:
        /*0038*/ 	.byte	0x04, 0x17
        /*003a*/ 	.short	(.L_2049 - .L_2048)
.L_2048:
        /*003c*/ 	.word	0x00000000
        /*0040*/ 	.short	0x0009
        /*0042*/ 	.short	0x0c18
        /*0044*/ 	.byte	0x00, 0xf0, 0x11, 0x00


	//----- nvinfo : EIATTR_KPARAM_INFO
	.align		4
.L_2049:
        /*0048*/ 	.byte	0x04, 0x17
        /*004a*/ 	.short	(.L_2051 - .L_2050)
.L_2050:
        /*004c*/ 	.word	0x00000000
        /*0050*/ 	.short	0x0008
        /*0052*/ 	.short	0x0c14
        /*0054*/ 	.byte	0x00, 0xf0, 0x11, 0x00


	//----- nvinfo : EIATTR_KPARAM_INFO
	.align		4
.L_2051:
        /*0058*/ 	.byte	0x04, 0x17
        /*005a*/ 	.short	(.L_2053 - .L_2052)
.L_2052:
        /*005c*/ 	.word	0x00000000
        /*0060*/ 	.short	0x0007
        /*0062*/ 	.short	0x0c10
        /*0064*/ 	.byte	0x00, 0xf0, 0x11, 0x00


	//----- nvinfo : EIATTR_KPARAM_INFO
	.align		4
.L_2053:
        /*0068*/ 	.byte	0x04, 0x17
        /*006a*/ 	.short	(.L_2055 - .L_2054)
.L_2054:
        /*006c*/ 	.word	0x00000000
        /*0070*/ 	.short	0x0006
        /*0072*/ 	.short	0x0c0c
        /*0074*/ 	.byte	0x00, 0xf0, 0x11, 0x00


	//----- nvinfo : EIATTR_KPARAM_INFO
	.align		4
.L_2055:
        /*0078*/ 	.byte	0x04, 0x17
        /*007a*/ 	.short	(.L_2057 - .L_2056)
.L_2056:
        /*007c*/ 	.word	0x00000000
        /*0080*/ 	.short	0x0005
        /*0082*/ 	.short	0x0c08
        /*0084*/ 	.byte	0x00, 0xf0, 0x11, 0x00


	//----- nvinfo : EIATTR_KPARAM_INFO
	.align		4
.L_2057:
        /*0088*/ 	.byte	0x04, 0x17
        /*008a*/ 	.short	(.L_2059 - .L_2058)
.L_2058:
        /*008c*/ 	.word	0x00000000
        /*0090*/ 	.short	0x0004
        /*0092*/ 	.short	0x0c00
        /*0094*/ 	.byte	0x00, 0xf0, 0x21, 0x00


	//----- nvinfo : EIATTR_KPARAM_INFO
	.align		4
.L_2059:
        /*0098*/ 	.byte	0x04, 0x17
        /*009a*/ 	.short	(.L_2061 - .L_2060)
.L_2060:
        /*009c*/ 	.word	0x00000000
        /*00a0*/ 	.short	0x0003
        /*00a2*/ 	.short	0x0bf8
        /*00a4*/ 	.byte	0x00, 0xf0, 0x05, 0x00


	//----- nvinfo : EIATTR_KPARAM_INFO
	.align		4
.L_2061:
        /*00a8*/ 	.byte	0x04, 0x17
        /*00aa*/ 	.short	(.L_2063 - .L_2062)
.L_2062:
        /*00ac*/ 	.word	0x00000000
        /*00b0*/ 	.short	0x0002
        /*00b2*/ 	.short	0x0010
        /*00b4*/ 	.byte	0x00, 0xf0, 0xa1, 0x2f


	//----- nvinfo : EIATTR_KPARAM_INFO
	.align		4
.L_2063:
        /*00b8*/ 	.byte	0x04, 0x17
        /*00ba*/ 	.short	(.L_2065 - .L_2064)
.L_2064:
        /*00bc*/ 	.word	0x00000000
        /*00c0*/ 	.short	0x0001
        /*00c2*/ 	.short	0x0008
        /*00c4*/ 	.byte	0x00, 0xf0, 0x21, 0x00


	//----- nvinfo : EIATTR_KPARAM_INFO
	.align		4
.L_2065:
        /*00c8*/ 	.byte	0x04, 0x17
        /*00ca*/ 	.short	(.L_2067 - .L_2066)
.L_2066:
        /*00cc*/ 	.word	0x00000000
        /*00d0*/ 	.short	0x0000
        /*00d2*/ 	.short	0x0000
        /*00d4*/ 	.byte	0x00, 0xf0, 0x21, 0x00


	//----- nvinfo : EIATTR_SPARSE_MMA_MASK
	.align		4
.L_2067:
        /*00d8*/ 	.byte	0x03, 0x50
        /*00da*/ 	.short	0x0000


	//----- nvinfo : EIATTR_MAXREG_COUNT
	.align		4
        /*00dc*/ 	.byte	0x03, 0x1b
        /*00de*/ 	.short	0x00ff


	//----- nvinfo : EIATTR_MERCURY_ISA_VERSION
	.align		4
        /*00e0*/ 	.byte	0x03, 0x5f
        /*00e2*/ 	.short	0x0101


	//----- nvinfo : EIATTR_EXIT_INSTR_OFFSETS
	.align		4
        /*00e4*/ 	.byte	0x04, 0x1c
        /*00e6*/ 	.short	(.L_2069 - .L_2068)


	//   ....[0]....
.L_2068:
        /*00e8*/ 	.word	0x000002a0


	//   ....[1]....
        /*00ec*/ 	.word	0x000017f0


	//----- nvinfo : EIATTR_CRS_STACK_SIZE
	.align		4
.L_2069:
        /*00f0*/ 	.byte	0x04, 0x1e
        /*00f2*/ 	.short	(.L_2071 - .L_2070)
.L_2070:
        /*00f4*/ 	.word	0x00000000


	//----- nvinfo : EIATTR_CBANK_PARAM_SIZE
	.align		4
.L_2071:
        /*00f8*/ 	.byte	0x03, 0x19
        /*00fa*/ 	.short	0x0c28


	//----- nvinfo : EIATTR_PARAM_CBANK
	.align		4
        /*00fc*/ 	.byte	0x04, 0x0a
        /*00fe*/ 	.short	(.L_2073 - .L_2072)
	.align		4
.L_2072:
        /*0100*/ 	.word	index@(.nv.constant0._Z25multi_tensor_apply_kernelI18TensorListMetadataILi5EE15DistAdamFunctorIN3c104HalfENS3_8BFloat16EfEJPfffffff10adamMode_tfEEvlPViT_T0_DpT1_)
        /*0104*/ 	.short	0x0210
        /*0106*/ 	.short	0x0c28


	//----- nvinfo : EIATTR_SW_WAR
	.align		4
.L_2073:
        /*0108*/ 	.byte	0x04, 0x36
        /*010a*/ 	.short	(.L_2075 - .L_2074)
.L_2074:
        /*010c*/ 	.word	0x00000008
.L_2075:


//--------------------- .nv.info._Z25multi_tensor_apply_kernelI18TensorListMetadataILi5EE15DistAdamFunctorIN3c104HalfES4_NS3_8BFloat16EEJPfffffff10adamMode_tfEEvlPViT_T0_DpT1_ --------------------------
	.section	.nv.info._Z25multi_tensor_apply_kernelI18TensorListMetadataILi5EE15DistAdamFunctorIN3c104HalfES4_NS3_8BFloat16EEJPfffffff10adamMode_tfEEvlPViT_T0_DpT1_,"",@"SHT_CUDA_INFO"
	.sectionflags	@""
	.align	4


	//----- nvinfo : EIATTR_CUDA_API_VERSION
	.align		4
        /*0000*/ 	.byte	0x04, 0x37
        /*0002*/ 	.short	(.L_2077 - .L_2076)
.L_2076:
        /*0004*/ 	.word	0x00000082


	//----- nvinfo : EIATTR_KPARAM_INFO
	.align		4
.L_2077:
        /*0008*/ 	.byte	0x04, 0x17
        /*000a*/ 	.short	(.L_2079 - .L_2078)
.L_2078:
        /*000c*/ 	.word	0x00000000
        /*0010*/ 	.short	0x000c
        /*0012*/ 	.short	0x0c24
        /*0014*/ 	.byte	0x00, 0xf0, 0x11, 0x00


	//----- nvinfo : EIATTR_KPARAM_INFO
	.align		4
.L_2079:
        /*0018*/ 	.byte	0x04, 0x17
        /*001a*/ 	.short	(.L_2081 - .L_2080)
.L_2080:
        /*001c*/ 	.word	0x00000000
        /*0020*/ 	.short	0x000b
        /*0022*/ 	.short	0x0c20
        /*0024*/ 	.byte	0x00, 0xf0, 0x11, 0x00


	//----- nvinfo : EIATTR_KPARAM_INFO
	.align		4
.L_2081:
        /*0028*/ 	.byte	0x04, 0x17
        /*002a*/ 	.short	(.L_2083 - .L_2082)
.L_2082:
        /*002c*/ 	.word	0x00000000
        /*0030*/ 	.short	0x000a
        /*0032*/ 	.short	0x0c1c
        /*0034*/ 	.byte	0x00, 0xf0, 0x11, 0x00


	//----- nvinfo : EIATTR_KPARAM_INFO
	.align		4
.L_2083:
        /*0038*/ 	.byte	0x04, 0x17
        /*003a*/ 	.short	(.L_2085 - .L_2084)
.L_2084:
        /*003c*/ 	.word	0x00000000
        /*0040*/ 	.short	0x0009
        /*0042*/ 	.short	0x0c18
        /*0044*/ 	.byte	0x00, 0xf0, 0x11, 0x00


	//----- nvinfo : EIATTR_KPARAM_INFO
	.align		4
.L_2085:
        /*0048*/ 	.byte	0x04, 0x17
        /*004a*/ 	.short	(.L_2087 - .L_2086)
.L_2086:
        /*004c*/ 	.word	0x00000000
        /*0050*/ 	.short	0x0008
        /*0052*/ 	.short	0x0c14
        /*0054*/ 	.byte	0x00, 0xf0, 0x11, 0x00


	//----- nvinfo : EIATTR_KPARAM_INFO
	.align		4
.L_2087:
        /*0058*/ 	.byte	0x04, 0x17
        /*005a*/ 	.short	(.L_2089 - .L_2088)
.L_2088:
        /*005c*/ 	.word	0x00000000
        /*0060*/ 	.short	0x0007
        /*0062*/ 	.short	0x0c10
        /*0064*/ 	.byte	0x00, 0xf0, 0x11, 0x00


	//----- nvinfo : EIATTR_KPARAM_INFO
	.align		4
.L_2089:
        /*0068*/ 	.byte	0x04, 0x17
        /*006a*/ 	.short	(.L_2091 - .L_2090)
.L_2090:
        /*006c*/ 	.word	0x00000000
        /*0070*/ 	.short	0x0006
        /*0072*/ 	.short	0x0c0c
        /*0074*/ 	.byte	0x00, 0xf0, 0x11, 0x00


	//----- nvinfo : EIATTR_KPARAM_INFO
	.align		4
.L_2091:
        /*0078*/ 	.byte	0x04, 0x17
        /*007a*/ 	.short	(.L_2093 - .L_2092)
.L_2092:
        /*007c*/ 	.word	0x00000000
        /*0080*/ 	.short	0x0005
        /*0082*/ 	.short	0x0c08
        /*0084*/ 	.byte	0x00, 0xf0, 0x11, 0x00


	//----- nvinfo : EIATTR_KPARAM_INFO
	.align		4
.L_2093:
        /*0088*/ 	.byte	0x04, 0x17
        /*008a*/ 	.short	(.L_2095 - .L_2094)
.L_2094:
        /*008c*/ 	.word	0x00000000
        /*0090*/ 	.short	0x0004
        /*0092*/ 	.short	0x0c00
        /*0094*/ 	.byte	0x00, 0xf0, 0x21, 0x00


	//----- nvinfo : EIATTR_KPARAM_INFO
	.align		4
.L_2095:
        /*0098*/ 	.byte	0x04, 0x17
        /*009a*/ 	.short	(.L_2097 - .L_2096)
.L_2096:
        /*009c*/ 	.word	0x00000000
        /*00a0*/ 	.short	0x0003
        /*00a2*/ 	.short	0x0bf8
        /*00a4*/ 	.byte	0x00, 0xf0, 0x05, 0x00


	//----- nvinfo : EIATTR_KPARAM_INFO
	.align		4
.L_2097:
        /*00a8*/ 	.byte	0x04, 0x17
        /*00aa*/ 	.short	(.L_2099 - .L_2098)
.L_2098:
        /*00ac*/ 	.word	0x00000000
        /*00b0*/ 	.short	0x0002
        /*00b2*/ 	.short	0x0010
        /*00b4*/ 	.byte	0x00, 0xf0, 0xa1, 0x2f


	//----- nvinfo : EIATTR_KPARAM_INFO
	.align		4
.L_2099:
        /*00b8*/ 	.byte	0x04, 0x17
        /*00ba*/ 	.short	(.L_2101 - .L_2100)
.L_2100:
        /*00bc*/ 	.word	0x00000000
        /*00c0*/ 	.short	0x0001
        /*00c2*/ 	.short	0x0008
        /*00c4*/ 	.byte	0x00, 0xf0, 0x21, 0x00


	//----- nvinfo : EIATTR_KPARAM_INFO
	.align		4
.L_2101:
        /*00c8*/ 	.byte	0x04, 0x17
        /*00ca*/ 	.short	(.L_2103 - .L_2102)
.L_2102:
        /*00cc*/ 	.word	0x00000000
        /*00d0*/ 	.short	0x0000
        /*00d2*/ 	.short	0x0000
        /*00d4*/ 	.byte	0x00, 0xf0, 0x21, 0x00


	//----- nvinfo : EIATTR_SPARSE_MMA_MASK
	.align		4
.L_2103:
        /*00d8*/ 	.byte	0x03, 0x50
        /*00da*/ 	.short	0x0000


	//----- nvinfo : EIATTR_MAXREG_COUNT
	.align		4
        /*00dc*/ 	.byte	0x03, 0x1b
        /*00de*/ 	.short	0x00ff


	//----- nvinfo : EIATTR_MERCURY_ISA_VERSION
	.align		4
        /*00e0*/ 	.byte	0x03, 0x5f
        /*00e2*/ 	.short	0x0101


	//----- nvinfo : EIATTR_EXIT_INSTR_OFFSETS
	.align		4
        /*00e4*/ 	.byte	0x04, 0x1c
        /*00e6*/ 	.short	(.L_2105 - .L_2104)


	//   ....[0]....
.L_2104:
        /*00e8*/ 	.word	0x000002a0


	//   ....[1]....
        /*00ec*/ 	.word	0x00001890


	//----- nvinfo : EIATTR_CRS_STACK_SIZE
	.align		4
.L_2105:
        /*00f0*/ 	.byte	0x04, 0x1e
        /*00f2*/ 	.short	(.L_2107 - .L_2106)
.L_2106:
        /*00f4*/ 	.word	0x00000000


	//----- nvinfo : EIATTR_CBANK_PARAM_SIZE
	.align		4
.L_2107:
        /*00f8*/ 	.byte	0x03, 0x19
        /*00fa*/ 	.short	0x0c28


	//----- nvinfo : EIATTR_PARAM_CBANK
	.align		4
        /*00fc*/ 	.byte	0x04, 0x0a
        /*00fe*/ 	.short	(.L_2109 - .L_2108)
	.align		4
.L_2108:
        /*0100*/ 	.word	index@(.nv.constant0._Z25multi_tensor_apply_kernelI18TensorListMetadataILi5EE15DistAdamFunctorIN3c104HalfES4_NS3_8BFloat16EEJPfffffff10adamMode_tfEEvlPViT_T0_DpT1_)
        /*0104*/ 	.short	0x0210
        /*0106*/ 	.short	0x0c28


	//----- nvinfo : EIATTR_SW_WAR
	.align		4
.L_2109:
        /*0108*/ 	.byte	0x04, 0x36
        /*010a*/ 	.short	(.L_2111 - .L_2110)
.L_2110:
        /*010c*/ 	.word	0x00000008
.L_2111:


//--------------------- .nv.info._Z25multi_tensor_apply_kernelI18TensorListMetadataILi5EE15DistAdamFunctorIN3c104HalfES4_S4_EJPfffffff10adamMode_tfEEvlPViT_T0_DpT1_ --------------------------
	.section	.nv.info._Z25multi_tensor_apply_kernelI18TensorListMetadataILi5EE15DistAdamFunctorIN3c104HalfES4_S4_EJPfffffff10adamMode_tfEEvlPViT_T0_DpT1_,"",@"SHT_CUDA_INFO"
	.sectionflags	@""
	.align	4


	//----- nvinfo : EIATTR_CUDA_API_VERSION
	.align		4
        /*0000*/ 	.byte	0x04, 0x37
        /*0002*/ 	.short	(.L_2113 - .L_2112)
.L_2112:
        /*0004*/ 	.word	0x00000082


	//----- nvinfo : EIATTR_KPARAM_INFO
	.align		4
.L_2113:
        /*0008*/ 	.byte	0x04, 0x17
        /*000a*/ 	.short	(.L_2115 - .L_2114)
.L_2114:
        /*000c*/ 	.word	0x00000000
        /*0010*/ 	.short	0x000c
        /*0012*/ 	.short	0x0c24
        /*0014*/ 	.byte	0x00, 0xf0, 0x11, 0x00


	//----- nvinfo : EIATTR_KPARAM_INFO
	.align		4
.L_2115:
        /*0018*/ 	.byte	0x04, 0x17
        /*001a*/ 	.short	(.L_2117 - .L_2116)
.L_2116:
        /*001c*/ 	.word	0x00000000
        /*0020*/ 	.short	0x000b
        /*0022*/ 	.short	0x0c20
        /*0024*/ 	.byte	0x00, 0xf0, 0x11, 0x00


	//----- nvinfo : EIATTR_KPARAM_INFO
	.align		4
.L_2117:
        /*0028*/ 	.byte	0x04, 0x17
        /*002a*/ 	.short	(.L_2119 - .L_2118)
.L_2118:
        /*002c*/ 	.word	0x00000000
        /*0030*/ 	.short	0x000a
        /*0032*/ 	.short	0x0c1c
        /*0034*/ 	.byte	0x00, 0xf0, 0x11, 0x00


	//----- nvinfo : EIATTR_KPARAM_INFO
	.align		4
.L_2119:
        /*0038*/ 	.byte	0x04, 0x17
        /*003a*/ 	.short	(.L_2121 - .L_2120)
.L_2120:
        /*003c*/ 	.word	0x00000000
        /*0040*/ 	.short	0x0009
        /*0042*/ 	.short	0x0c18
        /*0044*/ 	.byte	0x00, 0xf0, 0x11, 0x00


	//----- nvinfo : EIATTR_KPARAM_INFO
	.align		4
.L_2121:
        /*0048*/ 	.byte	0x04, 0x17
        /*004a*/ 	.short	(.L_2123 - .L_2122)
.L_2122:
        /*004c*/ 	.word	0x00000000
        /*0050*/ 	.short	0x0008
        /*0052*/ 	.short	0x0c14
        /*0054*/ 	.byte	0x00, 0xf0, 0x11, 0x00


	//----- nvinfo : EIATTR_KPARAM_INFO
	.align		4
.L_2123:
        /*0058*/ 	.byte	0x04, 0x17
        /*005a*/ 	.short	(.L_2125 - .L_2124)
.L_2124:
        /*005c*/ 	.word	0x00000000
        /*0060*/ 	.short	0x0007
        /*0062*/ 	.short	0x0c10
        /*0064*/ 	.byte	0x00, 0xf0, 0x11, 0x00


	//----- nvinfo : EIATTR_KPARAM_INFO
	.align		4
.L_2125:
        /*0068*/ 	.byte	0x04, 0x17
        /*006a*/ 	.short	(.L_2127 - .L_2126)
.L_2126:
        /*006c*/ 	.word	0x00000000
        /*0070*/ 	.short	0x0006
        /*0072*/ 	.short	0x0c0c
        /*0074*/ 	.byte	0x00, 0xf0, 0x11, 0x00


	//----- nvinfo : EIATTR_KPARAM_INFO
	.align		4
.L_2127:
        /*0078*/ 	.byte	0x04, 0x17
        /*007a*/ 	.short	(.L_2129 - .L_2128)
.L_2128:
        /*007c*/ 	.word	0x00000000
        /*0080*/ 	.short	0x0005
        /*0082*/ 	.short	0x0c08
        /*0084*/ 	.byte	0x00, 0xf0, 0x11, 0x00


	//----- nvinfo : EIATTR_KPARAM_INFO
	.align		4
.L_2129:
        /*0088*/ 	.byte	0x04, 0x17
        /*008a*/ 	.short	(.L_2131 - .L_2130)
.L_2130:
        /*008c*/ 	.word	0x00000000
        /*0090*/ 	.short	0x0004
        /*0092*/ 	.short	0x0c00
        /*0094*/ 	.byte	0x00, 0xf0, 0x21, 0x00


	//----- nvinfo : EIATTR_KPARAM_INFO
	.align		4
.L_2131:
        /*0098*/ 	.byte	0x04, 0x17
        /*009a*/ 	.short	(.L_2133 - .L_2132)
.L_2132:
        /*009c*/ 	.word	0x00000000
        /*00a0*/ 	.short	0x0003
        /*00a2*/ 	.short	0x0bf8
        /*00a4*/ 	.byte	0x00, 0xf0, 0x05, 0x00


	//----- nvinfo : EIATTR_KPARAM_INFO
	.align		4
.L_2133:
        /*00a8*/ 	.byte	0x04, 0x17
        /*00aa*/ 	.short	(.L_2135 - .L_2134)
.L_2134:
        /*00ac*/ 	.word	0x00000000
        /*00b0*/ 	.short	0x0002
        /*00b2*/ 	.short	0x0010
        /*00b4*/ 	.byte	0x00, 0xf0, 0xa1, 0x2f


	//----- nvinfo : EIATTR_KPARAM_INFO
	.align		4
.L_2135:
        /*00b8*/ 	.byte	0x04, 0x17
        /*00ba*/ 	.short	(.L_2137 - .L_2136)
.L_2136:
        /*00bc*/ 	.word	0x00000000
        /*00c0*/ 	.short	0x0001
        /*00c2*/ 	.short	0x0008
        /*00c4*/ 	.byte	0x00, 0xf0, 0x21, 0x00


	//----- nvinfo : EIATTR_KPARAM_INFO
	.align		4
.L_2137:
        /*00c8*/ 	.byte	0x04, 0x17
        /*00ca*/ 	.short	(.L_2139 - .L_2138)
.L_2138:
        /*00cc*/ 	.word	0x00000000
        /*00d0*/ 	.short	0x0000
        /*00d2*/ 	.short	0x0000
        /*00d4*/ 	.byte	0x00, 0xf0, 0x21, 0x00


	//----- nvinfo : EIATTR_SPARSE_MMA_MASK
	.align		4
.L_2139:
        /*00d8*/ 	.byte	0x03, 0x50
        /*00da*/ 	.short	0x0000


	//----- nvinfo : EIATTR_MAXREG_COUNT
	.align		4
        /*00dc*/ 	.byte	0x03, 0x1b
        /*00de*/ 	.short	0x00ff


	//----- nvinfo : EIATTR_MERCURY_ISA_VERSION
	.align		4
        /*00e0*/ 	.byte	0x03, 0x5f
        /*00e2*/ 	.short	0x0101


	//----- nvinfo : EIATTR_EXIT_INSTR_OFFSETS
	.align		4
        /*00e4*/ 	.byte	0x04, 0x1c
        /*00e6*/ 	.short	(.L_2141 - .L_2140)


	//   ....[0]....
.L_2140:
        /*00e8*/ 	.word	0x000002a0


	//   ....[1]....
        /*00ec*/ 	.word	0x00001800


	//----- nvinfo : EIATTR_CRS_STACK_SIZE
	.align		4
.L_2141:
        /*00f0*/ 	.byte	0x04, 0x1e
        /*00f2*/ 	.short	(.L_2143 - .L_2142)
.L_2142:
        /*00f4*/ 	.word	0x00000000


	//----- nvinfo : EIATTR_CBANK_PARAM_SIZE
	.align		4
.L_2143:
        /*00f8*/ 	.byte	0x03, 0x19
        /*00fa*/ 	.short	0x0c28


	//----- nvinfo : EIATTR_PARAM_CBANK
	.align		4
        /*00fc*/ 	.byte	0x04, 0x0a
        /*00fe*/ 	.short	(.L_2145 - .L_2144)
	.align		4
.L_2144:
        /*0100*/ 	.word	index@(.nv.constant0._Z25multi_tensor_apply_kernelI18TensorListMetadataILi5EE15DistAdamFunctorIN3c104HalfES4_S4_EJPfffffff10adamMode_tfEEvlPViT_T0_DpT1_)
        /*0104*/ 	.short	0x0210
        /*0106*/ 	.short	0x0c28


	//----- nvinfo : EIATTR_SW_WAR
	.align		4
.L_2145:
        /*0108*/ 	.byte	0x04, 0x36
        /*010a*/ 	.short	(.L_2147 - .L_2146)
.L_2146:
        /*010c*/ 	.word	0x00000008
.L_2147:


//--------------------- .nv.info._Z25multi_tensor_apply_kernelI18TensorListMetadataILi5EE15DistAdamFunctorIN3c104HalfES4_fEJPfffffff10adamMode_tfEEvlPViT_T0_DpT1_ --------------------------
	.section	.nv.info._Z25multi_tensor_apply_kernelI18TensorListMetadataILi5EE15DistAdamFunctorIN3c104HalfES4_fEJPfffffff10adamMode_tfEEvlPViT_T0_DpT1_,"",@"SHT_CUDA_INFO"
	.sectionflags	@""
	.align	4


	//----- nvinfo : EIATTR_CUDA_API_VERSION
	.align		4
        /*0000*/ 	.byte	0x04, 0x37
        /*0002*/ 	.short	(.L_2149 - .L_2148)
.L_2148:
        /*0004*/ 	.word	0x00000082


	//----- nvinfo : EIATTR_KPARAM_INFO
	.align		4
.L_2149:
        /*0008*/ 	.byte	0x04, 0x17
        /*000a*/ 	.short	(.L_2151 - .L_2150)
.L_2150:
        /*000c*/ 	.word	0x00000000
        /*0010*/ 	.short	0x000c
        /*0012*/ 	.short	0x0c24
        /*0014*/ 	.byte	0x00, 0xf0, 0x11, 0x00


	//----- nvinfo : EIATTR_KPARAM_INFO
	.align		4
.L_2151:
        /*0018*/ 	.byte	0x04, 0x17
        /*001a*/ 	.short	(.L_2153 - .L_2152)
.L_2152:
        /*001c*/ 	.word	0x00000000
        /*0020*/ 	.short	0x000b
        /*0022*/ 	.short	0x0c20
        /*0024*/ 	.byte	0x00, 0xf0, 0x11, 0x00


	//----- nvinfo : EIATTR_KPARAM_INFO
	.align		4
.L_2153:
        /*0028*/ 	.byte	0x04, 0x17
        /*002a*/ 	.short	(.L_2155 - .L_2154)
.L_2154:
        /*002c*/ 	.word	0x00000000
        /*0030*/ 	.short	0x000a
        /*0032*/ 	.short	0x0c1c
        /*0034*/ 	.byte	0x00, 0xf0, 0x11, 0x00


	//----- nvinfo : EIATTR_KPARAM_INFO
	.align		4
.L_2155:
        /*0038*/ 	.byte	0x04, 0x17
        /*003a*/ 	.short	(.L_2157 - .L_2156)
.L_2156:
        /*003c*/ 	.word	0x00000000
        /*0040*/ 	.short	0x0009
        /*0042*/ 	.short	0x0c18
        /*0044*/ 	.byte	0x00, 0xf0, 0x11, 0x00


	//----- nvinfo : EIATTR_KPARAM_INFO
	.align		4
.L_2157:
        /*0048*/ 	.byte	0x04, 0x17
        /*004a*/ 	.short	(.L_2159 - .L_2158)
.L_2158:
        /*004c*/ 	.word	0x00000000
        /*0050*/ 	.short	0x0008
        /*0052*/ 	.short	0x0c14
        /*0054*/ 	.byte	0x00, 0xf0, 0x11, 0x00


	//----- nvinfo : EIATTR_KPARAM_INFO
	.align		4
.L_2159:
        /*0058*/ 	.byte	0x04, 0x17
        /*005a*/ 	.short	(.L_2161 - .L_2160)
.L_2160:
        /*005c*/ 	.word	0x00000000
        /*0060*/ 	.short	0x0007
        /*0062*/ 	.short	0x0c10
        /*0064*/ 	.byte	0x00, 0xf0, 0x11, 0x00


	//----- nvinfo : EIATTR_KPARAM_INFO
	.align		4
.L_2161:
        /*0068*/ 	.byte	0x04, 0x17
        /*006a*/ 	.short	(.L_2163 - .L_2162)
.L_2162:
        /*006c*/ 	.word	0x00000000
        /*0070*/ 	.short	0x0006
        /*0072*/ 	.short	0x0c0c
        /*0074*/ 	.byte	0x00, 0xf0, 0x11, 0x00


	//----- nvinfo : EIATTR_KPARAM_INFO
	.align		4
.L_2163:
        /*0078*/ 	.byte	0x04, 0x17
        /*007a*/ 	.short	(.L_2165 - .L_2164)
.L_2164:
        /*007c*/ 	.word	0x00000000
        /*0080*/ 	.short	0x0005
        /*0082*/ 	.short	0x0c08
        /*0084*/ 	.byte	0x00, 0xf0, 0x11, 0x00


	//----- nvinfo : EIATTR_KPARAM_INFO
	.align		4
.L_2165:
        /*0088*/ 	.byte	0x04, 0x17
        /*008a*/ 	.short	(.L_2167 - .L_2166)
.L_2166:
        /*008c*/ 	.word	0x00000000
        /*0090*/ 	.short	0x0004
        /*0092*/ 	.short	0x0c00
        /*0094*/ 	.byte	0x00, 0xf0, 0x21, 0x00


	//----- nvinfo : EIATTR_KPARAM_INFO
	.align		4
.L_2167:
        /*0098*/ 	.byte	0x04, 0x17
        /*009a*/ 	.short	(.L_2169 - .L_2168)
.L_2168:
        /*009c*/ 	.word	0x00000000
        /*00a0*/ 	.short	0x0003
        /*00a2*/ 	.short	0x0bf8
        /*00a4*/ 	.byte	0x00, 0xf0, 0x05, 0x00


	//----- nvinfo : EIATTR_KPARAM_INFO
	.align		4
.L_2169:
        /*00a8*/ 	.byte	0x04, 0x17
        /*00aa*/ 	.short	(.L_2171 - .L_2170)
.L_2170:
        /*00ac*/ 	.word	0x00000000
        /*00b0*/ 	.short	0x0002
        /*00b2*/ 	.short	0x0010
        /*00b4*/ 	.byte	0x00, 0xf0, 0xa1, 0x2f


	//----- nvinfo : EIATTR_KPARAM_INFO
	.align		4
.L_2171:
        /*00b8*/ 	.byte	0x04, 0x17
        /*00ba*/ 	.short	(.L_2173 - .L_2172)
.L_2172:
        /*00bc*/ 	.word	0x00000000
        /*00c0*/ 	.short	0x0001
        /*00c2*/ 	.short	0x0008
        /*00c4*/ 	.byte	0x00, 0xf0, 0x21, 0x00


	//----- nvinfo : EIATTR_KPARAM_INFO
	.align		4
.L_2173:
        /*00c8*/ 	.byte	0x04, 0x17
        /*00ca*/ 	.short	(.L_2175 - .L_2174)
.L_2174:
        /*00cc*/ 	.word	0x00000000
        /*00d0*/ 	.short	0x0000
        /*00d2*/ 	.short	0x0000
        /*00d4*/ 	.byte	0x00, 0xf0, 0x21, 0x00


	//----- nvinfo : EIATTR_SPARSE_MMA_MASK
	.align		4
.L_2175:
        /*00d8*/ 	.byte	0x03, 0x50
        /*00da*/ 	.short	0x0000


	//----- nvinfo : EIATTR_MAXREG_COUNT
	.align		4
        /*00dc*/ 	.byte	0x03, 0x1b
        /*00de*/ 	.short	0x00ff


	//----- nvinfo : EIATTR_MERCURY_ISA_VERSION
	.align		4
        /*00e0*/ 	.byte	0x03, 0x5f
        /*00e2*/ 	.short	0x0101


	//----- nvinfo : EIATTR_EXIT_INSTR_OFFSETS
	.align		4
        /*00e4*/ 	.byte	0x04, 0x1c
        /*00e6*/ 	.short	(.L_2177 - .L_2176)


	//   ....[0]....
.L_2176:
        /*00e8*/ 	.word	0x000002a0


	//   ....[1]....
        /*00ec*/ 	.word	0x000017f0


	//----- nvinfo : EIATTR_CRS_STACK_SIZE
	.align		4
.L_2177:
        /*00f0*/ 	.byte	0x04, 0x1e
        /*00f2*/ 	.short	(.L_2179 - .L_2178)
.L_2178:
        /*00f4*/ 	.word	0x00000000


	//----- nvinfo : EIATTR_CBANK_PARAM_SIZE
	.align		4
.L_2179:
        /*00f8*/ 	.byte	0x03, 0x19
        /*00fa*/ 	.short	0x0c28


	//----- nvinfo : EIATTR_PARAM_CBANK
	.align		4
        /*00fc*/ 	.byte	0x04, 0x0a
        /*00fe*/ 	.short	(.L_2181 - .L_2180)
	.align		4
.L_2180:
        /*0100*/ 	.word	index@(.nv.constant0._Z25multi_tensor_apply_kernelI18TensorListMetadataILi5EE15DistAdamFunctorIN3c104HalfES4_fEJPfffffff10adamMode_tfEEvlPViT_T0_DpT1_)
        /*0104*/ 	.short	0x0210
        /*0106*/ 	.short	0x0c28


	//----- nvinfo : EIATTR_SW_WAR
	.align		4
.L_2181:
        /*0108*/ 	.byte	0x04, 0x36
        /*010a*/ 	.short	(.L_2183 - .L_2182)
.L_2182:
        /*010c*/ 	.word	0x00000008
.L_2183:


//--------------------- .nv.info._Z25multi_tensor_apply_kernelI18TensorListMetadataILi5EE15DistAdamFunctorIN3c104HalfEfNS3_8BFloat16EEJPfffffff10adamMode_tfEEvlPViT_T0_DpT1_ --------------------------
	.section	.nv.info._Z25multi_tensor_apply_kernelI18TensorListMetadataILi5EE15DistAdamFunctorIN3c104HalfEfNS3_8BFloat16EEJPfffffff10adamMode_tfEEvlPViT_T0_DpT1_,"",@"SHT_CUDA_INFO"
	.sectionflags	@""
	.align	4


	//----- nvinfo : EIATTR_CUDA_API_VERSION
	.align		4
        /*0000*/ 	.byte	0x04, 0x37
        /*0002*/ 	.short	(.L_2185 - .L_2184)
.L_2184:
        /*0004*/ 	.word	0x00000082


	//----- nvinfo : EIATTR_KPARAM_INFO
	.align		4
.L_2185:
        /*0008*/ 	.byte	0x04, 0x17
        /*000a*/ 	.short	(.L_2187 - .L_2186)
.L_2186:
        /*000c*/ 	.word	0x00000000
        /*0010*/ 	.short	0x000c
        /*0012*/ 	.short	0x0c24
        /*0014*/ 	.byte	0x00, 0xf0, 0x11, 0x00


	//----- nvinfo : EIATTR_KPARAM_INFO
	.align		4
.L_2187:
        /*0018*/ 	.byte	0x04, 0x17
        /*001a*/ 	.short	(.L_2189 - .L_2188)
.L_2188:
        /*001c*/ 	.word	0x00000000
        /*0020*/ 	.short	0x000b
        /*0022*/ 	.short	0x0c20
        /*0024*/ 	.byte	0x00, 0xf0, 0x11, 0x00


	//----- nvinfo : EIATTR_KPARAM_INFO
	.align		4
.L_2189:
        /*0028*/ 	.byte	0x04, 0x17
        /*002a*/ 	.short	(.L_2191 - .L_2190)
.L_2190:
        /*002c*/ 	.word	0x00000000
        /*0030*/ 	.short	0x000a
        /*0032*/ 	.short	0x0c1c
        /*0034*/ 	.byte	0x00, 0xf0, 0x11, 0x00


	//----- nvinfo : EIATTR_KPARAM_INFO
	.align		4
.L_2191:
        /*0038*/ 	.byte	0x04, 0x17
        /*003a*/ 	.short	(.L_2193 - .L_2192)
.L_2192:
        /*003c*/ 	.word	0x00000000
        /*0040*/ 	.short	0x0009
        /*0042*/ 	.short	0x0c18
        /*0044*/ 	.byte	0x00, 0xf0, 0x11, 0x00


	//----- nvinfo : EIATTR_KPARAM_INFO
	.align		4
.L_2193:
        /*0048*/ 	.byte	0x04, 0x17
        /*004a*/ 	.short	(.L_2195 - .L_2194)
.L_2194:
        /*004c*/ 	.word	0x00000000
        /*0050*/ 	.short	0x0008
        /*0052*/ 	.short	0x0c14
        /*0054*/ 	.byte	0x00, 0xf0, 0x11, 0x00


	//----- nvinfo : EIATTR_KPARAM_INFO
	.align		4
.L_2195:
        /*0058*/ 	.byte	0x04, 0x17
        /*005a*/ 	.short	(.L_2197 - .L_2196)
.L_2196:
        /*005c*/ 	.word	0x00000000
        /*0060*/ 	.short	0x0007
        /*0062*/ 	.short	0x0c10
        /*0064*/ 	.byte	0x00, 0xf0, 0x11, 0x00


	//----- nvinfo : EIATTR_KPARAM_INFO
	.align		4
.L_2197:
        /*0068*/ 	.byte	0x04, 0x17
        /*006a*/ 	.short	(.L_2199 - .L_2198)
.L_2198:
        /*006c*/ 	.word	0x00000000
        /*0070*/ 	.short	0x0006
        /*0072*/ 	.short	0x0c0c
        /*0074*/ 	.byte	0x00, 0xf0, 0x11, 0x00


	//----- nvinfo : EIATTR_KPARAM_INFO
	.align		4
.L_2199:
        /*0078*/ 	.byte	0x04, 0x17
        /*007a*/ 	.short	(.L_2201 - .L_2200)
.L_2200:
        /*007c*/ 	.word	0x00000000
        /*0080*/ 	.short	0x0005
        /*0082*/ 	.short	0x0c08
        /*0084*/ 	.byte	0x00, 0xf0, 0x11, 0x00


	//----- nvinfo : EIATTR_KPARAM_INFO
	.align		4
.L_2201:
        /*0088*/ 	.byte	0x04, 0x17
        /*008a*/ 	.short	(.L_2203 - .L_2202)
.L_2202:
        /*008c*/ 	.word	0x00000000
        /*0090*/ 	.short	0x0004
        /*0092*/ 	.short	0x0c00
        /*0094*/ 	.byte	0x00, 0xf0, 0x21, 0x00


	//----- nvinfo : EIATTR_KPARAM_INFO
	.align		4
.L_2203:
        /*0098*/ 	.byte	0x04, 0x17
        /*009a*/ 	.short	(.L_2205 - .L_2204)
.L_2204:
        /*009c*/ 	.word	0x00000000
        /*00a0*/ 	.short	0x0003
        /*00a2*/ 	.short	0x0bf8
        /*00a4*/ 	.byte	0x00, 0xf0, 0x05, 0x00


	//----- nvinfo : EIATTR_KPARAM_INFO
	.align		4
.L_2205:
        /*00a8*/ 	.byte	0x04, 0x17
        /*00aa*/ 	.short	(.L_2207 - .L_2206)
.L_2206:
        /*00ac*/ 	.word	0x00000000
        /*00b0*/ 	.short	0x0002
        /*00b2*/ 	.short	0x0010
        /*00b4*/ 	.byte	0x00, 0xf0, 0xa1, 0x2f


	//----- nvinfo : EIATTR_KPARAM_INFO
	.align		4
.L_2207:
        /*00b8*/ 	.byte	0x04, 0x17
        /*00ba*/ 	.short	(.L_2209 - .L_2208)
.L_2208:
        /*00bc*/ 	.word	0x00000000
        /*00c0*/ 	.short	0x0001
        /*00c2*/ 	.short	0x0008
        /*00c4*/ 	.byte	0x00, 0xf0, 0x21, 0x00


	//----- nvinfo : EIATTR_KPARAM_INFO
	.align		4
.L_2209:
        /*00c8*/ 	.byte	0x04, 0x17
        /*00ca*/ 	.short	(.L_2211 - .L_2210)
.L_2210:
        /*00cc*/ 	.word	0x00000000
        /*00d0*/ 	.short	0x0000
        /*00d2*/ 	.short	0x0000
        /*00d4*/ 	.byte	0x00, 0xf0, 0x21, 0x00


	//----- nvinfo : EIATTR_SPARSE_MMA_MASK
	.align		4
.L_2211:
        /*00d8*/ 	.byte	0x03, 0x50
        /*00da*/ 	.short	0x0000


	//----- nvinfo : EIATTR_MAXREG_COUNT
	.align		4
        /*00dc*/ 	.byte	0x03, 0x1b
        /*00de*/ 	.short	0x00ff


	//----- nvinfo : EIATTR_MERCURY_ISA_VERSION
	.align		4
        /*00e0*/ 	.byte	0x03, 0x5f
        /*00e2*/ 	.short	0x0101


	//----- nvinfo : EIATTR_EXIT_INSTR_OFFSETS
	.align		4
        /*00e4*/ 	.byte	0x04, 0x1c
        /*00e6*/ 	.short	(.L_2213 - .L_2212)


	//   ....[0]....
.L_2212:
        /*00e8*/ 	.word	0x000002a0


	//   ....[1]....
        /*00ec*/ 	.word	0x00001760


	//----- nvinfo : EIATTR_CRS_STACK_SIZE
	.align		4
.L_2213:
        /*00f0*/ 	.byte	0x04, 0x1e
        /*00f2*/ 	.short	(.L_2215 - .L_2214)
.L_2214:
        /*00f4*/ 	.word	0x00000000


	//----- nvinfo : EIATTR_CBANK_PARAM_SIZE
	.align		4
.L_2215:
        /*00f8*/ 	.byte	0x03, 0x19
        /*00fa*/ 	.short	0x0c28


	//----- nvinfo : EIATTR_PARAM_CBANK
	.align		4
        /*00fc*/ 	.byte	0x04, 0x0a
        /*00fe*/ 	.short	(.L_2217 - .L_2216)
	.align		4
.L_2216:
        /*0100*/ 	.word	index@(.nv.constant0._Z25multi_tensor_apply_kernelI18TensorListMetadataILi5EE15DistAdamFunctorIN3c104HalfEfNS3_8BFloat16EEJPfffffff10adamMode_tfEEvlPViT_T0_DpT1_)
        /*0104*/ 	.short	0x0210
        /*0106*/ 	.short	0x0c28


	//----- nvinfo : EIATTR_SW_WAR
	.align		4
.L_2217:
        /*0108*/ 	.byte	0x04, 0x36
        /*010a*/ 	.short	(.L_2219 - .L_2218)
.L_2218:
        /*010c*/ 	.word	0x00000008
.L_2219:


//--------------------- .nv.info._Z25multi_tensor_apply_kernelI18TensorListMetadataILi5EE15DistAdamFunctorIN3c104HalfEfS4_EJPfffffff10adamMode_tfEEvlPViT_T0_DpT1_ --------------------------
	.section	.nv.info._Z25multi_tensor_apply_kernelI18TensorListMetadataILi5EE15DistAdamFunctorIN3c104HalfEfS4_EJPfffffff10adamMode_tfEEvlPViT_T0_DpT1_,"",@"SHT_CUDA_INFO"
	.sectionflags	@""
	.align	4


	//----- nvinfo : EIATTR_CUDA_API_VERSION
	.align		4
        /*0000*/ 	.byte	0x04, 0x37
        /*0002*/ 	.short	(.L_2221 - .L_2220)
.L_2220:
        /*0004*/ 	.word	0x00000082


	//----- nvinfo : EIATTR_KPARAM_INFO
	.align		4
.L_2221:
        /*0008*/ 	.byte	0x04, 0x17
        /*000a*/ 	.short	(.L_2223 - .L_2222)
.L_2222:
        /*000c*/ 	.word	0x00000000
        /*0010*/ 	.short	0x000c
        /*0012*/ 	.short	0x0c24
        /*0014*/ 	.byte	0x00, 0xf0, 0x11, 0x00


	//----- nvinfo : EIATTR_KPARAM_INFO
	.align		4
.L_2223:
        /*0018*/ 	.byte	0x04, 0x17
        /*001a*/ 	.short	(.L_2225 - .L_2224)
.L_2224:
        /*001c*/ 	.word	0x00000000
        /*0020*/ 	.short	0x000b
        /*0022*/ 	.short	0x0c20
        /*0024*/ 	.byte	0x00, 0xf0, 0x11, 0x00


	//----- nvinfo : EIATTR_KPARAM_INFO
	.align		4
.L_2225:
        /*0028*/ 	.byte	0x04, 0x17
        /*002a*/ 	.short	(.L_2227 - .L_2226)
.L_2226:
        /*002c*/ 	.word	0x00000000
        /*0030*/ 	.short	0x000a
        /*0032*/ 	.short	0x0c1c
        /*0034*/ 	.byte	0x00, 0xf0, 0x11, 0x00


	//----- nvinfo : EIATTR_KPARAM_INFO
	.align		4
.L_2227:
        /*0038*/ 	.byte	0x04, 0x17
        /*003a*/ 	.short	(.L_2229 - .L_2228)
.L_2228:
        /*003c*/ 	.word	0x00000000
        /*0040*/ 	.short	0x0009
        /*0042*/ 	.short	0x0c18
        /*0044*/ 	.byte	0x00, 0xf0, 0x11, 0x00


	//----- nvinfo : EIATTR_KPARAM_INFO
	.align		4
.L_2229:
        /*0048*/ 	.byte	0x04, 0x17
        /*004a*/ 	.short	(.L_2231 - .L_2230)
.L_2230:
        /*004c*/ 	.word	0x00000000
        /*0050*/ 	.short	0x0008
        /*0052*/ 	.short	0x0c14
        /*0054*/ 	.byte	0x00, 0xf0, 0x11, 0x00


	//----- nvinfo : EIATTR_KPARAM_INFO
	.align		4
.L_2231:
        /*0058*/ 	.byte	0x04, 0x17
        /*005a*/ 	.short	(.L_2233 - .L_2232)
.L_2232:
        /*005c*/ 	.word	0x00000000
        /*0060*/ 	.short	0x0007
        /*0062*/ 	.short	0x0c10
        /*0064*/ 	.byte	0x00, 0xf0, 0x11, 0x00


	//----- nvinfo : EIATTR_KPARAM_INFO
	.align		4
.L_2233:
        /*0068*/ 	.byte	0x04, 0x17
        /*006a*/ 	.short	(.L_2235 - .L_2234)
.L_2234:
        /*006c*/ 	.word	0x00000000
        /*0070*/ 	.short	0x0006
        /*0072*/ 	.short	0x0c0c
        /*0074*/ 	.byte	0x00, 0xf0, 0x11, 0x00


	//----- nvinfo : EIATTR_KPARAM_INFO
	.align		4
.L_2235:
        /*0078*/ 	.byte	0x04, 0x17
        /*007a*/ 	.short	(.L_2237 - .L_2236)
.L_2236:
        /*007c*/ 	.word	0x00000000
        /*0080*/ 	.short	0x0005
        /*0082*/ 	.short	0x0c08
        /*0084*/ 	.byte	0x00, 0xf0, 0x11, 0x00


	//----- nvinfo : EIATTR_KPARAM_INFO
	.align		4
.L_2237:
        /*0088*/ 	.byte	0x04, 0x17
        /*008a*/ 	.short	(.L_2239 - .L_2238)
.L_2238:
        /*008c*/ 	.word	0x00000000
        /*0090*/ 	.short	0x0004
        /*0092*/ 	.short	0x0c00
        /*0094*/ 	.byte	0x00, 0xf0, 0x21, 0x00


	//----- nvinfo : EIATTR_KPARAM_INFO
	.align		4
.L_2239:
        /*0098*/ 	.byte	0x04, 0x17
        /*009a*/ 	.short	(.L_2241 - .L_2240)
.L_2240:
        /*009c*/ 	.word	0x00000000
        /*00a0*/ 	.short	0x0003
        /*00a2*/ 	.short	0x0bf8
        /*00a4*/ 	.byte	0x00, 0xf0, 0x05, 0x00


	//----- nvinfo : EIATTR_KPARAM_INFO
	.align		4
.L_2241:
        /*00a8*/ 	.byte	0x04, 0x17
        /*00aa*/ 	.short	(.L_2243 - .L_2242)
.L_2242:
        /*00ac*/ 	.word	0x00000000
        /*00b0*/ 	.short	0x0002
        /*00b2*/ 	.short	0x0010
        /*00b4*/ 	.byte	0x00, 0xf0, 0xa1, 0x2f


	//----- nvinfo : EIATTR_KPARAM_INFO
	.align		4
.L_2243:
        /*00b8*/ 	.byte	0x04, 0x17
        /*00ba*/ 	.short	(.L_2245 - .L_2244)
.L_2244:
        /*00bc*/ 	.word	0x00000000
        /*00c0*/ 	.short	0x0001
        /*00c2*/ 	.short	0x0008
        /*00c4*/ 	.byte	0x00, 0xf0, 0x21, 0x00


	//----- nvinfo : EIATTR_KPARAM_INFO
	.align		4
.L_2245:
        /*00c8*/ 	.byte	0x04, 0x17
        /*00ca*/ 	.short	(.L_2247 - .L_2246)
.L_2246:
        /*00cc*/ 	.word	0x00000000
        /*00d0*/ 	.short	0x0000
        /*00d2*/ 	.short	0x0000
        /*00d4*/ 	.byte	0x00, 0xf0, 0x21, 0x00


	//----- nvinfo : EIATTR_SPARSE_MMA_MASK
	.align		4
.L_2247:
        /*00d8*/ 	.byte	0x03, 0x50
        /*00da*/ 	.short	0x0000


	//----- nvinfo : EIATTR_MAXREG_COUNT
	.align		4
        /*00dc*/ 	.byte	0x03, 0x1b
        /*00de*/ 	.short	0x00ff


	//----- nvinfo : EIATTR_MERCURY_ISA_VERSION
	.align		4
        /*00e0*/ 	.byte	0x03, 0x5f
        /*00e2*/ 	.short	0x0101


	//----- nvinfo : EIATTR_EXIT_INSTR_OFFSETS
	.align		4
        /*00e4*/ 	.byte	0x04, 0x1c
        /*00e6*/ 	.short	(.L_2249 - .L_2248)


	//   ....[0]....
.L_2248:
        /*00e8*/ 	.word	0x000002a0


	//   ....[1]....
        /*00ec*/ 	.word	0x000016d0


	//----- nvinfo : EIATTR_CRS_STACK_SIZE
	.align		4
.L_2249:
        /*00f0*/ 	.byte	0x04, 0x1e
        /*00f2*/ 	.short	(.L_2251 - .L_2250)
.L_2250:
        /*00f4*/ 	.word	0x00000000


	//----- nvinfo : EIATTR_CBANK_PARAM_SIZE
	.align		4
.L_2251:
        /*00f8*/ 	.byte	0x03, 0x19
        /*00fa*/ 	.short	0x0c28


	//----- nvinfo : EIATTR_PARAM_CBANK
	.align		4
        /*00fc*/ 	.byte	0x04, 0x0a
        /*00fe*/ 	.short	(.L_2253 - .L_2252)
	.align		4
.L_2252:
        /*0100*/ 	.word	index@(.nv.constant0._Z25multi_tensor_apply_kernelI18TensorListMetadataILi5EE15DistAdamFunctorIN3c104HalfEfS4_EJPfffffff10adamMode_tfEEvlPViT_T0_DpT1_)
        /*0104*/ 	.short	0x0210
        /*0106*/ 	.short	0x0c28


	//----- nvinfo : EIATTR_SW_WAR
	.align		4
.L_2253:
        /*0108*/ 	.byte	0x04, 0x36
        /*010a*/ 	.short	(.L_2255 - .L_2254)
.L_2254:
        /*010c*/ 	.word	0x00000008
.L_2255:


//--------------------- .nv.info._Z25multi_tensor_apply_kernelI18TensorListMetadataILi5EE15DistAdamFunctorIN3c104HalfEffEJPfffffff10adamMode_tfEEvlPViT_T0_DpT1_ --------------------------
	.section	.nv.info._Z25multi_tensor_apply_kernelI18TensorListMetadataILi5EE15DistAdamFunctorIN3c104HalfEffEJPfffffff10adamMode_tfEEvlPViT_T0_DpT1_,"",@"SHT_CUDA_INFO"
	.sectionflags	@""
	.align	4


	//----- nvinfo : EIATTR_CUDA_API_VERSION
	.align		4
        /*0000*/ 	.byte	0x04, 0x37
        /*0002*/ 	.short	(.L_2257 - .L_2256)
.L_2256:
        /*0004*/ 	.word	0x00000082


	//----- nvinfo : EIATTR_KPARAM_INFO
	.align		4
.L_2257:
        /*0008*/ 	.byte	0x04, 0x17
        /*000a*/ 	.short	(.L_2259 - .L_2258)
.L_2258:
        /*000c*/ 	.word	0x00000000
        /*0010*/ 	.short	0x000c
        /*0012*/ 	.short	0x0c24
        /*0014*/ 	.byte	0x00, 0xf0, 0x11, 0x00


	//----- nvinfo : EIATTR_KPARAM_INFO
	.align		4
.L_2259:
        /*0018*/ 	.byte	0x04, 0x17
        /*001a*/ 	.short	(.L_2261 - .L_2260)
.L_2260:
        /*001c*/ 	.word	0x00000000
        /*0020*/ 	.short	0x000b
        /*0022*/ 	.short	0x0c20
        /*0024*/ 	.byte	0x00, 0xf0, 0x11, 0x00


	//----- nvinfo : EIATTR_KPARAM_INFO
	.align		4
.L_2261:
        /*0028*/ 	.byte	0x04, 0x17
        /*002a*/ 	.short	(.L_2263 - .L_2262)
.L_2262:
        /*002c*/ 	.word	0x00000000
        /*0030*/ 	.short	0x000a
        /*0032*/ 	.short	0x0c1c
        /*0034*/ 	.byte	0x00, 0xf0, 0x11, 0x00


	//----- nvinfo : EIATTR_KPARAM_INFO
	.align		4
.L_2263:
        /*0038*/ 	.byte	0x04, 0x17
        /*003a*/ 	.short	(.L_2265 - .L_2264)
.L_2264:
        /*003c*/ 	.word	0x00000000
        /*0040*/ 	.short	0x0009
        /*0042*/ 	.short	0x0c18
        /*0044*/ 	.byte	0x00, 0xf0, 0x11, 0x00


	//----- nvinfo : EIATTR_KPARAM_INFO
	.align		4
.L_2265:
        /*0048*/ 	.byte	0x04, 0x17
        /*004a*/ 	.short	(.L_2267 - .L_2266)
.L_2266:
        /*004c*/ 	.word	0x00000000
        /*0050*/ 	.short	0x0008
        /*0052*/ 	.short	0x0c14
        /*0054*/ 	.byte	0x00, 0xf0, 0x11, 0x00


	//----- nvinfo : EIATTR_KPARAM_INFO
	.align		4
.L_2267:
        /*0058*/ 	.byte	0x04, 0x17
        /*005a*/ 	.short	(.L_2269 - .L_2268)
.L_2268:
        /*005c*/ 	.word	0x00000000
        /*0060*/ 	.short	0x0007
        /*0062*/ 	.short	0x0c10
        /*0064*/ 	.byte	0x00, 0xf0, 0x11, 0x00


	//----- nvinfo : EIATTR_KPARAM_INFO
	.align		4
.L_2269:
        /*0068*/ 	.byte	0x04, 0x17
        /*006a*/ 	.short	(.L_2271 - .L_2270)
.L_2270:
        /*006c*/ 	.word	0x00000000
        /*0070*/ 	.short	0x0006
        /*0072*/ 	.short	0x0c0c
        /*0074*/ 	.byte	0x00, 0xf0, 0x11, 0x00


	//----- nvinfo : EIATTR_KPARAM_INFO
	.align		4
.L_2271:
        /*0078*/ 	.byte	0x04, 0x17
        /*007a*/ 	.short	(.L_2273 - .L_2272)
.L_2272:
        /*007c*/ 	.word	0x00000000
        /*0080*/ 	.short	0x0005
        /*0082*/ 	.short	0x0c08
        /*0084*/ 	.byte	0x00, 0xf0, 0x11, 0x00


	//----- nvinfo : EIATTR_KPARAM_INFO
	.align		4
.L_2273:
        /*0088*/ 	.byte	0x04, 0x17
        /*008a*/ 	.short	(.L_2275 - .L_2274)
.L_2274:
        /*008c*/ 	.word	0x00000000
        /*0090*/ 	.short	0x0004
        /*0092*/ 	.short	0x0c00
        /*0094*/ 	.byte	0x00, 0xf0, 0x21, 0x00


	//----- nvinfo : EIATTR_KPARAM_INFO
	.align		4
.L_2275:
        /*0098*/ 	.byte	0x04, 0x17
        /*009a*/ 	.short	(.L_2277 - .L_2276)
.L_2276:
        /*009c*/ 	.word	0x00000000
        /*00a0*/ 	.short	0x0003
        /*00a2*/ 	.short	0x0bf8
        /*00a4*/ 	.byte	0x00, 0xf0, 0x05, 0x00


	//----- nvinfo : EIATTR_KPARAM_INFO
	.align		4
.L_2277:
        /*00a8*/ 	.byte	0x04, 0x17
        /*00aa*/ 	.short	(.L_2279 - .L_2278)
.L_2278:
        /*00ac*/ 	.word	0x00000000
        /*00b0*/ 	.short	0x0002
        /*00b2*/ 	.short	0x0010
        /*00b4*/ 	.byte	0x00, 0xf0, 0xa1, 0x2f


	//----- nvinfo : EIATTR_KPARAM_INFO
	.align		4
.L_2279:
        /*00b8*/ 	.byte	0x04, 0x17
        /*00ba*/ 	.short	(.L_2281 - .L_2280)
.L_2280:
        /*00bc*/ 	.word	0x00000000
        /*00c0*/ 	.short	0x0001
        /*00c2*/ 	.short	0x0008
        /*00c4*/ 	.byte	0x00, 0xf0, 0x21, 0x00


	//----- nvinfo : EIATTR_KPARAM_INFO
	.align		4
.L_2281:
        /*00c8*/ 	.byte	0x04, 0x17
        /*00ca*/ 	.short	(.L_2283 - .L_2282)
.L_2282:
        /*00cc*/ 	.word	0x00000000
        /*00d0*/ 	.short	0x0000
        /*00d2*/ 	.short	0x0000
        /*00d4*/ 	.byte	0x00, 0xf0, 0x21, 0x00


	//----- nvinfo : EIATTR_SPARSE_MMA_MASK
	.align		4
.L_2283:
        /*00d8*/ 	.byte	0x03, 0x50
        /*00da*/ 	.short	0x0000


	//----- nvinfo : EIATTR_MAXREG_COUNT
	.align		4
        /*00dc*/ 	.byte	0x03, 0x1b
        /*00de*/ 	.short	0x00ff


	//----- nvinfo : EIATTR_MERCURY_ISA_VERSION
	.align		4
        /*00e0*/ 	.byte	0x03, 0x5f
        /*00e2*/ 	.short	0x0101


	//----- nvinfo : EIATTR_EXIT_INSTR_OFFSETS
	.align		4
        /*00e4*/ 	.byte	0x04, 0x1c
        /*00e6*/ 	.short	(.L_2285 - .L_2284)


	//   ....[0]....
.L_2284:
        /*00e8*/ 	.word	0x000002b0


	//   ....[1]....
        /*00ec*/ 	.word	0x00001790


	//----- nvinfo : EIATTR_CRS_STACK_SIZE
	.align		4
.L_2285:
        /*00f0*/ 	.byte	0x04, 0x1e
        /*00f2*/ 	.short	(.L_2287 - .L_2286)
.L_2286:
        /*00f4*/ 	.word	0x00000000


	//----- nvinfo : EIATTR_CBANK_PARAM_SIZE
	.align		4
.L_2287:
        /*00f8*/ 	.byte	0x03, 0x19
        /*00fa*/ 	.short	0x0c28


	//----- nvinfo : EIATTR_PARAM_CBANK
	.align		4
        /*00fc*/ 	.byte	0x04, 0x0a
        /*00fe*/ 	.short	(.L_2289 - .L_2288)
	.align		4
.L_2288:
        /*0100*/ 	.word	index@(.nv.constant0._Z25multi_tensor_apply_kernelI18TensorListMetadataILi5EE15DistAdamFunctorIN3c104HalfEffEJPfffffff10adamMode_tfEEvlPViT_T0_DpT1_)
        /*0104*/ 	.short	0x0210
        /*0106*/ 	.short	0x0c28


	//----- nvinfo : EIATTR_SW_WAR
	.align		4
.L_2289:
        /*0108*/ 	.byte	0x04, 0x36
        /*010a*/ 	.short	(.L_2291 - .L_2290)
.L_2290:
        /*010c*/ 	.word	0x00000008
.L_2291:


//--------------------- .nv.info._Z25multi_tensor_apply_kernelI18TensorListMetadataILi5EE15DistAdamFunctorIfN3c108BFloat16ES4_EJPfffffff10adamMode_tfEEvlPViT_T0_DpT1_ --------------------------
	.section	.nv.info._Z25multi_tensor_apply_kernelI18TensorListMetadataILi5EE15DistAdamFunctorIfN3c108BFloat16ES4_EJPfffffff10adamMode_tfEEvlPViT_T0_DpT1_,"",@"SHT_CUDA_INFO"
	.sectionflags	@""
	.align	4


	//----- nvinfo : EIATTR_CUDA_API_VERSION
	.align		4
        /*0000*/ 	.byte	0x04, 0x37
        /*0002*/ 	.short	(.L_2293 - .L_2292)
.L_2292:
        /*0004*/ 	.word	0x00000082


	//----- nvinfo : EIATTR_KPARAM_INFO
	.align		4
.L_2293:
        /*0008*/ 	.byte	0x04, 0x17
        /*000a*/ 	.short	(.L_2295 - .L_2294)
.L_2294:
        /*000c*/ 	.word	0x00000000
        /*0010*/ 	.short	0x000c
        /*0012*/ 	.short	0x0c24
        /*0014*/ 	.byte	0x00, 0xf0, 0x11, 0x00


	//----- nvinfo : EIATTR_KPARAM_INFO
	.align		4
.L_2295:
        /*0018*/ 	.byte	0x04, 0x17
        /*001a*/ 	.short	(.L_2297 - .L_2296)
.L_2296:
        /*001c*/ 	.word	0x00000000
        /*0020*/ 	.short	0x000b
        /*0022*/ 	.short	0x0c20
        /*0024*/ 	.byte	0x00, 0xf0, 0x11, 0x00


	//----- nvinfo : EIATTR_KPARAM_INFO
	.align		4
.L_2297:
        /*0028*/ 	.byte	0x04, 0x17
        /*002a*/ 	.short	(.L_2299 - .L_2298)
.L_2298:
        /*002c*/ 	.word	0x00000000
        /*0030*/ 	.short	0x000a
        /*0032*/ 	.short	0x0c1c
        /*0034*/ 	.byte	0x00, 0xf0, 0x11, 0x00


	//----- nvinfo : EIATTR_KPARAM_INFO
	.align		4
.L_2299:
        /*0038*/ 	.byte	0x04, 0x17
        /*003a*/ 	.short	(.L_2301 - .L_2300)
.L_2300:
        /*003c*/ 	.word	0x00000000
        /*0040*/ 	.short	0x0009
        /*0042*/ 	.short	0x0c18
        /*0044*/ 	.byte	0x00, 0xf0, 0x11, 0x00


	//----- nvinfo : EIATTR_KPARAM_INFO
	.align		4
.L_2301:
        /*0048*/ 	.byte	0x04, 0x17
        /*004a*/ 	.short	(.L_2303 - .L_2302)
.L_2302:
        /*004c*/ 	.word	0x00000000
        /*0050*/ 	.short	0x0008
        /*0052*/ 	.short	0x0c14
        /*0054*/ 	.byte	0x00, 0xf0, 0x11, 0x00


	//----- nvinfo : EIATTR_KPARAM_INFO
	.align		4
.L_2303:
        /*0058*/ 	.byte	0x04, 0x17
        /*005a*/ 	.short	(.L_2305 - .L_2304)
.L_2304:
        /*005c*/ 	.word	0x00000000
        /*0060*/ 	.short	0x0007
        /*0062*/ 	.short	0x0c10
        /*0064*/ 	.byte	0x00, 0xf0, 0x11, 0x00


	//----- nvinfo : EIATTR_KPARAM_INFO
	.align		4
.L_2305:
        /*0068*/ 	.byte	0x04, 0x17
        /*006a*/ 	.short	(.L_2307 - .L_2306)
.L_2306:
        /*006c*/ 	.word	0x00000000
        /*0070*/ 	.short	0x0006
        /*0072*/ 	.short	0x0c0c
        /*0074*/ 	.byte	0x00, 0xf0, 0x11, 0x00


	//----- nvinfo : EIATTR_KPARAM_INFO
	.align		4
.L_2307:
        /*0078*/ 	.byte	0x04, 0x17
        /*007a*/ 	.short	(.L_2309 - .L_2308)
.L_2308:
        /*007c*/ 	.word	0x00000000
        /*0080*/ 	.short	0x0005
        /*0082*/ 	.short	0x0c08
        /*0084*/ 	.byte	0x00, 0xf0, 0x11, 0x00


	//----- nvinfo : EIATTR_KPARAM_INFO
	.align		4
.L_2309:
        /*0088*/ 	.byte	0x04, 0x17
        /*008a*/ 	.short	(.L_2311 - .L_2310)
.L_2310:
        /*008c*/ 	.word	0x00000000
        /*0090*/ 	.short	0x0004
        /*0092*/ 	.short	0x0c00
        /*0094*/ 	.byte	0x00, 0xf0, 0x21, 0x00


	//----- nvinfo : EIATTR_KPARAM_INFO
	.align		4
.L_2311:
        /*0098*/ 	.byte	0x04, 0x17
        /*009a*/ 	.short	(.L_2313 - .L_2312)
.L_2312:
        /*009c*/ 	.word	0x00000000
        /*00a0*/ 	.short	0x0003
        /*00a2*/ 	.short	0x0bf8
        /*00a4*/ 	.byte	0x00, 0xf0, 0x05, 0x00


	//----- nvinfo : EIATTR_KPARAM_INFO
	.align		4
.L_2313:
        /*00a8*/ 	.byte	0x04, 0x17
        /*00aa*/ 	.short	(.L_2315 - .L_2314)
.L_2314:
        /*00ac*/ 	.word	0x00000000
        /*00b0*/ 	.short	0x0002
        /*00b2*/ 	.short	0x0010
        /*00b4*/ 	.byte	0x00, 0xf0, 0xa1, 0x2f


	//----- nvinfo : EIATTR_KPARAM_INFO
	.align		4
.L_2315:
        /*00b8*/ 	.byte	0x04, 0x17
        /*00ba*/ 	.short	(.L_2317 - .L_2316)
.L_2316:
        /*00bc*/ 	.word	0x00000000
        /*00c0*/ 	.short	0x0001
        /*00c2*/ 	.short	0x0008
        /*00c4*/ 	.byte	0x00, 0xf0, 0x21, 0x00


	//----- nvinfo : EIATTR_KPARAM_INFO
	.align		4
.L_2317:
        /*00c8*/ 	.byte	0x04, 0x17
        /*00ca*/ 	.short	(.L_2319 - .L_2318)
.L_2318:
        /*00cc*/ 	.word	0x00000000
        /*00d0*/ 	.short	0x0000
        /*00d2*/ 	.short	0x0000
        /*00d4*/ 	.byte	0x00, 0xf0, 0x21, 0x00


	//----- nvinfo : EIATTR_SPARSE_MMA_MASK
	.align		4
.L_2319:
        /*00d8*/ 	.byte	0x03, 0x50
        /*00da*/ 	.short	0x0000


	//----- nvinfo : EIATTR_MAXREG_COUNT
	.align		4
        /*00dc*/ 	.byte	0x03, 0x1b
        /*00de*/ 	.short	0x00ff


	//----- nvinfo : EIATTR_MERCURY_ISA_VERSION
	.align		4
        /*00e0*/ 	.byte	0x03, 0x5f
        /*00e2*/ 	.short	0x0101


	//----- nvinfo : EIATTR_EXIT_INSTR_OFFSETS
	.align		4
        /*00e4*/ 	.byte	0x04, 0x1c
        /*00e6*/ 	.short	(.L_2321 - .L_2320)


	//   ....[0]....
.L_2320:
        /*00e8*/ 	.word	0x00000330


	//   ....[1]....
        /*00ec*/ 	.word	0x00001250


	//----- nvinfo : EIATTR_CRS_STACK_SIZE
	.align		4
.L_2321:
        /*00f0*/ 	.byte	0x04, 0x1e
        /*00f2*/ 	.short	(.L_2323 - .L_2322)
.L_2322:
        /*00f4*/ 	.word	0x00000000


	//----- nvinfo : EIATTR_CBANK_PARAM_SIZE
	.align		4
.L_2323:
        /*00f8*/ 	.byte	0x03, 0x19
        /*00fa*/ 	.short	0x0c28


	//----- nvinfo : EIATTR_PARAM_CBANK
	.align		4
        /*00fc*/ 	.byte	0x04, 0x0a
        /*00fe*/ 	.short	(.L_2325 - .L_2324)
	.align		4
.L_2324:
        /*0100*/ 	.word	index@(.nv.constant0._Z25multi_tensor_apply_kernelI18TensorListMetadataILi5EE15DistAdamFunctorIfN3c108BFloat16ES4_EJPfffffff10adamMode_tfEEvlPViT_T0_DpT1_)
        /*0104*/ 	.short	0x0210
        /*0106*/ 	.short	0x0c28


	//----- nvinfo : EIATTR_SW_WAR
	.align		4
.L_2325:
        /*0108*/ 	.byte	0x04, 0x36
        /*010a*/ 	.short	(.L_2327 - .L_2326)
.L_2326:
        /*010c*/ 	.word	0x00000008
.L_2327:


//--------------------- .nv.info._Z25multi_tensor_apply_kernelI18TensorListMetadataILi5EE15DistAdamFunctorIfN3c108BFloat16ENS3_4HalfEEJPfffffff10adamMode_tfEEvlPViT_T0_DpT1_ --------------------------
	.section	.nv.info._Z25multi_tensor_apply_kernelI18TensorListMetadataILi5EE15DistAdamFunctorIfN3c108BFloat16ENS3_4HalfEEJPfffffff10adamMode_tfEEvlPViT_T0_DpT1_,"",@"SHT_CUDA_INFO"
	.sectionflags	@""
	.align	4


	//----- nvinfo : EIATTR_CUDA_API_VERSION
	.align		4
        /*0000*/ 	.byte	0x04, 0x37
        /*0002*/ 	.short	(.L_2329 - .L_2328)
.L_2328:
        /*0004*/ 	.word	0x00000082


	//----- nvinfo : EIATTR_KPARAM_INFO
	.align		4
.L_2329:
        /*0008*/ 	.byte	0x04, 0x17
        /*000a*/ 	.short	(.L_2331 - .L_2330)
.L_2330:
        /*000c*/ 	.word	0x00000000
        /*0010*/ 	.short	0x000c
        /*0012*/ 	.short	0x0c24
        /*0014*/ 	.byte	0x00, 0xf0, 0x11, 0x00


	//----- nvinfo : EIATTR_KPARAM_INFO
	.align		4
.L_2331:
        /*0018*/ 	.byte	0x04, 0x17
        /*001a*/ 	.short	(.L_2333 - .L_2332)
.L_2332:
        /*001c*/ 	.word	0x00000000
        /*0020*/ 	.short	0x000b
        /*0022*/ 	.short	0x0c20
        /*0024*/ 	.byte	0x00, 0xf0, 0x11, 0x00


	//----- nvinfo : EIATTR_KPARAM_INFO
	.align		4
.L_2333:
        /*0028*/ 	.byte	0x04, 0x17
        /*002a*/ 	.short	(.L_2335 - .L_2334)
.L_2334:
        /*002c*/ 	.word	0x00000000
        /*0030*/ 	.short	0x000a
        /*0032*/ 	.short	0x0c1c
        /*0034*/ 	.byte	0x00, 0xf0, 0x11, 0x00


	//----- nvinfo : EIATTR_KPARAM_INFO
	.align		4
.L_2335:
        /*0038*/ 	.byte	0x04, 0x17
        /*003a*/ 	.short	(.L_2337 - .L_2336)
.L_2336:
        /*003c*/ 	.word	0x00000000
        /*0040*/ 	.short	0x0009
        /*0042*/ 	.short	0x0c18
        /*0044*/ 	.byte	0x00, 0xf0, 0x11, 0x00


	//----- nvinfo : EIATTR_KPARAM_INFO
	.align		4
.L_2337:
        /*0048*/ 	.byte	0x04, 0x17
        /*004a*/ 	.short	(.L_2339 - .L_2338)
.L_2338:
        /*004c*/ 	.word	0x00000000
        /*0050*/ 	.short	0x0008
        /*0052*/ 	.short	0x0c14
        /*0054*/ 	.byte	0x00, 0xf0, 0x11, 0x00


	//----- nvinfo : EIATTR_KPARAM_INFO
	.align		4
.L_2339:
        /*0058*/ 	.byte	0x04, 0x17
        /*005a*/ 	.short	(.L_2341 - .L_2340)
.L_2340:
        /*005c*/ 	.word	0x00000000
        /*0060*/ 	.short	0x0007
        /*0062*/ 	.short	0x0c10
        /*0064*/ 	.byte	0x00, 0xf0, 0x11, 0x00


	//----- nvinfo : EIATTR_KPARAM_INFO
	.align		4
.L_2341:
        /*0068*/ 	.byte	0x04, 0x17
        /*006a*/ 	.short	(.L_2343 - .L_2342)
.L_2342:
        /*006c*/ 	.word	0x00000000
        /*0070*/ 	.short	0x0006
        /*0072*/ 	.short	0x0c0c
        /*0074*/ 	.byte	0x00, 0xf0, 0x11, 0x00


	//----- nvinfo : EIATTR_KPARAM_INFO
	.align		4
.L_2343:
        /*0078*/ 	.byte	0x04, 0x17
        /*007a*/ 	.short	(.L_2345 - .L_2344)
.L_2344:
        /*007c*/ 	.word	0x00000000
        /*0080*/ 	.short	0x0005
        /*0082*/ 	.short	0x0c08
        /*0084*/ 	.byte	0x00, 0xf0, 0x11, 0x00


	//----- nvinfo : EIATTR_KPARAM_INFO
	.align		4
.L_2345:
        /*0088*/ 	.byte	0x04, 0x17
        /*008a*/ 	.short	(.L_2347 - .L_2346)
.L_2346:
        /*008c*/ 	.word	0x00000000
        /*0090*/ 	.short	0x0004
        /*0092*/ 	.short	0x0c00
        /*0094*/ 	.byte	0x00, 0xf0, 0x21, 0x00


	//----- nvinfo : EIATTR_KPARAM_INFO
	.align		4
.L_2347:
        /*0098*/ 	.byte	0x04, 0x17
        /*009a*/ 	.short	(.L_2349 - .L_2348)
.L_2348:
        /*009c*/ 	.word	0x00000000
        /*00a0*/ 	.short	0x0003
        /*00a2*/ 	.short	0x0bf8
        /*00a4*/ 	.byte	0x00, 0xf0, 0x05, 0x00


	//----- nvinfo : EIATTR_KPARAM_INFO
	.align		4
.L_2349:
        /*00a8*/ 	.byte	0x04, 0x17
        /*00aa*/ 	.short	(.L_2351 - .L_2350)
.L_2350:
        /*00ac*/ 	.word	0x00000000
        /*00b0*/ 	.short	0x0002
        /*00b2*/ 	.short	0x0010
        /*00b4*/ 	.byte	0x00, 0xf0, 0xa1, 0x2f


	//----- nvinfo : EIATTR_KPARAM_INFO
	.align		4
.L_2351:
        /*00b8*/ 	.byte	0x04, 0x17
        /*00ba*/ 	.short	(.L_2353 - .L_2352)
.L_2352:
        /*00bc*/ 	.word	0x00000000
        /*00c0*/ 	.short	0x0001
        /*00c2*/ 	.short	0x0008
        /*00c4*/ 	.byte	0x00, 0xf0, 0x21, 0x00


	//----- nvinfo : EIATTR_KPARAM_INFO
	.align		4
.L_2353:
        /*00c8*/ 	.byte	0x04, 0x17
        /*00ca*/ 	.short	(.L_2355 - .L_2354)
.L_2354:
        /*00cc*/ 	.word	0x00000000
        /*00d0*/ 	.short	0x0000
        /*00d2*/ 	.short	0x0000
        /*00d4*/ 	.byte	0x00, 0xf0, 0x21, 0x00


	//----- nvinfo : EIATTR_SPARSE_MMA_MASK
	.align		4
.L_2355:
        /*00d8*/ 	.byte	0x03, 0x50
        /*00da*/ 	.short	0x0000


	//----- nvinfo : EIATTR_MAXREG_COUNT
	.align		4
        /*00dc*/ 	.byte	0x03, 0x1b
        /*00de*/ 	.short	0x00ff


	//----- nvinfo : EIATTR_MERCURY_ISA_VERSION
	.align		4
        /*00e0*/ 	.byte	0x03, 0x5f
        /*00e2*/ 	.short	0x0101


	//----- nvinfo : EIATTR_EXIT_INSTR_OFFSETS
	.align		4
        /*00e4*/ 	.byte	0x04, 0x1c
        /*00e6*/ 	.short	(.L_2357 - .L_2356)


	//   ....[0]....
.L_2356:
        /*00e8*/ 	.word	0x00000330


	//   ....[1]....
        /*00ec*/ 	.word	0x00001250


	//----- nvinfo : EIATTR_CRS_STACK_SIZE
	.align		4
.L_2357:
        /*00f0*/ 	.byte	0x04, 0x1e
        /*00f2*/ 	.short	(.L_2359 - .L_2358)
.L_2358:
        /*00f4*/ 	.word	0x00000000


	//----- nvinfo : EIATTR_CBANK_PARAM_SIZE
	.align		4
.L_2359:
        /*00f8*/ 	.byte	0x03, 0x19
        /*00fa*/ 	.short	0x0c28


	//----- nvinfo : EIATTR_PARAM_CBANK
	.align		4
        /*00fc*/ 	.byte	0x04, 0x0a
        /*00fe*/ 	.short	(.L_2361 - .L_2360)
	.align		4
.L_2360:
        /*0100*/ 	.word	index@(.nv.constant0._Z25multi_tensor_apply_kernelI18TensorListMetadataILi5EE15DistAdamFunctorIfN3c108BFloat16ENS3_4HalfEEJPfffffff10adamMode_tfEEvlPViT_T0_DpT1_)
        /*0104*/ 	.short	0x0210
        /*0106*/ 	.short	0x0c28


	//----- nvinfo : EIATTR_SW_WAR
	.align		4
.L_2361:
        /*0108*/ 	.byte	0x04, 0x36
        /*010a*/ 	.short	(.L_2363 - .L_2362)
.L_2362:
        /*010c*/ 	.word	0x00000008
.L_2363:


//--------------------- .nv.info._Z25multi_tensor_apply_kernelI18TensorListMetadataILi5EE15DistAdamFunctorIfN3c108BFloat16EfEJPfffffff10adamMode_tfEEvlPViT_T0_DpT1_ --------------------------
	.section	.nv.info._Z25multi_tensor_apply_kernelI18TensorListMetadataILi5EE15DistAdamFunctorIfN3c108BFloat16EfEJPfffffff10adamMode_tfEEvlPViT_T0_DpT1_,"",@"SHT_CUDA_INFO"
	.sectionflags	@""
	.align	4


	//----- nvinfo : EIATTR_CUDA_API_VERSION
	.align		4
        /*0000*/ 	.byte	0x04, 0x37
        /*0002*/ 	.short	(.L_2365 - .L_2364)
.L_2364:
        /*0004*/ 	.word	0x00000082


	//----- nvinfo : EIATTR_KPARAM_INFO
	.align		4
.L_2365:
        /*0008*/ 	.byte	0x04, 0x17
        /*000a*/ 	.short	(.L_2367 - .L_2366)
.L_2366:
        /*000c*/ 	.word	0x00000000
        /*0010*/ 	.short	0x000c
        /*0012*/ 	.short	0x0c24
        /*0014*/ 	.byte	0x00, 0xf0, 0x11, 0x00


	//----- nvinfo : EIATTR_KPARAM_INFO
	.align		4
.L_2367:
        /*0018*/ 	.byte	0x04, 0x17
        /*001a*/ 	.short	(.L_2369 - .L_2368)
.L_2368:
        /*001c*/ 	.word	0x00000000
        /*0020*/ 	.short	0x000b
        /*0022*/ 	.short	0x0c20
        /*0024*/ 	.byte	0x00, 0xf0, 0x11, 0x00


	//----- nvinfo : EIATTR_KPARAM_INFO
	.align		4
.L_2369:
        /*0028*/ 	.byte	0x04, 0x17
        /*002a*/ 	.short	(.L_2371 - .L_2370)
.L_2370:
        /*002c*/ 	.word	0x00000000
        /*0030*/ 	.short	0x000a
        /*0032*/ 	.short	0x0c1c
        /*0034*/ 	.byte	0x00, 0xf0, 0x11, 0x00


	//----- nvinfo : EIATTR_KPARAM_INFO
	.align		4
.L_2371:
        /*0038*/ 	.byte	0x04, 0x17
        /*003a*/ 	.short	(.L_2373 - .L_2372)
.L_2372:
        /*003c*/ 	.word	0x00000000
        /*0040*/ 	.short	0x0009
        /*0042*/ 	.short	0x0c18
        /*0044*/ 	.byte	0x00, 0xf0, 0x11, 0x00


	//----- nvinfo : EIATTR_KPARAM_INFO
	.align		4
.L_2373:
        /*0048*/ 	.byte	0x04, 0x17
        /*004a*/ 	.short	(.L_2375 - .L_2374)
.L_2374:
        /*004c*/ 	.word	0x00000000
        /*0050*/ 	.short	0x0008
        /*0052*/ 	.short	0x0c14
        /*0054*/ 	.byte	0x00, 0xf0, 0x11, 0x00


	//----- nvinfo : EIATTR_KPARAM_INFO
	.align		4
.L_2375:
        /*0058*/ 	.byte	0x04, 0x17
        /*005a*/ 	.short	(.L_2377 - .L_2376)
.L_2376:
        /*005c*/ 	.word	0x00000000
        /*0060*/ 	.short	0x0007
        /*0062*/ 	.short	0x0c10
        /*0064*/ 	.byte	0x00, 0xf0, 0x11, 0x00


	//----- nvinfo : EIATTR_KPARAM_INFO
	.align		4
.L_2377:
        /*0068*/ 	.byte	0x04, 0x17
        /*006a*/ 	.short	(.L_2379 - .L_2378)
.L_2378:
        /*006c*/ 	.word	0x00000000
        /*0070*/ 	.short	0x0006
        /*0072*/ 	.short	0x0c0c
        /*0074*/ 	.byte	0x00, 0xf0, 0x11, 0x00


	//----- nvinfo : EIATTR_KPARAM_INFO
	.align		4
.L_2379:
        /*0078*/ 	.byte	0x04, 0x17
        /*007a*/ 	.short	(.L_2381 - .L_2380)
.L_2380:
        /*007c*/ 	.word	0x00000000
        /*0080*/ 	.short	0x0005
        /*0082*/ 	.short	0x0c08
        /*0084*/ 	.byte	0x00, 0xf0, 0x11, 0x00


	//----- nvinfo : EIATTR_KPARAM_INFO
	.align		4
.L_2381:
        /*0088*/ 	.byte	0x04, 0x17
        /*008a*/ 	.short	(.L_2383 - .L_2382)
.L_2382:
        /*008c*/ 	.word	0x00000000
        /*0090*/ 	.short	0x0004
        /*0092*/ 	.short	0x0c00
        /*0094*/ 	.byte	0x00, 0xf0, 0x21, 0x00


	//----- nvinfo : EIATTR_KPARAM_INFO
	.align		4
.L_2383:
        /*0098*/ 	.byte	0x04, 0x17
        /*009a*/ 	.short	(.L_2385 - .L_2384)
.L_2384:
        /*009c*/ 	.word	0x00000000
        /*00a0*/ 	.short	0x0003
        /*00a2*/ 	.short	0x0bf8
        /*00a4*/ 	.byte	0x00, 0xf0, 0x05, 0x00


	//----- nvinfo : EIATTR_KPARAM_INFO
	.align		4
.L_2385:
        /*00a8*/ 	.byte	0x04, 0x17
        /*00aa*/ 	.short	(.L_2387 - .L_2386)
.L_2386:
        /*00ac*/ 	.word	0x00000000
        /*00b0*/ 	.short	0x0002
        /*00b2*/ 	.short	0x0010
        /*00b4*/ 	.byte	0x00, 0xf0, 0xa1, 0x2f


	//----- nvinfo : EIATTR_KPARAM_INFO
	.align		4
.L_2387:
        /*00b8*/ 	.byte	0x04, 0x17
        /*00ba*/ 	.short	(.L_2389 - .L_2388)
.L_2388:
        /*00bc*/ 	.word	0x00000000
        /*00c0*/ 	.short	0x0001
        /*00c2*/ 	.short	0x0008
        /*00c4*/ 	.byte	0x00, 0xf0, 0x21, 0x00


	//----- nvinfo : EIATTR_KPARAM_INFO
	.align		4
.L_2389:
        /*00c8*/ 	.byte	0x04, 0x17
        /*00ca*/ 	.short	(.L_2391 - .L_2390)
.L_2390:
        /*00cc*/ 	.word	0x00000000
        /*00d0*/ 	.short	0x0000
        /*00d2*/ 	.short	0x0000
        /*00d4*/ 	.byte	0x00, 0xf0, 0x21, 0x00


	//----- nvinfo : EIATTR_SPARSE_MMA_MASK
	.align		4
.L_2391:
        /*00d8*/ 	.byte	0x03, 0x50
        /*00da*/ 	.short	0x0000


	//----- nvinfo : EIATTR_MAXREG_COUNT
	.align		4
        /*00dc*/ 	.byte	0x03, 0x1b
        /*00de*/ 	.short	0x00ff


	//----- nvinfo : EIATTR_MERCURY_ISA_VERSION
	.align		4
        /*00e0*/ 	.byte	0x03, 0x5f
        /*00e2*/ 	.short	0x0101


	//----- nvinfo : EIATTR_EXIT_INSTR_OFFSETS
	.align		4
        /*00e4*/ 	.byte	0x04, 0x1c
        /*00e6*/ 	.short	(.L_2393 - .L_2392)


	//   ....[0]....
.L_2392:
        /*00e8*/ 	.word	0x00000310


	//   ....[1]....
        /*00ec*/ 	.word	0x00001180


	//----- nvinfo : EIATTR_CRS_STACK_SIZE
	.align		4
.L_2393:
        /*00f0*/ 	.byte	0x04, 0x1e
        /*00f2*/ 	.short	(.L_2395 - .L_2394)
.L_2394:
        /*00f4*/ 	.word	0x00000000


	//----- nvinfo : EIATTR_CBANK_PARAM_SIZE
	.align		4
.L_2395:
        /*00f8*/ 	.byte	0x03, 0x19
        /*00fa*/ 	.short	0x0c28


	//----- nvinfo : EIATTR_PARAM_CBANK
	.align		4
        /*00fc*/ 	.byte	0x04, 0x0a
        /*00fe*/ 	.short	(.L_2397 - .L_2396)
	.align		4
.L_2396:
        /*0100*/ 	.word	index@(.nv.constant0._Z25multi_tensor_apply_kernelI18TensorListMetadataILi5EE15DistAdamFunctorIfN3c108BFloat16EfEJPfffffff10adamMode_tfEEvlPViT_T0_DpT1_)
        /*0104*/ 	.short	0x0210
        /*0106*/ 	.short	0x0c28


	//----- nvinfo : EIATTR_SW_WAR
	.align		4
.L_2397:
        /*0108*/ 	.byte	0x04, 0x36
        /*010a*/ 	.short	(.L_2399 - .L_2398)
.L_2398:
        /*010c*/ 	.word	0x00000008
.L_2399:


//--------------------- .nv.info._Z25multi_tensor_apply_kernelI18TensorListMetadataILi5EE15DistAdamFunctorIfN3c104HalfENS3_8BFloat16EEJPfffffff10adamMode_tfEEvlPViT_T0_DpT1_ --------------------------
	.section	.nv.info._Z25multi_tensor_apply_kernelI18TensorListMetadataILi5EE15DistAdamFunctorIfN3c104HalfENS3_8BFloat16EEJPfffffff10adamMode_tfEEvlPViT_T0_DpT1_,"",@"SHT_CUDA_INFO"
	.sectionflags	@""
	.align	4


	//----- nvinfo : EIATTR_CUDA_API_VERSION
	.align		4
        /*0000*/ 	.byte	0x04, 0x37
        /*0002*/ 	.short	(.L_2401 - .L_2400)
.L_2400:
        /*0004*/ 	.word	0x00000082


	//----- nvinfo : EIATTR_KPARAM_INFO
	.align		4
.L_2401:
        /*0008*/ 	.byte	0x04, 0x17
        /*000a*/ 	.short	(.L_2403 - .L_2402)
.L_2402:
        /*000c*/ 	.word	0x00000000
        /*0010*/ 	.short	0x000c
        /*0012*/ 	.short	0x0c24
        /*0014*/ 	.byte	0x00, 0xf0, 0x11, 0x00


	//----- nvinfo : EIATTR_KPARAM_INFO
	.align		4
.L_2403:
        /*0018*/ 	.byte	0x04, 0x17
        /*001a*/ 	.short	(.L_2405 - .L_2404)
.L_2404:
        /*001c*/ 	.word	0x00000000
        /*0020*/ 	.short	0x000b
        /*0022*/ 	.short	0x0c20
        /*0024*/ 	.byte	0x00, 0xf0, 0x11, 0x00


	//----- nvinfo : EIATTR_KPARAM_INFO
	.align		4
.L_2405:
        /*0028*/ 	.byte	0x04, 0x17
        /*002a*/ 	.short	(.L_2407 - .L_2406)
.L_2406:
        /*002c*/ 	.word	0x00000000
        /*0030*/ 	.short	0x000a
        /*0032*/ 	.short	0x0c1c
        /*0034*/ 	.byte	0x00, 0xf0, 0x11, 0x00


	//----- nvinfo : EIATTR_KPARAM_INFO
	.align		4
.L_2407:
        /*0038*/ 	.byte	0x04, 0x17
        /*003a*/ 	.short	(.L_2409 - .L_2408)
.L_2408:
        /*003c*/ 	.word	0x00000000
        /*0040*/ 	.short	0x0009
        /*0042*/ 	.short	0x0c18
        /*0044*/ 	.byte	0x00, 0xf0, 0x11, 0x00


	//----- nvinfo : EIATTR_KPARAM_INFO
	.align		4
.L_2409:
        /*0048*/ 	.byte	0x04, 0x17
        /*004a*/ 	.short	(.L_2411 - .L_2410)
.L_2410:
        /*004c*/ 	.word	0x00000000
        /*0050*/ 	.short	0x0008
        /*0052*/ 	.short	0x0c14
        /*0054*/ 	.byte	0x00, 0xf0, 0x11, 0x00


	//----- nvinfo : EIATTR_KPARAM_INFO
	.align		4
.L_2411:
        /*0058*/ 	.byte	0x04, 0x17
        /*005a*/ 	.short	(.L_2413 - .L_2412)
.L_2412:
        /*005c*/ 	.word	0x00000000
        /*0060*/ 	.short	0x0007
        /*0062*/ 	.short	0x0c10
        /*0064*/ 	.byte	0x00, 0xf0, 0x11, 0x00


	//----- nvinfo : EIATTR_KPARAM_INFO
	.align		4
.L_2413:
        /*0068*/ 	.byte	0x04, 0x17
        /*006a*/ 	.short	(.L_2415 - .L_2414)
.L_2414:
        /*006c*/ 	.word	0x00000000
        /*0070*/ 	.short	0x0006
        /*0072*/ 	.short	0x0c0c
        /*0074*/ 	.byte	0x00, 0xf0, 0x11, 0x00


	//----- nvinfo : EIATTR_KPARAM_INFO
	.align		4
.L_2415:
        /*0078*/ 	.byte	0x04, 0x17
        /*007a*/ 	.short	(.L_2417 - .L_2416)
.L_2416:
        /*007c*/ 	.word	0x00000000
        /*0080*/ 	.short	0x0005
        /*0082*/ 	.short	0x0c08
        /*0084*/ 	.byte	0x00, 0xf0, 0x11, 0x00


	//----- nvinfo : EIATTR_KPARAM_INFO
	.align		4
.L_2417:
        /*0088*/ 	.byte	0x04, 0x17
        /*008a*/ 	.short	(.L_2419 - .L_2418)
.L_2418:
        /*008c*/ 	.word	0x00000000
        /*0090*/ 	.short	0x0004
        /*0092*/ 	.short	0x0c00
        /*0094*/ 	.byte	0x00, 0xf0, 0x21, 0x00


	//----- nvinfo : EIATTR_KPARAM_INFO
	.align		4
.L_2419:
        /*0098*/ 	.byte	0x04, 0x17
        /*009a*/ 	.short	(.L_2421 - .L_2420)
.L_2420:
        /*009c*/ 	.word	0x00000000
        /*00a0*/ 	.short	0x0003
        /*00a2*/ 	.short	0x0bf8
        /*00a4*/ 	.byte	0x00, 0xf0, 0x05, 0x00


	//----- nvinfo : EIATTR_KPARAM_INFO
	.align		4
.L_2421:
        /*00a8*/ 	.byte	0x04, 0x17
        /*00aa*/ 	.short	(.L_2423 - .L_2422)
.L_2422:
        /*00ac*/ 	.word	0x00000000
        /*00b0*/ 	.short	0x0002
        /*00b2*/ 	.short	0x0010
        /*00b4*/ 	.byte	0x00, 0xf0, 0xa1, 0x2f


	//----- nvinfo : EIATTR_KPARAM_INFO
	.align		4
.L_2423:
        /*00b8*/ 	.byte	0x04, 0x17
        /*00ba*/ 	.short	(.L_2425 - .L_2424)
.L_2424:
        /*00bc*/ 	.word	0x00000000
        /*00c0*/ 	.short	0x0001
        /*00c2*/ 	.short	0x0008
        /*00c4*/ 	.byte	0x00, 0xf0, 0x21, 0x00


	//----- nvinfo : EIATTR_KPARAM_INFO
	.align		4
.L_2425:
        /*00c8*/ 	.byte	0x04, 0x17
        /*00ca*/ 	.short	(.L_2427 - .L_2426)
.L_2426:
        /*00cc*/ 	.word	0x00000000
        /*00d0*/ 	.short	0x0000
        /*00d2*/ 	.short	0x0000
        /*00d4*/ 	.byte	0x00, 0xf0, 0x21, 0x00


	//----- nvinfo : EIATTR_SPARSE_MMA_MASK
	.align		4
.L_2427:
        /*00d8*/ 	.byte	0x03, 0x50
        /*00da*/ 	.short	0x0000


	//----- nvinfo : EIATTR_MAXREG_COUNT
	.align		4
        /*00dc*/ 	.byte	0x03, 0x1b
        /*00de*/ 	.short	0x00ff


	//----- nvinfo : EIATTR_MERCURY_ISA_VERSION
	.align		4
        /*00e0*/ 	.byte	0x03, 0x5f
        /*00e2*/ 	.short	0x0101


	//----- nvinfo : EIATTR_EXIT_INSTR_OFFSETS
	.align		4
        /*00e4*/ 	.byte	0x04, 0x1c
        /*00e6*/ 	.short	(.L_2429 - .L_2428)


	//   ....[0]....
.L_2428:
        /*00e8*/ 	.word	0x00000330


	//   ....[1]....
        /*00ec*/ 	.word	0x00001250


	//----- nvinfo : EIATTR_CRS_STACK_SIZE
	.align		4
.L_2429:
        /*00f0*/ 	.byte	0x04, 0x1e
        /*00f2*/ 	.short	(.L_2431 - .L_2430)
.L_2430:
        /*00f4*/ 	.word	0x00000000


	//----- nvinfo : EIATTR_CBANK_PARAM_SIZE
	.align		4
.L_2431:
        /*00f8*/ 	.byte	0x03, 0x19
        /*00fa*/ 	.short	0x0c28


	//----- nvinfo : EIATTR_PARAM_CBANK
	.align		4
        /*00fc*/ 	.byte	0x04, 0x0a
        /*00fe*/ 	.short	(.L_2433 - .L_2432)
	.align		4
.L_2432:
        /*0100*/ 	.word	index@(.nv.constant0._Z25multi_tensor_apply_kernelI18TensorListMetadataILi5EE15DistAdamFunctorIfN3c104HalfENS3_8BFloat16EEJPfffffff10adamMode_tfEEvlPViT_T0_DpT1_)
        /*0104*/ 	.short	0x0210
        /*0106*/ 	.short	0x0c28


	//----- nvinfo : EIATTR_SW_WAR
	.align		4
.L_2433:
        /*0108*/ 	.byte	0x04, 0x36
        /*010a*/ 	.short	(.L_2435 - .L_2434)
.L_2434:
        /*010c*/ 	.word	0x00000008
.L_2435:


//--------------------- .nv.info._Z25multi_tensor_apply_kernelI18TensorListMetadataILi5EE15DistAdamFunctorIfN3c104HalfES4_EJPfffffff10adamMode_tfEEvlPViT_T0_DpT1_ --------------------------
	.section	.nv.info._Z25multi_tensor_apply_kernelI18TensorListMetadataILi5EE15DistAdamFunctorIfN3c104HalfES4_EJPfffffff10adamMode_tfEEvlPViT_T0_DpT1_,"",@"SHT_CUDA_INFO"
	.sectionflags	@""
	.align	4


	//----- nvinfo : EIATTR_CUDA_API_VERSION
	.align		4
        /*0000*/ 	.byte	0x04, 0x37
        /*0002*/ 	.short	(.L_2437 - .L_2436)
.L_2436:
        /*0004*/ 	.word	0x00000082


	//----- nvinfo : EIATTR_KPARAM_INFO
	.align		4
.L_2437:
        /*0008*/ 	.byte	0x04, 0x17
        /*000a*/ 	.short	(.L_2439 - .L_2438)
.L_2438:
        /*000c*/ 	.word	0x00000000
        /*0010*/ 	.short	0x000c
        /*0012*/ 	.short	0x0c24
        /*0014*/ 	.byte	0x00, 0xf0, 0x11, 0x00


	//----- nvinfo : EIATTR_KPARAM_INFO
	.align		4
.L_2439:
        /*0018*/ 	.byte	0x04, 0x17
        /*001a*/ 	.short	(.L_2441 - .L_2440)
.L_2440:
        /*001c*/ 	.word	0x00000000
        /*0020*/ 	.short	0x000b
        /*0022*/ 	.short	0x0c20
        /*0024*/ 	.byte	0x00, 0xf0, 0x11, 0x00


	//----- nvinfo : EIATTR_KPARAM_INFO
	.align		4
.L_2441:
        /*0028*/ 	.byte	0x04, 0x17
        /*002a*/ 	.short	(.L_2443 - .L_2442)
.L_2442:
        /*002c*/ 	.word	0x00000000
        /*0030*/ 	.short	0x000a
        /*0032*/ 	.short	0x0c1c
        /*0034*/ 	.byte	0x00, 0xf0, 0x11, 0x00


	//----- nvinfo : EIATTR_KPARAM_INFO
	.align		4
.L_2443:
        /*0038*/ 	.byte	0x04, 0x17
        /*003a*/ 	.short	(.L_2445 - .L_2444)
.L_2444:
        /*003c*/ 	.word	0x00000000
        /*0040*/ 	.short	0x0009
        /*0042*/ 	.short	0x0c18
        /*0044*/ 	.byte	0x00, 0xf0, 0x11, 0x00


	//----- nvinfo : EIATTR_KPARAM_INFO
	.align		4
.L_2445:
        /*0048*/ 	.byte	0x04, 0x17
        /*004a*/ 	.short	(.L_2447 - .L_2446)
.L_2446:
        /*004c*/ 	.word	0x00000000
        /*0050*/ 	.short	0x0008
        /*0052*/ 	.short	0x0c14
        /*0054*/ 	.byte	0x00, 0xf0, 0x11, 0x00


	//----- nvinfo : EIATTR_KPARAM_INFO
	.align		4
.L_2447:
        /*0058*/ 	.byte	0x04, 0x17
        /*005a*/ 	.short	(.L_2449 - .L_2448)
.L_2448:
        /*005c*/ 	.word	0x00000000
        /*0060*/ 	.short	0x0007
        /*0062*/ 	.short	0x0c10
        /*0064*/ 	.byte	0x00, 0xf0, 0x11, 0x00


	//----- nvinfo : EIATTR_KPARAM_INFO
	.align		4
.L_2449:
        /*0068*/ 	.byte	0x04, 0x17
        /*006a*/ 	.short	(.L_2451 - .L_2450)
.L_2450:
        /*006c*/ 	.word	0x00000000
        /*0070*/ 	.short	0x0006
        /*0072*/ 	.short	0x0c0c
        /*0074*/ 	.byte	0x00, 0xf0, 0x11, 0x00


	//----- nvinfo : EIATTR_KPARAM_INFO
	.align		4
.L_2451:
        /*0078*/ 	.byte	0x04, 0x17
        /*007a*/ 	.short	(.L_2453 - .L_2452)
.L_2452:
        /*007c*/ 	.word	0x00000000
        /*0080*/ 	.short	0x0005
        /*0082*/ 	.short	0x0c08
        /*0084*/ 	.byte	0x00, 0xf0, 0x11, 0x00


	//----- nvinfo : EIATTR_KPARAM_INFO
	.align		4
.L_2453:
        /*0088*/ 	.byte	0x04, 0x17
        /*008a*/ 	.short	(.L_2455 - .L_2454)
.L_2454:
        /*008c*/ 	.word	0x00000000
        /*0090*/ 	.short	0x0004
        /*0092*/ 	.short	0x0c00
        /*0094*/ 	.byte	0x00, 0xf0, 0x21, 0x00


	//----- nvinfo : EIATTR_KPARAM_INFO
	.align		4
.L_2455:
        /*0098*/ 	.byte	0x04, 0x17
        /*009a*/ 	.short	(.L_2457 - .L_2456)
.L_2456:
        /*009c*/ 	.word	0x00000000
        /*00a0*/ 	.short	0x0003
        /*00a2*/ 	.short	0x0bf8
        /*00a4*/ 	.byte	0x00, 0xf0, 0x05, 0x00


	//----- nvinfo : EIATTR_KPARAM_INFO
	.align		4
.L_2457:
        /*00a8*/ 	.byte	0x04, 0x17
        /*00aa*/ 	.short	(.L_2459 - .L_2458)
.L_2458:
        /*00ac*/ 	.word	0x00000000
        /*00b0*/ 	.short	0x0002
        /*00b2*/ 	.short	0x0010
        /*00b4*/ 	.byte	0x00, 0xf0, 0xa1, 0x2f


	//----- nvinfo : EIATTR_KPARAM_INFO
	.align		4
.L_2459:
        /*00b8*/ 	.byte	0x04, 0x17
        /*00ba*/ 	.short	(.L_2461 - .L_2460)
.L_2460:
        /*00bc*/ 	.word	0x00000000
        /*00c0*/ 	.short	0x0001
        /*00c2*/ 	.short	0x0008
        /*00c4*/ 	.byte	0x00, 0xf0, 0x21, 0x00


	//----- nvinfo : EIATTR_KPARAM_INFO
	.align		4
.L_2461:
        /*00c8*/ 	.byte	0x04, 0x17
        /*00ca*/ 	.short	(.L_2463 - .L_2462)
.L_2462:
        /*00cc*/ 	.word	0x00000000
        /*00d0*/ 	.short	0x0000
        /*00d2*/ 	.short	0x0000
        /*00d4*/ 	.byte	0x00, 0xf0, 0x21, 0x00


	//----- nvinfo : EIATTR_SPARSE_MMA_MASK
	.align		4
.L_2463:
        /*00d8*/ 	.byte	0x03, 0x50
        /*00da*/ 	.short	0x0000


	//----- nvinfo : EIATTR_MAXREG_COUNT
	.align		4
        /*00dc*/ 	.byte	0x03, 0x1b
        /*00de*/ 	.short	0x00ff


	//----- nvinfo : EIATTR_MERCURY_ISA_VERSION
	.align		4
        /*00e0*/ 	.byte	0x03, 0x5f
        /*00e2*/ 	.short	0x0101


	//----- nvinfo : EIATTR_EXIT_INSTR_OFFSETS
	.align		4
        /*00e4*/ 	.byte	0x04, 0x1c
        /*00e6*/ 	.short	(.L_2465 - .L_2464)


	//   ....[0]....
.L_2464:
        /*00e8*/ 	.word	0x00000330


	//   ....[1]....
        /*00ec*/ 	.word	0x00001250


	//----- nvinfo : EIATTR_CRS_STACK_SIZE
	.align		4
.L_2465:
        /*00f0*/ 	.byte	0x04, 0x1e
        /*00f2*/ 	.short	(.L_2467 - .L_2466)
.L_2466:
        /*00f4*/ 	.word	0x00000000


	//----- nvinfo : EIATTR_CBANK_PARAM_SIZE
	.align		4
.L_2467:
        /*00f8*/ 	.byte	0x03, 0x19
        /*00fa*/ 	.short	0x0c28


	//----- nvinfo : EIATTR_PARAM_CBANK
	.align		4
        /*00fc*/ 	.byte	0x04, 0x0a
        /*00fe*/ 	.short	(.L_2469 - .L_2468)
	.align		4
.L_2468:
        /*0100*/ 	.word	index@(.nv.constant0._Z25multi_tensor_apply_kernelI18TensorListMetadataILi5EE15DistAdamFunctorIfN3c104HalfES4_EJPfffffff10adamMode_tfEEvlPViT_T0_DpT1_)
        /*0104*/ 	.short	0x0210
        /*0106*/ 	.short	0x0c28


	//----- nvinfo : EIATTR_SW_WAR
	.align		4
.L_2469:
        /*0108*/ 	.byte	0x04, 0x36
        /*010a*/ 	.short	(.L_2471 - .L_2470)
.L_2470:
        /*010c*/ 	.word	0x00000008
.L_2471:


//--------------------- .nv.info._Z25multi_tensor_apply_kernelI18TensorListMetadataILi5EE15DistAdamFunctorIfN3c104HalfEfEJPfffffff10adamMode_tfEEvlPViT_T0_DpT1_ --------------------------
	.section	.nv.info._Z25multi_tensor_apply_kernelI18TensorListMetadataILi5EE15DistAdamFunctorIfN3c104HalfEfEJPfffffff10adamMode_tfEEvlPViT_T0_DpT1_,"",@"SHT_CUDA_INFO"
	.sectionflags	@""
	.align	4


	//----- nvinfo : EIATTR_CUDA_API_VERSION
	.align		4
        /*0000*/ 	.byte	0x04, 0x37
        /*0002*/ 	.short	(.L_2473 - .L_2472)
.L_2472:
        /*0004*/ 	.word	0x00000082


	//----- nvinfo : EIATTR_KPARAM_INFO
	.align		4
.L_2473:
        /*0008*/ 	.byte	0x04, 0x17
        /*000a*/ 	.short	(.L_2475 - .L_2474)
.L_2474:
        /*000c*/ 	.word	0x00000000
        /*0010*/ 	.short	0x000c
        /*0012*/ 	.short	0x0c24
        /*0014*/ 	.byte	0x00, 0xf0, 0x11, 0x00


	//----- nvinfo : EIATTR_KPARAM_INFO
	.align		4
.L_2475:
        /*0018*/ 	.byte	0x04, 0x17
        /*001a*/ 	.short	(.L_2477 - .L_2476)
.L_2476:
        /*001c*/ 	.word	0x00000000
        /*0020*/ 	.short	0x000b
        /*0022*/ 	.short	0x0c20
        /*0024*/ 	.byte	0x00, 0xf0, 0x11, 0x00


	//----- nvinfo : EIATTR_KPARAM_INFO
	.align		4
.L_2477:
        /*0028*/ 	.byte	0x04, 0x17
        /*002a*/ 	.short	(.L_2479 - .L_2478)
.L_2478:
        /*002c*/ 	.word	0x00000000
        /*0030*/ 	.short	0x000a
        /*0032*/ 	.short	0x0c1c
        /*0034*/ 	.byte	0x00, 0xf0, 0x11, 0x00


	//----- nvinfo : EIATTR_KPARAM_INFO
	.align		4
.L_2479:
        /*0038*/ 	.byte	0x04, 0x17
        /*003a*/ 	.short	(.L_2481 - .L_2480)
.L_2480:
        /*003c*/ 	.word	0x00000000
        /*0040*/ 	.short	0x0009
        /*0042*/ 	.short	0x0c18
        /*0044*/ 	.byte	0x00, 0xf0, 0x11, 0x00


	//----- nvinfo : EIATTR_KPARAM_INFO
	.align		4
.L_2481:
        /*0048*/ 	.byte	0x04, 0x17
        /*004a*/ 	.short	(.L_2483 - .L_2482)
.L_2482:
        /*004c*/ 	.word	0x00000000
        /*0050*/ 	.short	0x0008
        /*0052*/ 	.short	0x0c14
        /*0054*/ 	.byte	0x00, 0xf0, 0x11, 0x00


	//----- nvinfo : EIATTR_KPARAM_INFO
	.align		4
.L_2483:
        /*0058*/ 	.byte	0x04, 0x17
        /*005a*/ 	.short	(.L_2485 - .L_2484)
.L_2484:
        /*005c*/ 	.word	0x00000000
        /*0060*/ 	.short	0x0007
        /*0062*/ 	.short	0x0c10
        /*0064*/ 	.byte	0x00, 0xf0, 0x11, 0x00


	//----- nvinfo : EIATTR_KPARAM_INFO
	.align		4
.L_2485:
        /*0068*/ 	.byte	0x04, 0x17
        /*006a*/ 	.short	(.L_2487 - .L_2486)
.L_2486:
        /*006c*/ 	.word	0x00000000
        /*0070*/ 	.short	0x0006
        /*0072*/ 	.short	0x0c0c
        /*0074*/ 	.byte	0x00, 0xf0, 0x11, 0x00


	//----- nvinfo : EIATTR_KPARAM_INFO
	.align		4
.L_2487:
        /*0078*/ 	.byte	0x04, 0x17
        /*007a*/ 	.short	(.L_2489 - .L_2488)
.L_2488:
        /*007c*/ 	.word	0x00000000
        /*0080*/ 	.short	0x0005
        /*0082*/ 	.short	0x0c08
        /*0084*/ 	.byte	0x00, 0xf0, 0x11, 0x00


	//----- nvinfo : EIATTR_KPARAM_INFO
	.align		4
.L_2489:
        /*0088*/ 	.byte	0x04, 0x17
        /*008a*/ 	.short	(.L_2491 - .L_2490)
.L_2490:
        /*008c*/ 	.word	0x00000000
        /*0090*/ 	.short	0x0004
        /*0092*/ 	.short	0x0c00
        /*0094*/ 	.byte	0x00, 0xf0, 0x21, 0x00


	//----- nvinfo : EIATTR_KPARAM_INFO
	.align		4
.L_2491:
        /*0098*/ 	.byte	0x04, 0x17
        /*009a*/ 	.short	(.L_2493 - .L_2492)
.L_2492:
        /*009c*/ 	.word	0x00000000
        /*00a0*/ 	.short	0x0003
        /*00a2*/ 	.short	0x0bf8
        /*00a4*/ 	.byte	0x00, 0xf0, 0x05, 0x00


	//----- nvinfo : EIATTR_KPARAM_INFO
	.align		4
.L_2493:
        /*00a8*/ 	.byte	0x04, 0x17
        /*00aa*/ 	.short	(.L_2495 - .L_2494)
.L_2494:
        /*00ac*/ 	.word	0x00000000
        /*00b0*/ 	.short	0x0002
        /*00b2*/ 	.short	0x0010
        /*00b4*/ 	.byte	0x00, 0xf0, 0xa1, 0x2f


	//----- nvinfo : EIATTR_KPARAM_INFO
	.align		4
.L_2495:
        /*00b8*/ 	.byte	0x04, 0x17
        /*00ba*/ 	.short	(.L_2497 - .L_2496)
.L_2496:
        /*00bc*/ 	.word	0x00000000
        /*00c0*/ 	.short	0x0001
        /*00c2*/ 	.short	0x0008
        /*00c4*/ 	.byte	0x00, 0xf0, 0x21, 0x00


	//----- nvinfo : EIATTR_KPARAM_INFO
	.align		4
.L_2497:
        /*00c8*/ 	.byte	0x04, 0x17
        /*00ca*/ 	.short	(.L_2499 - .L_2498)
.L_2498:
        /*00cc*/ 	.word	0x00000000
        /*00d0*/ 	.short	0x0000
        /*00d2*/ 	.short	0x0000
        /*00d4*/ 	.byte	0x00, 0xf0, 0x21, 0x00


	//----- nvinfo : EIATTR_SPARSE_MMA_MASK
	.align		4
.L_2499:
        /*00d8*/ 	.byte	0x03, 0x50
        /*00da*/ 	.short	0x0000


	//----- nvinfo : EIATTR_MAXREG_COUNT
	.align		4
        /*00dc*/ 	.byte	0x03, 0x1b
        /*00de*/ 	.short	0x00ff


	//----- nvinfo : EIATTR_MERCURY_ISA_VERSION
	.align		4
        /*00e0*/ 	.byte	0x03, 0x5f
        /*00e2*/ 	.short	0x0101


	//----- nvinfo : EIATTR_EXIT_INSTR_OFFSETS
	.align		4
        /*00e4*/ 	.byte	0x04, 0x1c
        /*00e6*/ 	.short	(.L_2501 - .L_2500)


	//   ....[0]....
.L_2500:
        /*00e8*/ 	.word	0x00000310


	//   ....[1]....
        /*00ec*/ 	.word	0x00001180


	//----- nvinfo : EIATTR_CRS_STACK_SIZE
	.align		4
.L_2501:
        /*00f0*/ 	.byte	0x04, 0x1e
        /*00f2*/ 	.short	(.L_2503 - .L_2502)
.L_2502:
        /*00f4*/ 	.word	0x00000000


	//----- nvinfo : EIATTR_CBANK_PARAM_SIZE
	.align		4
.L_2503:
        /*00f8*/ 	.byte	0x03, 0x19
        /*00fa*/ 	.short	0x0c28


	//----- nvinfo : EIATTR_PARAM_CBANK
	.align		4
        /*00fc*/ 	.byte	0x04, 0x0a
        /*00fe*/ 	.short	(.L_2505 - .L_2504)
	.align		4
.L_2504:
        /*0100*/ 	.word	index@(.nv.constant0._Z25multi_tensor_apply_kernelI18TensorListMetadataILi5EE15DistAdamFunctorIfN3c104HalfEfEJPfffffff10adamMode_tfEEvlPViT_T0_DpT1_)
        /*0104*/ 	.short	0x0210
        /*0106*/ 	.short	0x0c28


	//----- nvinfo : EIATTR_SW_WAR
	.align		4
.L_2505:
        /*0108*/ 	.byte	0x04, 0x36
        /*010a*/ 	.short	(.L_2507 - .L_2506)
.L_2506:
        /*010c*/ 	.word	0x00000008
.L_2507:


//--------------------- .nv.info._Z25multi_tensor_apply_kernelI18TensorListMetadataILi5EE15DistAdamFunctorIffN3c108BFloat16EEJPfffffff10adamMode_tfEEvlPViT_T0_DpT1_ --------------------------
	.section	.nv.info._Z25multi_tensor_apply_kernelI18TensorListMetadataILi5EE15DistAdamFunctorIffN3c108BFloat16EEJPfffffff10adamMode_tfEEvlPViT_T0_DpT1_,"",@"SHT_CUDA_INFO"
	.sectionflags	@""
	.align	4


	//----- nvinfo : EIATTR_CUDA_API_VERSION
	.align		4
        /*0000*/ 	.byte	0x04, 0x37
        /*0002*/ 	.short	(.L_2509 - .L_2508)
.L_2508:
        /*0004*/ 	.word	0x00000082


	//----- nvinfo : EIATTR_KPARAM_INFO
	.align		4
.L_2509:
        /*0008*/ 	.byte	0x04, 0x17
        /*000a*/ 	.short	(.L_2511 - .L_2510)
.L_2510:
        /*000c*/ 	.word	0x00000000
        /*0010*/ 	.short	0x000c
        /*0012*/ 	.short	0x0c24
        /*0014*/ 	.byte	0x00, 0xf0, 0x11, 0x00


	//----- nvinfo : EIATTR_KPARAM_INFO
	.align		4
.L_2511:
        /*0018*/ 	.byte	0x04, 0x17
        /*001a*/ 	.short	(.L_2513 - .L_2512)
.L_2512:
        /*001c*/ 	.word	0x00000000
        /*0020*/ 	.short	0x000b
        /*0022*/ 	.short	0x0c20
        /*0024*/ 	.byte	0x00, 0xf0, 0x11, 0x00


	//----- nvinfo : EIATTR_KPARAM_INFO
	.align		4
.L_2513:
        /*0028*/ 	.byte	0x04, 0x17
        /*002a*/ 	.short	(.L_2515 - .L_2514)
.L_2514:
        /*002c*/ 	.word	0x00000000
        /*0030*/ 	.short	0x000a
        /*0032*/ 	.short	0x0c1c
        /*0034*/ 	.byte	0x00, 0xf0, 0x11, 0x00


	//----- nvinfo : EIATTR_KPARAM_INFO
	.align		4
.L_2515:
        /*0038*/ 	.byte	0x04, 0x17
        /*003a*/ 	.short	(.L_2517 - .L_2516)
.L_2516:
        /*003c*/ 	.word	0x00000000
        /*0040*/ 	.short	0x0009
        /*0042*/ 	.short	0x0c18
        /*0044*/ 	.byte	0x00, 0xf0, 0x11, 0x00


	//----- nvinfo : EIATTR_KPARAM_INFO
	.align		4
.L_2517:
        /*0048*/ 	.byte	0x04, 0x17
        /*004a*/ 	.short	(.L_2519 - .L_2518)
.L_2518:
        /*004c*/ 	.word	0x00000000
        /*0050*/ 	.short	0x0008
        /*0052*/ 	.short	0x0c14
        /*0054*/ 	.byte	0x00, 0xf0, 0x11, 0x00


	//----- nvinfo : EIATTR_KPARAM_INFO
	.align		4
.L_2519:
        /*0058*/ 	.byte	0x04, 0x17
        /*005a*/ 	.short	(.L_2521 - .L_2520)
.L_2520:
        /*005c*/ 	.word	0x00000000
        /*0060*/ 	.short	0x0007
        /*0062*/ 	.short	0x0c10
        /*0064*/ 	.byte	0x00, 0xf0, 0x11, 0x00


	//----- nvinfo : EIATTR_KPARAM_INFO
	.align		4
.L_2521:
        /*0068*/ 	.byte	0x04, 0x17
        /*006a*/ 	.short	(.L_2523 - .L_2522)
.L_2522:
        /*006c*/ 	.word	0x00000000
        /*0070*/ 	.short	0x0006
        /*0072*/ 	.short	0x0c0c
        /*0074*/ 	.byte	0x00, 0xf0, 0x11, 0x00


	//----- nvinfo : EIATTR_KPARAM_INFO
	.align		4
.L_2523:
        /*0078*/ 	.byte	0x04, 0x17
        /*007a*/ 	.short	(.L_2525 - .L_2524)
.L_2524:
        /*007c*/ 	.word	0x00000000
        /*0080*/ 	.short	0x0005
        /*0082*/ 	.short	0x0c08
        /*0084*/ 	.byte	0x00, 0xf0, 0x11, 0x00


	//----- nvinfo : EIATTR_KPARAM_INFO
	.align		4
.L_2525:
        /*0088*/ 	.byte	0x04, 0x17
        /*008a*/ 	.short	(.L_2527 - .L_2526)
.L_2526:
        /*008c*/ 	.word	0x00000000
        /*0090*/ 	.short	0x0004
        /*0092*/ 	.short	0x0c00
        /*0094*/ 	.byte	0x00, 0xf0, 0x21, 0x00


	//----- nvinfo : EIATTR_KPARAM_INFO
	.align		4
.L_2527:
        /*0098*/ 	.byte	0x04, 0x17
        /*009a*/ 	.short	(.L_2529 - .L_2528)
.L_2528:
        /*009c*/ 	.word	0x00000000
        /*00a0*/ 	.short	0x0003
        /*00a2*/ 	.short	0x0bf8
        /*00a4*/ 	.byte	0x00, 0xf0, 0x05, 0x00


	//----- nvinfo : EIATTR_KPARAM_INFO
	.align		4
.L_2529:
        /*00a8*/ 	.byte	0x04, 0x17
        /*00aa*/ 	.short	(.L_2531 - .L_2530)
.L_2530:
        /*00ac*/ 	.word	0x00000000
        /*00b0*/ 	.short	0x0002
        /*00b2*/ 	.short	0x0010
        /*00b4*/ 	.byte	0x00, 0xf0, 0xa1, 0x2f


	//----- nvinfo : EIATTR_KPARAM_INFO
	.align		4
.L_2531:
        /*00b8*/ 	.byte	0x04, 0x17
        /*00ba*/ 	.short	(.L_2533 - .L_2532)
.L_2532:
        /*00bc*/ 	.word	0x00000000
        /*00c0*/ 	.short	0x0001
        /*00c2*/ 	.short	0x0008
        /*00c4*/ 	.byte	0x00, 0xf0, 0x21, 0x00


	//----- nvinfo : EIATTR_KPARAM_INFO
	.align		4
.L_2533:
        /*00c8*/ 	.byte	0x04, 0x17
        /*00ca*/ 	.short	(.L_2535 - .L_2534)
.L_2534:
        /*00cc*/ 	.word	0x00000000
        /*00d0*/ 	.short	0x0000
        /*00d2*/ 	.short	0x0000
        /*00d4*/ 	.byte	0x00, 0xf0, 0x21, 0x00


	//----- nvinfo : EIATTR_SPARSE_MMA_MASK
	.align		4
.L_2535:
        /*00d8*/ 	.byte	0x03, 0x50
        /*00da*/ 	.short	0x0000


	//----- nvinfo : EIATTR_MAXREG_COUNT
	.align		4
        /*00dc*/ 	.byte	0x03, 0x1b
        /*00de*/ 	.short	0x00ff


	//----- nvinfo : EIATTR_MERCURY_ISA_VERSION
	.align		4
        /*00e0*/ 	.byte	0x03, 0x5f
        /*00e2*/ 	.short	0x0101


	//----- nvinfo : EIATTR_EXIT_INSTR_OFFSETS
	.align		4
        /*00e4*/ 	.byte	0x04, 0x1c
        /*00e6*/ 	.short	(.L_2537 - .L_2536)


	//   ....[0]....
.L_2536:
        /*00e8*/ 	.word	0x00000310


	//   ....[1]....
        /*00ec*/ 	.word	0x000010c0


	//----- nvinfo : EIATTR_CRS_STACK_SIZE
	.align		4
.L_2537:
        /*00f0*/ 	.byte	0x04, 0x1e
        /*00f2*/ 	.short	(.L_2539 - .L_2538)
.L_2538:
        /*00f4*/ 	.word	0x00000000


	//----- nvinfo : EIATTR_CBANK_PARAM_SIZE
	.align		4
.L_2539:
        /*00f8*/ 	.byte	0x03, 0x19
        /*00fa*/ 	.short	0x0c28


	//----- nvinfo : EIATTR_PARAM_CBANK
	.align		4
        /*00fc*/ 	.byte	0x04, 0x0a
        /*00fe*/ 	.short	(.L_2541 - .L_2540)
	.align		4
.L_2540:
        /*0100*/ 	.word	index@(.nv.constant0._Z25multi_tensor_apply_kernelI18TensorListMetadataILi5EE15DistAdamFunctorIffN3c108BFloat16EEJPfffffff10adamMode_tfEEvlPViT_T0_DpT1_)
        /*0104*/ 	.short	0x0210
        /*0106*/ 	.short	0x0c28


	//----- nvinfo : EIATTR_SW_WAR
	.align		4
.L_2541:
        /*0108*/ 	.byte	0x04, 0x36
        /*010a*/ 	.short	(.L_2543 - .L_2542)
.L_2542:
        /*010c*/ 	.word	0x00000008
.L_2543:


//--------------------- .nv.info._Z25multi_tensor_apply_kernelI18TensorListMetadataILi5EE15DistAdamFunctorIffN3c104HalfEEJPfffffff10adamMode_tfEEvlPViT_T0_DpT1_ --------------------------
	.section	.nv.info._Z25multi_tensor_apply_kernelI18TensorListMetadataILi5EE15DistAdamFunctorIffN3c104HalfEEJPfffffff10adamMode_tfEEvlPViT_T0_DpT1_,"",@"SHT_CUDA_INFO"
	.sectionflags	@""
	.align	4


	//----- nvinfo : EIATTR_CUDA_API_VERSION
	.align		4
        /*0000*/ 	.byte	0x04, 0x37
        /*0002*/ 	.short	(.L_2545 - .L_2544)
.L_2544:
        /*0004*/ 	.word	0x00000082


	//----- nvinfo : EIATTR_KPARAM_INFO
	.align		4
.L_2545:
        /*0008*/ 	.byte	0x04, 0x17
        /*000a*/ 	.short	(.L_2547 - .L_2546)
.L_2546:
        /*000c*/ 	.word	0x00000000
        /*0010*/ 	.short	0x000c
        /*0012*/ 	.short	0x0c24
        /*0014*/ 	.byte	0x00, 0xf0, 0x11, 0x00


	//----- nvinfo : EIATTR_KPARAM_INFO
	.align		4
.L_2547:
        /*0018*/ 	.byte	0x04, 0x17
        /*001a*/ 	.short	(.L_2549 - .L_2548)
.L_2548:
        /*001c*/ 	.word	0x00000000
        /*0020*/ 	.short	0x000b
        /*0022*/ 	.short	0x0c20
        /*0024*/ 	.byte	0x00, 0xf0, 0x11, 0x00


	//----- nvinfo : EIATTR_KPARAM_INFO
	.align		4
.L_2549:
        /*0028*/ 	.byte	0x04, 0x17
        /*002a*/ 	.short	(.L_2551 - .L_2550)
.L_2550:
        /*002c*/ 	.word	0x00000000
        /*0030*/ 	.short	0x000a
        /*0032*/ 	.short	0x0c1c
        /*0034*/ 	.byte	0x00, 0xf0, 0x11, 0x00


	//----- nvinfo : EIATTR_KPARAM_INFO
	.align		4
.L_2551:
        /*0038*/ 	.byte	0x04, 0x17
        /*003a*/ 	.short	(.L_2553 - .L_2552)
.L_2552:
        /*003c*/ 	.word	0x00000000
        /*0040*/ 	.short	0x0009
        /*0042*/ 	.short	0x0c18
        /*0044*/ 	.byte	0x00, 0xf0, 0x11, 0x00


	//----- nvinfo : EIATTR_KPARAM_INFO
	.align		4
.L_2553:
        /*0048*/ 	.byte	0x04, 0x17
        /*004a*/ 	.short	(.L_2555 - .L_2554)
.L_2554:
        /*004c*/ 	.word	0x00000000
        /*0050*/ 	.short	0x0008
        /*0052*/ 	.short	0x0c14
        /*0054*/ 	.byte	0x00, 0xf0, 0x11, 0x00


	//----- nvinfo : EIATTR_KPARAM_INFO
	.align		4
.L_2555:
        /*0058*/ 	.byte	0x04, 0x17
        /*005a*/ 	.short	(.L_2557 - .L_2556)
.L_2556:
        /*005c*/ 	.word	0x00000000
        /*0060*/ 	.short	0x0007
        /*0062*/ 	.short	0x0c10
        /*0064*/ 	.byte	0x00, 0xf0, 0x11, 0x00


	//----- nvinfo : EIATTR_KPARAM_INFO
	.align		4
.L_2557:
        /*0068*/ 	.byte	0x04, 0x17
        /*006a*/ 	.short	(.L_2559 - .L_2558)
.L_2558:
        /*006c*/ 	.word	0x00000000
        /*0070*/ 	.short	0x0006
        /*0072*/ 	.short	0x0c0c
        /*0074*/ 	.byte	0x00, 0xf0, 0x11, 0x00


	//----- nvinfo : EIATTR_KPARAM_INFO
	.align		4
.L_2559:
        /*0078*/ 	.byte	0x04, 0x17
        /*007a*/ 	.short	(.L_2561 - .L_2560)
.L_2560:
        /*007c*/ 	.word	0x00000000
        /*0080*/ 	.short	0x0005
        /*0082*/ 	.short	0x0c08
        /*0084*/ 	.byte	0x00, 0xf0, 0x11, 0x00


	//----- nvinfo : EIATTR_KPARAM_INFO
	.align		4
.L_2561:
        /*0088*/ 	.byte	0x04, 0x17
        /*008a*/ 	.short	(.L_2563 - .L_2562)
.L_2562:
        /*008c*/ 	.word	0x00000000
        /*0090*/ 	.short	0x0004
        /*0092*/ 	.short	0x0c00
        /*0094*/ 	.byte	0x00, 0xf0, 0x21, 0x00


	//----- nvinfo : EIATTR_KPARAM_INFO
	.align		4
.L_2563:
        /*0098*/ 	.byte	0x04, 0x17
        /*009a*/ 	.short	(.L_2565 - .L_2564)
.L_2564:
        /*009c*/ 	.word	0x00000000
        /*00a0*/ 	.short	0x0003
        /*00a2*/ 	.short	0x0bf8
        /*00a4*/ 	.byte	0x00, 0xf0, 0x05, 0x00


	//----- nvinfo : EIATTR_KPARAM_INFO
	.align		4
.L_2565:
        /*00a8*/ 	.byte	0x04, 0x17
        /*00aa*/ 	.short	(.L_2567 - .L_2566)
.L_2566:
        /*00ac*/ 	.word	0x00000000
        /*00b0*/ 	.short	0x0002
        /*00b2*/ 	.short	0x0010
        /*00b4*/ 	.byte	0x00, 0xf0, 0xa1, 0x2f


	//----- nvinfo : EIATTR_KPARAM_INFO
	.align		4
.L_2567:
        /*00b8*/ 	.byte	0x04, 0x17
        /*00ba*/ 	.short	(.L_2569 - .L_2568)
.L_2568:
        /*00bc*/ 	.word	0x00000000
        /*00c0*/ 	.short	0x0001
        /*00c2*/ 	.short	0x0008
        /*00c4*/ 	.byte	0x00, 0xf0, 0x21, 0x00


	//----- nvinfo : EIATTR_KPARAM_INFO
	.align		4
.L_2569:
        /*00c8*/ 	.byte	0x04, 0x17
        /*00ca*/ 	.short	(.L_2571 - .L_2570)
.L_2570:
        /*00cc*/ 	.word	0x00000000
        /*00d0*/ 	.short	0x0000
        /*00d2*/ 	.short	0x0000
        /*00d4*/ 	.byte	0x00, 0xf0, 0x21, 0x00


	//----- nvinfo : EIATTR_SPARSE_MMA_MASK
	.align		4
.L_2571:
        /*00d8*/ 	.byte	0x03, 0x50
        /*00da*/ 	.short	0x0000


	//----- nvinfo : EIATTR_MAXREG_COUNT
	.align		4
        /*00dc*/ 	.byte	0x03, 0x1b
        /*00de*/ 	.short	0x00ff


	//----- nvinfo : EIATTR_MERCURY_ISA_VERSION
	.align		4
        /*00e0*/ 	.byte	0x03, 0x5f
        /*00e2*/ 	.short	0x0101


	//----- nvinfo : EIATTR_EXIT_INSTR_OFFSETS
	.align		4
        /*00e4*/ 	.byte	0x04, 0x1c
        /*00e6*/ 	.short	(.L_2573 - .L_2572)


	//   ....[0]....
.L_2572:
        /*00e8*/ 	.word	0x00000310


	//   ....[1]....
        /*00ec*/ 	.word	0x000010c0


	//----- nvinfo : EIATTR_CRS_STACK_SIZE
	.align		4
.L_2573:
        /*00f0*/ 	.byte	0x04, 0x1e
        /*00f2*/ 	.short	(.L_2575 - .L_2574)
.L_2574:
        /*00f4*/ 	.word	0x00000000


	//----- nvinfo : EIATTR_CBANK_PARAM_SIZE
	.align		4
.L_2575:
        /*00f8*/ 	.byte	0x03, 0x19
        /*00fa*/ 	.short	0x0c28


	//----- nvinfo : EIATTR_PARAM_CBANK
	.align		4
        /*00fc*/ 	.byte	0x04, 0x0a
        /*00fe*/ 	.short	(.L_2577 - .L_2576)
	.align		4
.L_2576:
        /*0100*/ 	.word	index@(.nv.constant0._Z25multi_tensor_apply_kernelI18TensorListMetadataILi5EE15DistAdamFunctorIffN3c104HalfEEJPfffffff10adamMode_tfEEvlPViT_T0_DpT1_)
        /*0104*/ 	.short	0x0210
        /*0106*/ 	.short	0x0c28


	//----- nvinfo : EIATTR_SW_WAR
	.align		4
.L_2577:
        /*0108*/ 	.byte	0x04, 0x36
        /*010a*/ 	.short	(.L_2579 - .L_2578)
.L_2578:
        /*010c*/ 	.word	0x00000008
.L_2579:


//--------------------- .nv.info._Z25multi_tensor_apply_kernelI18TensorListMetadataILi5EE15DistAdamFunctorIfffEJPfffffff10adamMode_tfEEvlPViT_T0_DpT1_ --------------------------
	.section	.nv.info._Z25multi_tensor_apply_kernelI18TensorListMetadataILi5EE15DistAdamFunctorIfffEJPfffffff10adamMode_tfEEvlPViT_T0_DpT1_,"",@"SHT_CUDA_INFO"
	.sectionflags	@""
	.align	4


	//----- nvinfo : EIATTR_CUDA_API_VERSION
	.align		4
        /*0000*/ 	.byte	0x04, 0x37
        /*0002*/ 	.short	(.L_2581 - .L_2580)
.L_2580:
        /*0004*/ 	.word	0x00000082


	//----- nvinfo : EIATTR_KPARAM_INFO
	.align		4
.L_2581:
        /*0008*/ 	.byte	0x04, 0x17
        /*000a*/ 	.short	(.L_2583 - .L_2582)
.L_2582:
        /*000c*/ 	.word	0x00000000
        /*0010*/ 	.short	0x000c
        /*0012*/ 	.short	0x0c24
        /*0014*/ 	.byte	0x00, 0xf0, 0x11, 0x00


	//----- nvinfo : EIATTR_KPARAM_INFO
	.align		4
.L_2583:
        /*0018*/ 	.byte	0x04, 0x17
        /*001a*/ 	.short	(.L_2585 - .L_2584)
.L_2584:
        /*001c*/ 	.word	0x00000000
        /*0020*/ 	.short	0x000b
        /*0022*/ 	.short	0x0c20
        /*0024*/ 	.byte	0x00, 0xf0, 0x11, 0x00


	//----- nvinfo : EIATTR_KPARAM_INFO
	.align		4
.L_2585:
        /*0028*/ 	.byte	0x04, 0x17
        /*002a*/ 	.short	(.L_2587 - .L_2586)
.L_2586:
        /*002c*/ 	.word	0x00000000
        /*0030*/ 	.short	0x000a
        /*0032*/ 	.short	0x0c1c
        /*0034*/ 	.byte	0x00, 0xf0, 0x11, 0x00


	//----- nvinfo : EIATTR_KPARAM_INFO
	.align		4
.L_2587:
        /*0038*/ 	.byte	0x04, 0x17
        /*003a*/ 	.short	(.L_2589 - .L_2588)
.L_2588:
        /*003c*/ 	.word	0x00000000
        /*0040*/ 	.short	0x0009
        /*0042*/ 	.short	0x0c18
        /*0044*/ 	.byte	0x00, 0xf0, 0x11, 0x00


	//----- nvinfo : EIATTR_KPARAM_INFO
	.align		4
.L_2589:
        /*0048*/ 	.byte	0x04, 0x17
        /*004a*/ 	.short	(.L_2591 - .L_2590)
.L_2590:
        /*004c*/ 	.word	0x00000000
        /*0050*/ 	.short	0x0008
        /*0052*/ 	.short	0x0c14
        /*0054*/ 	.byte	0x00, 0xf0, 0x11, 0x00


	//----- nvinfo : EIATTR_KPARAM_INFO
	.align		4
.L_2591:
        /*0058*/ 	.byte	0x04, 0x17
        /*005a*/ 	.short	(.L_2593 - .L_2592)
.L_2592:
        /*005c*/ 	.word	0x00000000
        /*0060*/ 	.short	0x0007
        /*0062*/ 	.short	0x0c10
        /*0064*/ 	.byte	0x00, 0xf0, 0x11, 0x00


	//----- nvinfo : EIATTR_KPARAM_INFO
	.align		4
.L_2593:
        /*0068*/ 	.byte	0x04, 0x17
        /*006a*/ 	.short	(.L_2595 - .L_2594)
.L_2594:
        /*006c*/ 	.word	0x00000000
        /*0070*/ 	.short	0x0006
        /*0072*/ 	.short	0x0c0c
        /*0074*/ 	.byte	0x00, 0xf0, 0x11, 0x00


	//----- nvinfo : EIATTR_KPARAM_INFO
	.align		4
.L_2595:
        /*0078*/ 	.byte	0x04, 0x17
        /*007a*/ 	.short	(.L_2597 - .L_2596)
.L_2596:
        /*007c*/ 	.word	0x00000000
        /*0080*/ 	.short	0x0005
        /*0082*/ 	.short	0x0c08
        /*0084*/ 	.byte	0x00, 0xf0, 0x11, 0x00


	//----- nvinfo : EIATTR_KPARAM_INFO
	.align		4
.L_2597:
        /*0088*/ 	.byte	0x04, 0x17
        /*008a*/ 	.short	(.L_2599 - .L_2598)
.L_2598:
        /*008c*/ 	.word	0x00000000
        /*0090*/ 	.short	0x0004
        /*0092*/ 	.short	0x0c00
        /*0094*/ 	.byte	0x00, 0xf0, 0x21, 0x00


	//----- nvinfo : EIATTR_KPARAM_INFO
	.align		4
.L_2599:
        /*0098*/ 	.byte	0x04, 0x17
        /*009a*/ 	.short	(.L_2601 - .L_2600)
.L_2600:
        /*009c*/ 	.word	0x00000000
        /*00a0*/ 	.short	0x0003
        /*00a2*/ 	.short	0x0bf8
        /*00a4*/ 	.byte	0x00, 0xf0, 0x05, 0x00


	//----- nvinfo : EIATTR_KPARAM_INFO
	.align		4
.L_2601:
        /*00a8*/ 	.byte	0x04, 0x17
        /*00aa*/ 	.short	(.L_2603 - .L_2602)
.L_2602:
        /*00ac*/ 	.word	0x00000000
        /*00b0*/ 	.short	0x0002
        /*00b2*/ 	.short	0x0010
        /*00b4*/ 	.byte	0x00, 0xf0, 0xa1, 0x2f


	//----- nvinfo : EIATTR_KPARAM_INFO
	.align		4
.L_2603:
        /*00b8*/ 	.byte	0x04, 0x17
        /*00ba*/ 	.short	(.L_2605 - .L_2604)
.L_2604:
        /*00bc*/ 	.word	0x00000000
        /*00c0*/ 	.short	0x0001
        /*00c2*/ 	.short	0x0008
        /*00c4*/ 	.byte	0x00, 0xf0, 0x21, 0x00


	//----- nvinfo : EIATTR_KPARAM_INFO
	.align		4
.L_2605:
        /*00c8*/ 	.byte	0x04, 0x17
        /*00ca*/ 	.short	(.L_2607 - .L_2606)
.L_2606:
        /*00cc*/ 	.word	0x00000000
        /*00d0*/ 	.short	0x0000
        /*00d2*/ 	.short	0x0000
        /*00d4*/ 	.byte	0x00, 0xf0, 0x21, 0x00


	//----- nvinfo : EIATTR_SPARSE_MMA_MASK
	.align		4
.L_2607:
        /*00d8*/ 	.byte	0x03, 0x50
        /*00da*/ 	.short	0x0000


	//----- nvinfo : EIATTR_MAXREG_COUNT
	.align		4
        /*00dc*/ 	.byte	0x03, 0x1b
        /*00de*/ 	.short	0x00ff


	//----- nvinfo : EIATTR_MERCURY_ISA_VERSION
	.align		4
        /*00e0*/ 	.byte	0x03, 0x5f
        /*00e2*/ 	.short	0x0101


	//----- nvinfo : EIATTR_EXIT_INSTR_OFFSETS
	.align		4
        /*00e4*/ 	.byte	0x04, 0x1c
        /*00e6*/ 	.short	(.L_2609 - .L_2608)


	//   ....[0]....
.L_2608:
        /*00e8*/ 	.word	0x00000310


	//   ....[1]....
        /*00ec*/ 	.word	0x00001030


	//----- nvinfo : EIATTR_CRS_STACK_SIZE
	.align		4
.L_2609:
        /*00f0*/ 	.byte	0x04, 0x1e
        /*00f2*/ 	.short	(.L_2611 - .L_2610)
.L_2610:
        /*00f4*/ 	.word	0x00000000


	//----- nvinfo : EIATTR_CBANK_PARAM_SIZE
	.align		4
.L_2611:
        /*00f8*/ 	.byte	0x03, 0x19
        /*00fa*/ 	.short	0x0c28


	//----- nvinfo : EIATTR_PARAM_CBANK
	.align		4
        /*00fc*/ 	.byte	0x04, 0x0a
        /*00fe*/ 	.short	(.L_2613 - .L_2612)
	.align		4
.L_2612:
        /*0100*/ 	.word	index@(.nv.constant0._Z25multi_tensor_apply_kernelI18TensorListMetadataILi5EE15DistAdamFunctorIfffEJPfffffff10adamMode_tfEEvlPViT_T0_DpT1_)
        /*0104*/ 	.short	0x0210
        /*0106*/ 	.short	0x0c28


	//----- nvinfo : EIATTR_SW_WAR
	.align		4
.L_2613:
        /*0108*/ 	.byte	0x04, 0x36
        /*010a*/ 	.short	(.L_2615 - .L_2614)
.L_2614:
        /*010c*/ 	.word	0x00000008
.L_2615:


//--------------------- .nv.callgraph             --------------------------
	.section	.nv.callgraph,"",@"SHT_CUDA_CALLGRAPH"
	.align	4
	.sectionentsize	8
	.align		4
        /*0000*/ 	.word	0x00000000
	.align		4
        /*0004*/ 	.word	0xffffffff
	.align		4
        /*0008*/ 	.word	index@(_Z25multi_tensor_apply_kernelI18TensorListMetadataILi5EE25DistAdamCapturableFunctorIN3c108BFloat16ES4_S4_EJPfffPiifS6_10adamMode_tfEEvlPViT_T0_DpT1_)
	.align		4
        /*000c*/ 	.word	index@(__assertfail)
	.align		4
        /*0010*/ 	.word	index@(_Z25multi_tensor_apply_kernelI18TensorListMetadataILi5EE25DistAdamCapturableFunctorIN3c108BFloat16ES4_NS3_4HalfEEJPfffPiifS7_10adamMode_tfEEvlPViT_T0_DpT1_)
	.align		4
        /*0014*/ 	.word	index@(__assertfail)
	.align		4
        /*0018*/ 	.word	index@(_Z25multi_tensor_apply_kernelI18TensorListMetadataILi5EE25DistAdamCapturableFunctorIN3c108BFloat16ES4_fEJPfffPiifS6_10adamMode_tfEEvlPViT_T0_DpT1_)
	.align		4
        /*001c*/ 	.word	index@(__assertfail)
	.align		4
        /*0020*/ 	.word	index@(_Z25multi_tensor_apply_kernelI18TensorListMetadataILi5EE25DistAdamCapturableFunctorIN3c108BFloat16ENS3_4HalfES4_EJPfffPiifS7_10adamMode_tfEEvlPViT_T0_DpT1_)
	.align		4
        /*0024*/ 	.word	index@(__assertfail)
	.align		4
        /*0028*/ 	.word	index@(_Z25multi_tensor_apply_kernelI18TensorListMetadataILi5EE25DistAdamCapturableFunctorIN3c108BFloat16ENS3_4HalfES5_EJPfffPiifS7_10adamMode_tfEEvlPViT_T0_DpT1_)
	.align		4
        /*002c*/ 	.word	index@(__assertfail)
	.align		4
        /*0030*/ 	.word	index@(_Z25multi_tensor_apply_kernelI18TensorListMetadataILi5EE25DistAdamCapturableFunctorIN3c108BFloat16ENS3_4HalfEfEJPfffPiifS7_10adamMode_tfEEvlPViT_T0_DpT1_)
	.align		4
        /*0034*/ 	.word	index@(__assertfail)
	.align		4
        /*0038*/ 	.word	index@(_Z25multi_tensor_apply_kernelI18TensorListMetadataILi5EE25DistAdamCapturableFunctorIN3c108BFloat16EfS4_EJPfffPiifS6_10adamMode_tfEEvlPViT_T0_DpT1_)
	.align		4
        /*003c*/ 	.word	index@(__assertfail)
	.align		4
        /*0040*/ 	.word	index@(_Z25multi_tensor_apply_kernelI18TensorListMetadataILi5EE25DistAdamCapturableFunctorIN3c108BFloat16EfNS3_4HalfEEJPfffPiifS7_10adamMode_tfEEvlPViT_T0_DpT1_)
	.align		4
        /*0044*/ 	.word	index@(__assertfail)
	.align		4
        /*0048*/ 	.word	index@(_Z25multi_tensor_apply_kernelI18TensorListMetadataILi5EE25DistAdamCapturableFunctorIN3c108BFloat16EffEJPfffPiifS6_10adamMode_tfEEvlPViT_T0_DpT1_)
	.align		4
        /*004c*/ 	.word	index@(__assertfail)
	.align		4
        /*0050*/ 	.word	index@(_Z25multi_tensor_apply_kernelI18TensorListMetadataILi5EE25DistAdamCapturableFunctorIN3c104HalfENS3_8BFloat16ES5_EJPfffPiifS7_10adamMode_tfEEvlPViT_T0_DpT1_)
	.align		4
        /*0054*/ 	.word	index@(__assertfail)
	.align		4
        /*0058*/ 	.word	index@(_Z25multi_tensor_apply_kernelI18TensorListMetadataILi5EE25DistAdamCapturableFunctorIN3c104HalfENS3_8BFloat16ES4_EJPfffPiifS7_10adamMode_tfEEvlPViT_T0_DpT1_)
	.align		4
        /*005c*/ 	.word	index@(__assertfail)
	.align		4
        /*0060*/ 	.word	index@(_Z25multi_tensor_apply_kernelI18TensorListMetadataILi5EE25DistAdamCapturableFunctorIN3c104HalfENS3_8BFloat16EfEJPfffPiifS7_10adamMode_tfEEvlPViT_T0_DpT1_)
	.align		4
        /*0064*/ 	.word	index@(__assertfail)
	.align		4
        /*0068*/ 	.word	index@(_Z25multi_tensor_apply_kernelI18TensorListMetadataILi5EE25DistAdamCapturableFunctorIN3c104HalfES4_NS3_8BFloat16EEJPfffPiifS7_10adamMode_tfEEvlPViT_T0_DpT1_)
	.align		4
        /*006c*/ 	.word	index@(__assertfail)
	.align		4
        /*0070*/ 	.word	index@(_Z25multi_tensor_apply_kernelI18TensorListMetadataILi5EE25DistAdamCapturableFunctorIN3c104HalfES4_S4_EJPfffPiifS6_10adamMode_tfEEvlPViT_T0_DpT1_)
	.align		4
        /*0074*/ 	.word	index@(__assertfail)
	.align		4
        /*0078*/ 	.word	index@(_Z25multi_tensor_apply_kernelI18TensorListMetadataILi5EE25DistAdamCapturableFunctorIN3c104HalfES4_fEJPfffPiifS6_10adamMode_tfEEvlPViT_T0_DpT1_)
	.align		4
        /*007c*/ 	.word	index@(__assertfail)
	.align		4
        /*0080*/ 	.word	index@(_Z25multi_tensor_apply_kernelI18TensorListMetadataILi5EE25DistAdamCapturableFunctorIN3c104HalfEfNS3_8BFloat16EEJPfffPiifS7_10adamMode_tfEEvlPViT_T0_DpT1_)
	.align		4
        /*0084*/ 	.word	index@(__assertfail)
	.align		4
        /*0088*/ 	.word	index@(_Z25multi_tensor_apply_kernelI18TensorListMetadataILi5EE25DistAdamCapturableFunctorIN3c104HalfEfS4_EJPfffPiifS6_10adamMode_tfEEvlPViT_T0_DpT1_)
	.align		4
        /*008c*/ 	.word	index@(__assertfail)
	.align		4
        /*0090*/ 	.word	index@(_Z25multi_tensor_apply_kernelI18TensorListMetadataILi5EE25DistAdamCapturableFunctorIN3c104HalfEffEJPfffPiifS6_10adamMode_tfEEvlPViT_T0_DpT1_)
	.align		4
        /*0094*/ 	.word	index@(__assertfail)
	.align		4
        /*0098*/ 	.word	index@(_Z25multi_tensor_apply_kernelI18TensorListMetadataILi5EE25DistAdamCapturableFunctorIfN3c108BFloat16ES4_EJPfffPiifS6_10adamMode_tfEEvlPViT_T0_DpT1_)
	.align		4
        /*009c*/ 	.word	index@(__assertfail)
	.align		4
        /*00a0*/ 	.word	index@(_Z25multi_tensor_apply_kernelI18TensorListMetadataILi5EE25DistAdamCapturableFunctorIfN3c108BFloat16ENS3_4HalfEEJPfffPiifS7_10adamMode_tfEEvlPViT_T0_DpT1_)
	.align		4
        /*00a4*/ 	.word	index@(__assertfail)
	.align		4
        /*00a8*/ 	.word	index@(_Z25multi_tensor_apply_kernelI18TensorListMetadataILi5EE25DistAdamCapturableFunctorIfN3c108BFloat16EfEJPfffPiifS6_10adamMode_tfEEvlPViT_T0_DpT1_)
	.align		4
        /*00ac*/ 	.word	index@(__assertfail)
	.align		4
        /*00b0*/ 	.word	index@(_Z25multi_tensor_apply_kernelI18TensorListMetadataILi5EE25DistAdamCapturableFunctorIfN3c104HalfENS3_8BFloat16EEJPfffPiifS7_10adamMode_tfEEvlPViT_T0_DpT1_)
	.align		4
        /*00b4*/ 	.word	index@(__assertfail)
	.align		4
        /*00b8*/ 	.word	index@(_Z25multi_tensor_apply_kernelI18TensorListMetadataILi5EE25DistAdamCapturableFunctorIfN3c104HalfES4_EJPfffPiifS6_10adamMode_tfEEvlPViT_T0_DpT1_)
	.align		4
        /*00bc*/ 	.word	index@(__assertfail)
	.align		4
        /*00c0*/ 	.word	index@(_Z25multi_tensor_apply_kernelI18TensorListMetadataILi5EE25DistAdamCapturableFunctorIfN3c104HalfEfEJPfffPiifS6_10adamMode_tfEEvlPViT_T0_DpT1_)
	.align		4
        /*00c4*/ 	.word	index@(__assertfail)
	.align		4
        /*00c8*/ 	.word	index@(_Z25multi_tensor_apply_kernelI18TensorListMetadataILi5EE25DistAdamCapturableFunctorIffN3c108BFloat16EEJPfffPiifS6_10adamMode_tfEEvlPViT_T0_DpT1_)
	.align		4
        /*00cc*/ 	.word	index@(__assertfail)
	.align		4
        /*00d0*/ 	.word	index@(_Z25multi_tensor_apply_kernelI18TensorListMetadataILi5EE25DistAdamCapturableFunctorIffN3c104HalfEEJPfffPiifS6_10adamMode_tfEEvlPViT_T0_DpT1_)
	.align		4
        /*00d4*/ 	.word	index@(__assertfail)
	.align		4
        /*00d8*/ 	.word	index@(_Z25multi_tensor_apply_kernelI18TensorListMetadataILi5EE25DistAdamCapturableFunctorIfffEJPfffPiifS4_10adamMode_tfEEvlPViT_T0_DpT1_)
	.align		4
        /*00dc*/ 	.word	index@(__assertfail)
	.align		4
        /*00e0*/ 	.word	0x00000000
	.align		4
        /*00e4*/ 	.word	0xfffffffe
	.align		4
        /*00e8*/ 	.word	0x00000000
	.align		4
        /*00ec*/ 	.word	0xfffffffd
	.align		4
        /*00f0*/ 	.word	0x00000000
	.align		4
        /*00f4*/ 	.word	0xfffffffc


//--------------------- .nv.constant4             --------------------------
	.section	.nv.constant4,"a",@progbits
	.align	8
	.align		8
.nv.constant4:
        /*0000*/ 	.dword	__unnamed_1
	.align		8
        /*0008*/ 	.dword	__unnamed_2
	.align		8
        /*0010*/ 	.dword	__unnamed_3
	.align		8
        /*0018*/ 	.dword	__unnamed_4
	.align		8
        /*0020*/ 	.dword	__unnamed_5
	.align		8
        /*0028*/ 	.dword	__unnamed_6
	.align		8
        /*0030*/ 	.dword	__unnamed_7
	.align		8
        /*0038*/ 	.dword	__unnamed_8
	.align		8
        /*0040*/ 	.dword	__unnamed_9
	.align		8
        /*0048*/ 	.dword	__unnamed_10
	.align		8
        /*0050*/ 	.dword	__unnamed_11
	.align		8
        /*0058*/ 	.dword	__unnamed_12
	.align		8
        /*0060*/ 	.dword	__unnamed_13
	.align		8
        /*0068*/ 	.dword	__unnamed_14
	.align		8
        /*0070*/ 	.dword	__unnamed_15
	.align		8
        /*0078*/ 	.dword	__unnamed_16
	.align		8
        /*0080*/ 	.dword	__unnamed_17
	.align		8
        /*0088*/ 	.dword	__unnamed_18
	.align		8
        /*0090*/ 	.dword	__unnamed_19
	.align		8
        /*0098*/ 	.dword	__unnamed_20
	.align		8
        /*00a0*/ 	.dword	__unnamed_21
	.align		8
        /*00a8*/ 	.dword	__unnamed_22
	.align		8
        /*00b0*/ 	.dword	__unnamed_23
	.align		8
        /*00b8*/ 	.dword	__unnamed_24
	.align		8
        /*00c0*/ 	.dword	__unnamed_25
	.align		8
        /*00c8*/ 	.dword	__unnamed_26
	.align		8
        /*00d0*/ 	.dword	__unnamed_27
	.align		8
        /*00d8*/ 	.dword	_ZN66_INTERNAL_27c7bd1e_35_multi_tensor_distopt_adam_kernel_cu_15fd16b94cuda3std3__45__cpo5beginE
	.align		8
        /*00e0*/ 	.dword	_ZN66_INTERNAL_27c7bd1e_35_multi_tensor_distopt_adam_kernel_cu_15fd16b94cuda3std3__45__cpo3endE
	.align		8
        /*00e8*/ 	.dword	_ZN66_INTERNAL_27c7bd1e_35_multi_tensor_distopt_adam_kernel_cu_15fd16b94cuda3std3__45__cpo6cbeginE
	.align		8
        /*00f0*/ 	.dword	_ZN66_INTERNAL_27c7bd1e_35_multi_tensor_distopt_adam_kernel_cu_15fd16b94cuda3std3__45__cpo4cendE
	.align		8
        /*00f8*/ 	.dword	_ZN66_INTERNAL_27c7bd1e_35_multi_tensor_distopt_adam_kernel_cu_15fd16b94cuda3std3__45__cpo6rbeginE
	.align		8
        /*0100*/ 	.dword	_ZN66_INTERNAL_27c7bd1e_35_multi_tensor_distopt_adam_kernel_cu_15fd16b94cuda3std3__45__cpo4rendE
	.align		8
        /*0108*/ 	.dword	_ZN66_INTERNAL_27c7bd1e_35_multi_tensor_distopt_adam_kernel_cu_15fd16b94cuda3std3__45__cpo7crbeginE
	.align		8
        /*0110*/ 	.dword	_ZN66_INTERNAL_27c7bd1e_35_multi_tensor_distopt_adam_kernel_cu_15fd16b94cuda3std3__45__cpo5crendE
	.align		8
        /*0118*/ 	.dword	_ZN66_INTERNAL_27c7bd1e_35_multi_tensor_distopt_adam_kernel_cu_15fd16b94cuda3std3__468_GLOBAL__N__27c7bd1e_35_multi_tensor_distopt_adam_kernel_cu_15fd16b96ignoreE
	.align		8
        /*0120*/ 	.dword	_ZN66_INTERNAL_27c7bd1e_35_multi_tensor_distopt_adam_kernel_cu_15fd16b94cuda3std3__419piecewise_constructE
	.align		8
        /*0128*/ 	.dword	_ZN66_INTERNAL_27c7bd1e_35_multi_tensor_distopt_adam_kernel_cu_15fd16b94cuda3std3__48in_placeE
	.align		8
        /*0130*/ 	.dword	_ZN66_INTERNAL_27c7bd1e_35_multi_tensor_distopt_adam_kernel_cu_15fd16b94cuda3std3__420unreachable_sentinelE
	.align		8
        /*0138*/ 	.dword	_ZN66_INTERNAL_27c7bd1e_35_multi_tensor_distopt_adam_kernel_cu_15fd16b94cuda3std6ranges3__45__cpo4swapE
	.align		8
        /*0140*/ 	.dword	_ZN66_INTERNAL_27c7bd1e_35_multi_tensor_distopt_adam_kernel_cu_15fd16b94cuda3std6ranges3__45__cpo9iter_moveE
	.align		8
        /*0148*/ 	.dword	_ZN66_INTERNAL_27c7bd1e_35_multi_tensor_distopt_adam_kernel_cu_15fd16b94cuda3std6ranges3__45__cpo5beginE
	.align		8
        /*0150*/ 	.dword	_ZN66_INTERNAL_27c7bd1e_35_multi_tensor_distopt_adam_kernel_cu_15fd16b94cuda3std6ranges3__45__cpo3endE
	.align		8
        /*0158*/ 	.dword	_ZN66_INTERNAL_27c7bd1e_35_multi_tensor_distopt_adam_kernel_cu_15fd16b94cuda3std6ranges3__45__cpo6cbeginE
	.align		8
        /*0160*/ 	.dword	_ZN66_INTERNAL_27c7bd1e_35_multi_tensor_distopt_adam_kernel_cu_15fd16b94cuda3std6ranges3__45__cpo4cendE
	.align		8
        /*0168*/ 	.dword	_ZN66_INTERNAL_27c7bd1e_35_multi_tensor_distopt_adam_kernel_cu_15fd16b94cuda3std6ranges3__45__cpo7advanceE
	.align		8
        /*0170*/ 	.dword	_ZN66_INTERNAL_27c7bd1e_35_multi_tensor_distopt_adam_kernel_cu_15fd16b94cuda3std6ranges3__45__cpo9iter_swapE
	.align		8
        /*0178*/ 	.dword	_ZN66_INTERNAL_27c7bd1e_35_multi_tensor_distopt_adam_kernel_cu_15fd16b94cuda3std6ranges3__45__cpo4nextE
	.align		8
        /*0180*/ 	.dword	_ZN66_INTERNAL_27c7bd1e_35_multi_tensor_distopt_adam_kernel_cu_15fd16b94cuda3std6ranges3__45__cpo4prevE
	.align		8
        /*0188*/ 	.dword	_ZN66_INTERNAL_27c7bd1e_35_multi_tensor_distopt_adam_kernel_cu_15fd16b94cuda3std6ranges3__45__cpo4dataE
	.align		8
        /*0190*/ 	.dword	_ZN66_INTERNAL_27c7bd1e_35_multi_tensor_distopt_adam_kernel_cu_15fd16b94cuda3std6ranges3__45__cpo5cdataE
	.align		8
        /*0198*/ 	.dword	_ZN66_INTERNAL_27c7bd1e_35_multi_tensor_distopt_adam_kernel_cu_15fd16b94cuda3std6ranges3__45__cpo4sizeE
	.align		8
        /*01a0*/ 	.dword	_ZN66_INTERNAL_27c7bd1e_35_multi_tensor_distopt_adam_kernel_cu_15fd16b94cuda3std6ranges3__45__cpo5ssizeE
	.align		8
        /*01a8*/ 	.dword	_ZN66_INTERNAL_27c7bd1e_35_multi_tensor_distopt_adam_kernel_cu_15fd16b94cuda3std6ranges3__45__cpo8distanceE
	.align		8
        /*01b0*/ 	.dword	_ZN66_INTERNAL_27c7bd1e_35_multi_tensor_distopt_adam_kernel_cu_15fd16b96thrust23THRUST_300001_SM_900_NS6system6detail10sequential3seqE
	.align		8
        /*01b8*/ 	.dword	$str
	.align		8
        /*01c0*/ 	.dword	$str$1
	.align		8
        /*01c8*/ 	.dword	$str$2
	.align		8
        /*01d0*/ 	.dword	$str$3
	.align		8
        /*01d8*/ 	.dword	$str$4
	.align		8
        /*01e0*/ 	.dword	__assertfail


//--------------------- .text._Z25multi_tensor_apply_kernelI18TensorListMetadataILi6EE34DistAdamWithParamRemaindersFunctorIN3c108BFloat16EEJPfffffff10adamMode_tfEEvlPViT_T0_DpT1_ --------------------------
	.section	.text._Z25multi_tensor_apply_kernelI18TensorListMetadataILi6EE34DistAdamWithParamRemaindersFunctorIN3c108BFloat16EEJPfffffff10adamMode_tfEEvlPViT_T0_DpT1_,"ax",@progbits
	.align	128
        .global         _Z25multi_tensor_apply_kernelI18TensorListMetadataILi6EE34DistAdamWithParamRemaindersFunctorIN3c108BFloat16EEJPfffffff10adamMode_tfEEvlPViT_T0_DpT1_
        .type           _Z25multi_tensor_apply_kernelI18TensorListMetadataILi6EE34DistAdamWithParamRemaindersFunctorIN3c108BFloat16EEJPfffffff10adamMode_tfEEvlPViT_T0_DpT1_,@function
        .size           _Z25multi_tensor_apply_kernelI18TensorListMetadataILi6EE34DistAdamWithParamRemaindersFunctorIN3c108BFloat16EEJPfffffff10adamMode_tfEEvlPViT_T0_DpT1_,(.L_x_954 - _Z25multi_tensor_apply_kernelI18TensorListMetadataILi6EE34DistAdamWithParamRemaindersFunctorIN3c108BFloat16EEJPfffffff10adamMode_tfEEvlPViT_T0_DpT1_)
        .other          _Z25multi_tensor_apply_kernelI18TensorListMetadataILi6EE34DistAdamWithParamRemaindersFunctorIN3c108BFloat16EEJPfffffff10adamMode_tfEEvlPViT_T0_DpT1_,@"STO_CUDA_ENTRY STV_DEFAULT"
_Z25multi_tensor_apply_kernelI18TensorListMetadataILi6EE34DistAdamWithParamRemaindersFunctorIN3c108BFloat16EEJPfffffff10adamMode_tfEEvlPViT_T0_DpT1_:
.text._Z25multi_tensor_apply_kernelI18TensorListMetadataILi6EE34DistAdamWithParamRemaindersFunctorIN3c108BFloat16EEJPfffffff10adamMode_tfEEvlPViT_T0_DpT1_:
[----:B------:R-:W-:Y:S08]  /*0000*/  LDC R1, c[0x0][0x28] ;  /* 0x00000a00ff017b82 */ /* 0x000ff00000000800 */
[----:B------:R-:W0:Y:S01]  /*0010*/  LDC.64 R2, c[0x0][0xdb0] ;  /* 0x00036c00ff027b82 */ /* 0x000e220000000a00 */
[----:B------:R-:W-:-:S07]  /*0020*/  ULDC.64 UR12, c[0x0][0x208] ;  /* 0x00008200000c7ab9 */ /* 0x000fce0000000a00 */
[----:B------:R-:W1:Y:S01]  /*0030*/  S2UR UR5, SR_CTAID.X ;  /* 0x00000000000579c3 */ /* 0x000e620000002500 */
[----:B------:R-:W-:Y:S01]  /*0040*/  UMOV UR6, 0x10 ;  /* 0x0000001000067882 */ /* 0x000fe20000000000 */
[----:B------:R-:W-:Y:S01]  /*0050*/  ULDC UR8, c[0x0][0x210] ;  /* 0x0000840000087ab9 */ /* 0x000fe20000000800 */
[----:B0-----:R0:W2:Y:S01]  /*0060*/  LDG.E R2, desc[UR12][R2.64] ;  /* 0x0000000c02027981 */ /* 0x0010a2000c1e1900 */
[----:B------:R-:W-:Y:S01]  /*0070*/  IMAD.U32 R0, RZ, RZ, UR8 ;  /* 0x00000008ff007e24 */ /* 0x000fe2000f8e00ff */
[----:B-1----:R-:W-:-:S03]  /*0080*/  ULEA UR4, UR5, UR6, 0x2 ;  /* 0x0000000605047291 */ /* 0x002fc6000f8e103f */
[----:B------:R-:W-:Y:S02]  /*0090*/  ULDC.U8 UR5, c[0x0][UR5+0x760] ;  /* 0x0001d80005057abb */ /* 0x000fe40008000000 */
[----:B------:R-:W-:-:S07]  /*00a0*/  ULEA UR5, UR5, UR6, 0x3 ;  /* 0x0000000605057291 */ /* 0x000fce000f8e183f */
[----:B------:R-:W-:Y:S02]  /*00b0*/  ULDC UR4, c[0x0][UR4+0x890] ;  /* 0x0002240004047abb */ /* 0x000fe40008000800 */
[----:B------:R-:W-:-:S03]  /*00c0*/  UIMAD UR6, UR4, UR8, URZ ;  /* 0x00000008040672a4 */ /* 0x000fc6000f8e023f */
[----:B------:R-:W-:Y:S01]  /*00d0*/  ULDC UR7, c[0x0][UR5+0x690] ;  /* 0x0001a40005077abb */ /* 0x000fe20008000800 */
[----:B------:R-:W-:Y:S01]  /*00e0*/  ULDC.64 UR14, c[0x0][UR5+0x210] ;  /* 0x00008400050e7abb */ /* 0x000fe20008000a00 */
[----:B0-----:R-:W-:Y:S01]  /*00f0*/  IMAD.U32 R3, RZ, RZ, UR7 ;  /* 0x00000007ff037e24 */ /* 0x001fe2000f8e00ff */
[----:B------:R-:W-:Y:S01]  /*0100*/  ULDC.64 UR16, c[0x0][UR5+0x2d0] ;  /* 0x0000b40005107abb */ /* 0x000fe20008000a00 */
[----:B------:R-:W-:Y:S01]  /*0110*/  ULDC.64 UR18, c[0x0][UR5+0x390] ;  /* 0x0000e40005127abb */ /* 0x000fe20008000a00 */
[----:B------:R-:W-:Y:S01]  /*0120*/  ULDC.64 UR20, c[0x0][UR5+0x450] ;  /* 0x0001140005147abb */ /* 0x000fe20008000a00 */
[----:B------:R-:W-:Y:S01]  /*0130*/  ULDC.64 UR22, c[0x0][UR5+0x510] ;  /* 0x0001440005167abb */ /* 0x000fe20008000a00 */
[----:B------:R-:W-:Y:S01]  /*0140*/  VIADDMNMX R0, R3, -UR6, R0, PT ;  /* 0x8000000603007c46 */ /* 0x000fe2000b800100 */
[----:B------:R-:W-:Y:S01]  /*0150*/  USHF.R.S32.HI UR30, URZ, 0x1f, UR6 ;  /* 0x0000001f3f1e7899 */ /* 0x000fe20008011406 */
[----:B------:R-:W-:Y:S02]  /*0160*/  ULDC.64 UR4, c[0x0][UR5+0x5d0] ;  /* 0x0001740005047abb */ /* 0x000fe40008000a00 */
[----:B------:R-:W-:-:S13]  /*0170*/  R2UR UR29, R0 ;  /* 0x00000000001d72ca */ /* 0x000fda00000e0000 */
[----:B------:R-:W-:-:S06]  /*0180*/  ULOP3.LUT UP0, URZ, UR29, 0x3, URZ, 0xc0, !UPT ;  /* 0x000000031d3f7892 */ /* 0x000fcc000f80c03f */
[----:B------:R-:W-:Y:S02]  /*0190*/  PLOP3.LUT P0, PT, PT, PT, UP0, 0x80, 0x0 ;  /* 0x000000000000781c */ /* 0x000fe40003f0f008 */
[----:B--2---:R-:W-:Y:S02]  /*01a0*/  R2UR UR28, R2 ;  /* 0x00000000021c72ca */ /* 0x004fe400000e0000 */
[----:B------:R-:W-:-:S09]  /*01b0*/  PRMT R2, RZ, 0x7610, R2 ;  /* 0x00007610ff027816 */ /* 0x000fd20000000002 */
[----:B------:R-:W-:Y:S05]  /*01c0*/  @P0 BRA `(.L_x_0) ;  /* 0x0000000000600947 */ /* 0x000fea0003800000 */
[----:B------:R-:W-:-:S04]  /*01d0*/  USHF.L.U32 UR8, UR6, 0x1, URZ ;  /* 0x0000000106087899 */ /* 0x000fc8000800063f */
[----:B------:R-:W-:Y:S02]  /*01e0*/  UIADD3 UR9, UR14, UR8, URZ ;  /* 0x000000080e097290 */ /* 0x000fe4000fffe03f */
[----:B------:R-:W-:Y:S02]  /*01f0*/  UIADD3 UR7, UR16, UR8, URZ ;  /* 0x0000000810077290 */ /* 0x000fe4000fffe03f */
[----:B------:R-:W-:Y:S02]  /*0200*/  ULOP3.LUT UP0, URZ, UR9, 0x7, URZ, 0xc0, !UPT ;  /* 0x00000007093f7892 */ /* 0x000fe4000f80c03f */
[----:B------:R-:W-:-:S04]  /*0210*/  ULOP3.LUT UP1, URZ, UR7, 0x7, URZ, 0xc0, !UPT ;  /* 0x00000007073f7892 */ /* 0x000fc8000f82c03f */
[----:B------:R-:W-:-:S06]  /*0220*/  UPLOP3.LUT UP0, UPT, UP0, UP1, UPT, 0xa8, 0x0 ;  /* 0x000000000000789c */ /* 0x000fcc0000703570 */
[----:B------:R-:W-:-:S13]  /*0230*/  PLOP3.LUT P0, PT, PT, PT, UP0, 0x80, 0x0 ;  /* 0x000000000000781c */ /* 0x000fda0003f0f008 */
[----:B------:R-:W-:Y:S05]  /*0240*/  @P0 BRA `(.L_x_0) ;  /* 0x0000000000400947 */ /* 0x000fea0003800000 */
[----:B------:R-:W-:-:S04]  /*0250*/  USHF.L.U32 UR7, UR6, 0x2, URZ ;  /* 0x0000000206077899 */ /* 0x000fc8000800063f */
[----:B------:R-:W-:-:S04]  /*0260*/  UIADD3 UR9, UR18, UR7, URZ ;  /* 0x0000000712097290 */ /* 0x000fc8000fffe03f */
[----:B------:R-:W-:-:S06]  /*0270*/  ULOP3.LUT UP0, URZ, UR9, 0xf, URZ, 0xc0, !UPT ;  /* 0x0000000f093f7892 */ /* 0x000fcc000f80c03f */
[----:B------:R-:W-:-:S13]  /*0280*/  PLOP3.LUT P0, PT, PT, PT, UP0, 0x80, 0x0 ;  /* 0x000000000000781c */ /* 0x000fda0003f0f008 */
[----:B------:R-:W-:Y:S05]  /*0290*/  @P0 BRA `(.L_x_0) ;  /* 0x00000000002c0947 */ /* 0x000fea0003800000 */
[----:B------:R-:W-:Y:S02]  /*02a0*/  UIADD3 UR7, UR20, UR7, URZ ;  /* 0x0000000714077290 */ /* 0x000fe4000fffe03f */
[----:B------:R-:W-:Y:S02]  /*02b0*/  UIADD3 UR9, UR22, UR8, URZ ;  /* 0x0000000816097290 */ /* 0x000fe4000fffe03f */
[----:B------:R-:W-:Y:S02]  /*02c0*/  ULOP3.LUT UP0, URZ, UR7, 0xf, URZ, 0xc0, !UPT ;  /* 0x0000000f073f7892 */ /* 0x000fe4000f80c03f */
[----:B------:R-:W-:-:S04]  /*02d0*/  ULOP3.LUT UP1, URZ, UR9, 0x7, URZ, 0xc0, !UPT ;  /* 0x00000007093f7892 */ /* 0x000fc8000f82c03f */
[----:B------:R-:W-:-:S06]  /*02e0*/  UPLOP3.LUT UP0, UPT, UP0, UP1, UPT, 0xa8, 0x0 ;  /* 0x000000000000789c */ /* 0x000fcc0000703570 */
[----:B------:R-:W-:-:S05]  /*02f0*/  PLOP3.LUT P0, PT, PT, PT, UP0, 0x80, 0x0 ;  /* 0x000000000000781c */ /* 0x000fca0003f0f008 */
[----:B------:R-:W-:-:S04]  /*0300*/  @!UP0 UIADD3 UR7, UR4, UR8, URZ ;  /* 0x0000000804078290 */ /* 0x000fc8000fffe03f */
[----:B------:R-:W-:-:S04]  /*0310*/  @!UP0 ULOP3.LUT UP1, URZ, UR7, 0x7, URZ, 0xc0, !UPT ;  /* 0x00000007073f8892 */ /* 0x000fc8000f82c03f */
[----:B------:R-:W-:-:S06]  /*0320*/  @!UP0 USEL UR7, URZ, 0x1, UP1 ;  /* 0x000000013f078887 */ /* 0x000fcc0008800000 */
[----:B------:R-:W-:-:S05]  /*0330*/  @!P0 IMAD.U32 R0, RZ, RZ, UR7 ;  /* 0x00000007ff008e24 */ /* 0x000fca000f8e00ff */
[----:B------:R-:W-:-:S07]  /*0340*/  @!P0 PRMT R2, R0, 0x7610, R2 ;  /* 0x0000761000028816 */ /* 0x000fce0000000002 */
.L_x_0:
[----:B------:R-:W0:Y:S02]  /*0350*/  S2R R0, SR_TID.X ;  /* 0x0000000000007919 */ /* 0x000e240000002100 */
[----:B0-----:R-:W-:-:S05]  /*0360*/  IMAD.SHL.U32 R0, R0, 0x4, RZ ;  /* 0x0000000400007824 */ /* 0x001fca00078e00ff */
[----:B------:R-:W-:-:S13]  /*0370*/  ISETP.GE.AND P0, PT, R0, UR29, PT ;  /* 0x0000001d00007c0c */ /* 0x000fda000bf06270 */
[----:B------:R-:W-:Y:S05]  /*0380*/  @P0 EXIT ;  /* 0x000000000000094d */ /* 0x000fea0003800000 */
[----:B------:R-:W-:Y:S01]  /*0390*/  USHF.L.U32 UR8, UR6, 0x1, URZ ;  /* 0x0000000106087899 */ /* 0x000fe2000800063f */
[----:B------:R-:W-:Y:S01]  /*03a0*/  PRMT R2, R2, 0x9910, RZ ;  /* 0x0000991002027816 */ /* 0x000fe200000000ff */
[----:B------:R-:W-:Y:S01]  /*03b0*/  USHF.L.U64.HI UR9, UR6, 0x1, UR30 ;  /* 0x0000000106097899 */ /* 0x000fe2000801021e */
[----:B------:R-:W-:Y:S01]  /*03c0*/  BSSY B0, `(.L_x_1) ;  /* 0x0000168000007945 */ /* 0x000fe20003800000 */
[----:B------:R-:W-:Y:S01]  /*03d0*/  UIADD3 UR8, UP0, UR8, 0x2, URZ ;  /* 0x0000000208087890 */ /* 0x000fe2000ff1e03f */
[----:B------:R-:W-:Y:S01]  /*03e0*/  ISETP.NE.AND P0, PT, R2, RZ, PT ;  /* 0x000000ff0200720c */ /* 0x000fe20003f05270 */
[----:B------:R-:W-:Y:S01]  /*03f0*/  IMAD.MOV.U32 R17, RZ, RZ, RZ ;  /* 0x000000ffff117224 */ /* 0x000fe200078e00ff */
[----:B------:R-:W-:Y:S01]  /*0400*/  MOV R16, R0 ;  /* 0x0000000000107202 */ /* 0x000fe20000000f00 */
[----:B------:R-:W-:Y:S02]  /*0410*/  UIADD3.X UR9, URZ, UR9, URZ, UP0, !UPT ;  /* 0x000000093f097290 */ /* 0x000fe400087fe43f */
[----:B------:R-:W-:-:S02]  /*0420*/  UIADD3 URZ, UP0, UR14, UR8, URZ ;  /* 0x000000080e3f7290 */ /* 0x000fc4000ff1e03f */
[----:B------:R-:W-:Y:S01]  /*0430*/  UIADD3 URZ, UP1, UR16, UR8, URZ ;  /* 0x00000008103f7290 */ /* 0x000fe2000ff3e03f */
[----:B------:R-:W-:Y:S01]  /*0440*/  ULDC UR7, c[0x0][0x0] ;  /* 0x0000000000077ab9 */ /* 0x000fe20000000800 */
[----:B------:R-:W-:Y:S01]  /*0450*/  ULDC UR33, c[0x0][0xdc8] ;  /* 0x0003720000217ab9 */ /* 0x000fe20000000800 */
[----:B------:R-:W-:Y:S02]  /*0460*/  USHF.L.U32 UR7, UR7, 0x2, URZ ;  /* 0x0000000207077899 */ /* 0x000fe4000800063f */
[----:B------:R-:W-:Y:S02]  /*0470*/  UIADD3.X UR31, UR15, UR9, URZ, UP0, !UPT ;  /* 0x000000090f1f7290 */ /* 0x000fe400087fe43f */
[----:B------:R-:W-:Y:S01]  /*0480*/  UIADD3.X UR8, UR17, UR9, URZ, UP1, !UPT ;  /* 0x0000000911087290 */ /* 0x000fe20008ffe43f */
[----:B------:R-:W-:Y:S01]  /*0490*/  ULDC UR34, c[0x0][0xdd4] ;  /* 0x0003750000227ab9 */ /* 0x000fe20000000800 */
[----:B------:R-:W-:Y:S01]  /*04a0*/  ULDC UR32, c[0x0][0xdd0] ;  /* 0x0003740000207ab9 */ /* 0x000fe20000000800 */
[----:B------:R-:W-:Y:S01]  /*04b0*/  ULDC UR35, c[0x0][0xdcc] ;  /* 0x0003730000237ab9 */ /* 0x000fe20000000800 */
[----:B------:R-:W-:Y:S01]  /*04c0*/  ULDC.64 UR24, c[0x0][0xdb8] ;  /* 0x00036e0000187ab9 */ /* 0x000fe20000000a00 */
[----:B------:R-:W-:-:S07]  /*04d0*/  ULDC.64 UR26, c[0x0][0xdc0] ;  /* 0x00037000001a7ab9 */ /* 0x000fce0000000a00 */
.L_x_12:
[----:B------:R-:W-:Y:S01]  /*04e0*/  ULEA UR9, UP1, UR6, 0x4, 0x2 ;  /* 0x0000000406097891 */ /* 0x000fe2000f82103f */
[----:B0-2---:R-:W-:Y:S01]  /*04f0*/  IMAD R5, R17, UR7, R0 ;  /* 0x0000000711057c24 */ /* 0x005fe2000f8e0200 */
[----:B------:R-:W-:Y:S01]  /*0500*/  USHF.L.U32 UR36, UR6, 0x1, URZ ;  /* 0x0000000106247899 */ /* 0x000fe2000800063f */
[----:B------:R-:W-:Y:S01]  /*0510*/  IMAD.U32 R15, RZ, RZ, UR8 ;  /* 0x00000008ff0f7e24 */ /* 0x000fe2000f8e00ff */
[----:B------:R-:W-:Y:S02]  /*0520*/  UIADD3 UR38, UP2, UR18, UR9, URZ ;  /* 0x0000000912267290 */ /* 0x000fe4000ff5e03f */
[----:B------:R-:W-:Y:S01]  /*0530*/  ULEA.HI.X UR11, UR6, URZ, UR30, 0x2, UP1 ;  /* 0x0000003f060b7291 */ /* 0x000fe200088f141e */
[----:B-1----:R-:W-:Y:S01]  /*0540*/  SHF.R.S32.HI R4, RZ, 0x1f, R5 ;  /* 0x0000001fff047819 */ /* 0x002fe20000011405 */
[----:B------:R-:W-:Y:S01]  /*0550*/  USHF.L.U64.HI UR10, UR6, 0x1, UR30 ;  /* 0x00000001060a7899 */ /* 0x000fe2000801021e */
[----:B------:R-:W-:Y:S01]  /*0560*/  IMAD.U32 R8, RZ, RZ, UR36 ;  /* 0x00000024ff087e24 */ /* 0x000fe2000f8e00ff */
[----:B------:R-:W-:Y:S01]  /*0570*/  UIADD3 UR37, UP0, UR22, UR36, URZ ;  /* 0x0000002416257290 */ /* 0x000fe2000ff1e03f */
[----:B------:R-:W-:Y:S01]  /*0580*/  IMAD.U32 R12, RZ, RZ, UR38 ;  /* 0x00000026ff0c7e24 */ /* 0x000fe2000f8e00ff */
[----:B------:R-:W-:Y:S01]  /*0590*/  UIADD3 UR9, UP3, UR20, UR9, URZ ;  /* 0x0000000914097290 */ /* 0x000fe2000ff7e03f */
[----:B------:R-:W-:Y:S01]  /*05a0*/  VIADD R8, R8, 0x2 ;  /* 0x0000000208087836 */ /* 0x000fe20000000000 */
[----:B------:R-:W-:-:S02]  /*05b0*/  UIADD3.X UR36, UR19, UR11, URZ, UP2, !UPT ;  /* 0x0000000b13247290 */ /* 0x000fc400097fe43f */
[----:B------:R-:W-:Y:S01]  /*05c0*/  UIADD3.X UR10, UR23, UR10, URZ, UP0, !UPT ;  /* 0x0000000a170a7290 */ /* 0x000fe200087fe43f */
[----:B------:R-:W-:Y:S01]  /*05d0*/  MOV R6, UR37 ;  /* 0x0000002500067c02 */ /* 0x000fe20008000f00 */
[----:B------:R-:W-:Y:S01]  /*05e0*/  UIADD3.X UR11, UR21, UR11, URZ, UP3, !UPT ;  /* 0x0000000b150b7290 */ /* 0x000fe20009ffe43f */
[----:B------:R-:W-:Y:S01]  /*05f0*/  IMAD.U32 R2, RZ, RZ, UR9 ;  /* 0x00000009ff027e24 */ /* 0x000fe2000f8e00ff */
[----:B------:R-:W-:Y:S01]  /*0600*/  MOV R13, UR36 ;  /* 0x00000024000d7c02 */ /* 0x000fe20008000f00 */
[----:B------:R-:W-:Y:S02]  /*0610*/  VIADD R14, R8, UR16 ;  /* 0x00000010080e7c36 */ /* 0x000fe40008000000 */
[----:B------:R-:W-:Y:S02]  /*0620*/  IMAD.U32 R7, RZ, RZ, UR10 ;  /* 0x0000000aff077e24 */ /* 0x000fe4000f8e00ff */
[----:B------:R-:W-:Y:S02]  /*0630*/  IMAD.U32 R3, RZ, RZ, UR11 ;  /* 0x0000000bff037e24 */ /* 0x000fe4000f8e00ff */
[----:B------:R-:W-:-:S04]  /*0640*/  IMAD.WIDE R14, R5, 0x2, R14 ;  /* 0x00000002050e7825 */ /* 0x000fc800078e020e */
[----:B------:R-:W-:-:S04]  /*0650*/  IMAD.WIDE R6, R5, 0x2, R6 ;  /* 0x0000000205067825 */ /* 0x000fc800078e0206 */
[----:B------:R-:W-:-:S04]  /*0660*/  IMAD.WIDE R12, R5, 0x4, R12 ;  /* 0x00000004050c7825 */ /* 0x000fc800078e020c */
[----:B------:R-:W-:Y:S01]  /*0670*/  IMAD.WIDE R2, R5, 0x4, R2 ;  /* 0x0000000405027825 */ /* 0x000fe200078e0202 */
[----:B------:R-:W-:Y:S06]  /*0680*/  @!P0 BRA `(.L_x_2) ;  /* 0x0000000000888947 */ /* 0x000fec0003800000 */
[----:B------:R-:W-:-:S04]  /*0690*/  IADD3 R6, P1, R16, UR6, RZ ;  /* 0x0000000610067c10 */ /* 0x000fc8000ff3e0ff */
[----:B------:R-:W-:Y:S01]  /*06a0*/  LEA.HI.X.SX32 R5, R16, UR30, 0x1, P1 ;  /* 0x0000001e10057c11 */ /* 0x000fe200088f0eff */
[----:B------:R-:W-:-:S03]  /*06b0*/  IMAD.SHL.U32 R24, R6, 0x2, RZ ;  /* 0x0000000206187824 */ /* 0x000fc600078e00ff */
[----:B------:R-:W-:Y:S02]  /*06c0*/  SHF.L.U64.HI R4, R6, 0x1, R5 ;  /* 0x0000000106047819 */ /* 0x000fe40000010205 */
[C---:B------:R-:W-:Y:S02]  /*06d0*/  IADD3 R18, P1, R24.reuse, UR14, RZ ;  /* 0x0000000e18127c10 */ /* 0x040fe4000ff3e0ff */
[----:B------:R-:W-:Y:S02]  /*06e0*/  IADD3 R22, P2, R24, UR16, RZ ;  /* 0x0000001018167c10 */ /* 0x000fe4000ff5e0ff */
[----:B------:R-:W-:Y:S02]  /*06f0*/  IADD3.X R19, R4, UR15, RZ, P1, !PT ;  /* 0x0000000f04137c10 */ /* 0x000fe40008ffe4ff */
[----:B------:R-:W-:Y:S01]  /*0700*/  IADD3 R24, P1, R24, UR22, RZ ;  /* 0x0000001618187c10 */ /* 0x000fe2000ff3e0ff */
[----:B------:R-:W-:Y:S01]  /*0710*/  IMAD.SHL.U32 R8, R6, 0x4, RZ ;  /* 0x0000000406087824 */ /* 0x000fe200078e00ff */
[----:B------:R-:W-:-:S02]  /*0720*/  IADD3.X R23, R4, UR17, RZ, P2, !PT ;  /* 0x0000001104177c10 */ /* 0x000fc400097fe4ff */
[----:B------:R-:W-:Y:S01]  /*0730*/  IADD3.X R25, R4, UR23, RZ, P1, !PT ;  /* 0x0000001704197c10 */ /* 0x000fe20008ffe4ff */
[----:B------:R-:W2:Y:S01]  /*0740*/  LDG.E.64 R18, desc[UR12][R18.64] ;  /* 0x0000000c12127981 */ /* 0x000ea2000c1e1b00 */
[----:B------:R-:W-:Y:S02]  /*0750*/  IADD3 R4, P1, R8, UR18, RZ ;  /* 0x0000001208047c10 */ /* 0x000fe4000ff3e0ff */
[----:B------:R-:W-:Y:S01]  /*0760*/  SHF.L.U64.HI R6, R6, 0x2, R5 ;  /* 0x0000000206067819 */ /* 0x000fe20000010205 */
[----:B------:R-:W3:Y:S01]  /*0770*/  LDG.E.64 R22, desc[UR12][R22.64] ;  /* 0x0000000c16167981 */ /* 0x000ee2000c1e1b00 */
[----:B------:R-:W-:-:S03]  /*0780*/  IADD3 R8, P2, R8, UR20, RZ ;  /* 0x0000001408087c10 */ /* 0x000fc6000ff5e0ff */
[----:B------:R-:W4:Y:S01]  /*0790*/  LDG.E.64 R24, desc[UR12][R24.64] ;  /* 0x0000000c18187981 */ /* 0x000f22000c1e1b00 */
[C---:B------:R-:W-:Y:S02]  /*07a0*/  IADD3.X R5, R6.reuse, UR19, RZ, P1, !PT ;  /* 0x0000001306057c10 */ /* 0x040fe40008ffe4ff */
[----:B------:R-:W-:-:S04]  /*07b0*/  IADD3.X R9, R6, UR21, RZ, P2, !PT ;  /* 0x0000001506097c10 */ /* 0x000fc800097fe4ff */
[----:B------:R-:W5:Y:S04]  /*07c0*/  LDG.E.128 R4, desc[UR12][R4.64] ;  /* 0x0000000c04047981 */ /* 0x000f68000c1e1d00 */
[----:B------:R-:W5:Y:S01]  /*07d0*/  LDG.E.128 R8, desc[UR12][R8.64] ;  /* 0x0000000c08087981 */ /* 0x000f62000c1e1d00 */
[C---:B--2---:R-:W-:Y:S02]  /*07e0*/  SHF.R.U64 R26, R18.reuse, 0x10, R19 ;  /* 0x00000010121a7819 */ /* 0x044fe40000001213 */
[----:B------:R-:W-:Y:S02]  /*07f0*/  PRMT R20, R18, 0x7610, R20 ;  /* 0x0000761012147816 */ /* 0x000fe40000000014 */
[--C-:B---3--:R-:W-:Y:S02]  /*0800*/  SHF.R.U64 R31, R22, 0x10, R23.reuse ;  /* 0x00000010161f7819 */ /* 0x108fe40000001217 */
[----:B------:R-:W-:-:S02]  /*0810*/  SHF.R.U32.HI R28, RZ, 0x10, R23 ;  /* 0x00000010ff1c7819 */ /* 0x000fc40000011617 */
[C---:B----4-:R-:W-:Y:S02]  /*0820*/  SHF.R.U64 R30, R24.reuse, 0x10, R25 ;  /* 0x00000010181e7819 */ /* 0x050fe40000001219 */
[----:B------:R-:W-:Y:S02]  /*0830*/  PRMT R21, R23, 0x7610, R21 ;  /* 0x0000761017157816 */ /* 0x000fe40000000015 */
[----:B------:R-:W-:Y:S02]  /*0840*/  PRMT R29, R24, 0x7610, R29 ;  /* 0x00007610181d7816 */ /* 0x000fe4000000001d */
[----:B------:R-:W-:Y:S02]  /*0850*/  SHF.R.U32.HI R18, RZ, 0x10, R25 ;  /* 0x00000010ff127819 */ /* 0x000fe40000011619 */
[----:B------:R-:W-:Y:S02]  /*0860*/  PRMT R23, R25, 0x7610, R23 ;  /* 0x0000761019177816 */ /* 0x000fe40000000017 */
[----:B------:R-:W-:-:S02]  /*0870*/  SHF.R.U32.HI R27, RZ, 0x10, R19 ;  /* 0x00000010ff1b7819 */ /* 0x000fc40000011613 */
[----:B------:R-:W-:Y:S02]  /*0880*/  PRMT R25, R31, 0x7610, R25 ;  /* 0x000076101f197816 */ /* 0x000fe40000000019 */
[----:B------:R-:W-:Y:S01]  /*0890*/  PRMT R24, R30, 0x7610, R24 ;  /* 0x000076101e187816 */ /* 0x000fe20000000018 */
[----:B------:R-:W-:Y:S06]  /*08a0*/  BRA `(.L_x_3) ;  /* 0x0000000400147947 */ /* 0x000fec0003800000 */
.L_x_2:
[C---:B------:R-:W-:Y:S01]  /*08b0*/  VIADD R9, R16.reuse, 0x1 ;  /* 0x0000000110097836 */ /* 0x040fe20000000000 */
[C---:B------:R-:W-:Y:S01]  /*08c0*/  IADD3 R10, R16.reuse, 0x2, RZ ;  /* 0x00000002100a7810 */ /* 0x040fe20007ffe0ff */
[----:B------:R-:W-:Y:S02]  /*08d0*/  VIADD R11, R16, 0x3 ;  /* 0x00000003100b7836 */ /* 0x000fe40000000000 */
[----:B------:R-:W-:Y:S01]  /*08e0*/  VIADD R8, R8, UR14 ;  /* 0x0000000e08087c36 */ /* 0x000fe20008000000 */
[----:B------:R-:W-:Y:S02]  /*08f0*/  ISETP.GE.AND P1, PT, R9, UR29, PT ;  /* 0x0000001d09007c0c */ /* 0x000fe4000bf26270 */
[----:B------:R-:W-:Y:S02]  /*0900*/  ISETP.GE.AND P2, PT, R10, UR29, PT ;  /* 0x0000001d0a007c0c */ /* 0x000fe4000bf46270 */
[----:B------:R-:W-:Y:S02]  /*0910*/  ISETP.GE.AND P3, PT, R11, UR29, PT ;  /* 0x0000001d0b007c0c */ /* 0x000fe4000bf66270 */
[----:B------:R-:W-:-:S04]  /*0920*/  LEA R10, P4, R5, R8, 0x1 ;  /* 0x00000008050a7211 */ /* 0x000fc800078808ff */
[----:B------:R-:W-:-:S03]  /*0930*/  LEA.HI.X R11, R5, UR31, R4, 0x1, P4 ;  /* 0x0000001f050b7c11 */ /* 0x000fc6000a0f0c04 */
[----:B------:R-:W-:Y:S02]  /*0940*/  @P1 PRMT R26, RZ, 0x7610, R26 ;  /* 0x00007610ff1a1816 */ /* 0x000fe4000000001a */
[----:B------:R-:W-:Y:S02]  /*0950*/  @P1 PRMT R24, RZ, 0x7610, R24 ;  /* 0x00007610ff181816 */ /* 0x000fe40000000018 */
[----:B------:R-:W-:Y:S02]  /*0960*/  @P2 PRMT R23, RZ, 0x7610, R23 ;  /* 0x00007610ff172816 */ /* 0x000fe40000000017 */
[----:B------:R-:W-:Y:S01]  /*0970*/  @P3 PRMT R18, RZ, 0x7610, R18 ;  /* 0x00007610ff123816 */ /* 0x000fe20000000012 */
[----:B------:R0:W5:Y:S01]  /*0980*/  @!P1 LDG.E.U16 R26, desc[UR12][R10.64] ;  /* 0x0000000c0a1a9981 */ /* 0x000162000c1e1500 */
[----:B------:R-:W-:Y:S02]  /*0990*/  @P2 PRMT R19, RZ, 0x7610, R19 ;  /* 0x00007610ff132816 */ /* 0x000fe40000000013 */
[----:B------:R-:W-:Y:S01]  /*09a0*/  @P3 PRMT R27, RZ, 0x7610, R27 ;  /* 0x00007610ff1b3816 */ /* 0x000fe2000000001b */
[----:B------:R0:W5:Y:S04]  /*09b0*/  @!P1 LDG.E.U16 R24, desc[UR12][R6.64+0x2] ;  /* 0x0000020c06189981 */ /* 0x000168000c1e1500 */
[----:B------:R0:W5:Y:S04]  /*09c0*/  @!P2 LDG.E.U16 R23, desc[UR12][R6.64+0x4] ;  /* 0x0000040c0617a981 */ /* 0x000168000c1e1500 */
[----:B------:R0:W5:Y:S04]  /*09d0*/  @!P3 LDG.E.U16 R18, desc[UR12][R6.64+0x6] ;  /* 0x0000060c0612b981 */ /* 0x000168000c1e1500 */
[----:B------:R0:W5:Y:S04]  /*09e0*/  @!P2 LDG.E.U16 R19, desc[UR12][R10.64+0x2] ;  /* 0x0000020c0a13a981 */ /* 0x000168000c1e1500 */
[----:B------:R0:W5:Y:S01]  /*09f0*/  @!P3 LDG.E.U16 R27, desc[UR12][R10.64+0x4] ;  /* 0x0000040c0a1bb981 */ /* 0x000162000c1e1500 */
[----:B------:R-:W-:Y:S01]  /*0a00*/  ISETP.GE.AND P4, PT, R16, UR29, PT ;  /* 0x0000001d10007c0c */ /* 0x000fe2000bf86270 */
[----:B------:R-:W-:Y:S01]  /*0a10*/  BSSY B1, `(.L_x_4) ;  /* 0x000001e000017945 */ /* 0x000fe20003800000 */
[----:B------:R-:W-:-:S02]  /*0a20*/  @P1 PRMT R25, RZ, 0x7610, R25 ;  /* 0x00007610ff191816 */ /* 0x000fc40000000019 */
[----:B------:R-:W-:-:S09]  /*0a30*/  @P2 PRMT R21, RZ, 0x7610, R21 ;  /* 0x00007610ff152816 */ /* 0x000fd20000000015 */
[----:B------:R-:W-:Y:S01]  /*0a40*/  @P4 PRMT R29, RZ, 0x7610, R29 ;  /* 0x00007610ff1d4816 */ /* 0x000fe2000000001d */
[----:B------:R-:W-:Y:S01]  /*0a50*/  @P4 IMAD.MOV.U32 R4, RZ, RZ, RZ ;  /* 0x000000ffff044224 */ /* 0x000fe200078e00ff */
[----:B------:R-:W-:Y:S01]  /*0a60*/  @P4 PRMT R20, RZ, 0x7610, R20 ;  /* 0x00007610ff144816 */ /* 0x000fe20000000014 */
[----:B------:R-:W-:Y:S01]  /*0a70*/  @P4 IMAD.MOV.U32 R8, RZ, RZ, RZ ;  /* 0x000000ffff084224 */ /* 0x000fe200078e00ff */
[----:B------:R-:W-:Y:S01]  /*0a80*/  @P4 PRMT R22, RZ, 0x7610, R22 ;  /* 0x00007610ff164816 */ /* 0x000fe20000000016 */
[----:B0-----:R-:W-:Y:S06]  /*0a90*/  @P4 BRA `(.L_x_5) ;  /* 0x0000000000544947 */ /* 0x001fec0003800000 */
[----:B------:R-:W-:-:S04]  /*0aa0*/  IADD3 R4, P4, R16, UR6, RZ ;  /* 0x0000000610047c10 */ /* 0x000fc8000ff9e0ff */
[----:B------:R-:W-:Y:S01]  /*0ab0*/  LEA.HI.X.SX32 R5, R16, UR30, 0x1, P4 ;  /* 0x0000001e10057c11 */ /* 0x000fe2000a0f0eff */
[C---:B------:R-:W-:Y:S01]  /*0ac0*/  IMAD.SHL.U32 R8, R4.reuse, 0x4, RZ ;  /* 0x0000000404087824 */ /* 0x040fe200078e00ff */
[C---:B------:R-:W-:Y:S02]  /*0ad0*/  SHF.L.U32 R6, R4.reuse, 0x1, RZ ;  /* 0x0000000104067819 */ /* 0x040fe400000006ff */
[----:B------:R-:W-:Y:S02]  /*0ae0*/  SHF.L.U64.HI R7, R4, 0x1, R5 ;  /* 0x0000000104077819 */ /* 0x000fe40000010205 */
[C---:B------:R-:W-:Y:S02]  /*0af0*/  IADD3 R30, P5, R6.reuse, UR14, RZ ;  /* 0x0000000e061e7c10 */ /* 0x040fe4000ffbe0ff */
[----:B------:R-:W-:Y:S02]  /*0b00*/  IADD3 R10, P4, R6, UR16, RZ ;  /* 0x00000010060a7c10 */ /* 0x000fe4000ff9e0ff */
[----:B------:R-:W-:-:S02]  /*0b10*/  IADD3.X R31, R7, UR15, RZ, P5, !PT ;  /* 0x0000000f071f7c10 */ /* 0x000fc4000affe4ff */
[----:B------:R-:W-:Y:S02]  /*0b20*/  SHF.L.U64.HI R9, R4, 0x2, R5 ;  /* 0x0000000204097819 */ /* 0x000fe40000010205 */
[----:B------:R-:W-:Y:S01]  /*0b30*/  IADD3 R4, P5, R8, UR18, RZ ;  /* 0x0000001208047c10 */ /* 0x000fe2000ffbe0ff */
[----:B------:R0:W5:Y:S01]  /*0b40*/  LDG.E.U16 R20, desc[UR12][R30.64] ;  /* 0x0000000c1e147981 */ /* 0x000162000c1e1500 */
[----:B------:R-:W-:Y:S02]  /*0b50*/  IADD3.X R11, R7, UR17, RZ, P4, !PT ;  /* 0x00000011070b7c10 */ /* 0x000fe4000a7fe4ff */
[----:B------:R-:W-:Y:S02]  /*0b60*/  IADD3 R6, P6, R6, UR22, RZ ;  /* 0x0000001606067c10 */ /* 0x000fe4000ffde0ff */
[----:B------:R-:W-:Y:S01]  /*0b70*/  IADD3 R8, P4, R8, UR20, RZ ;  /* 0x0000001408087c10 */ /* 0x000fe2000ff9e0ff */
[----:B------:R0:W5:Y:S01]  /*0b80*/  LDG.E.U16 R22, desc[UR12][R10.64] ;  /* 0x0000000c0a167981 */ /* 0x000162000c1e1500 */
[----:B------:R-:W-:-:S02]  /*0b90*/  IADD3.X R5, R9, UR19, RZ, P5, !PT ;  /* 0x0000001309057c10 */ /* 0x000fc4000affe4ff */
[----:B------:R-:W-:Y:S02]  /*0ba0*/  IADD3.X R7, R7, UR23, RZ, P6, !PT ;  /* 0x0000001707077c10 */ /* 0x000fe4000b7fe4ff */
[----:B------:R-:W-:Y:S01]  /*0bb0*/  IADD3.X R9, R9, UR21, RZ, P4, !PT ;  /* 0x0000001509097c10 */ /* 0x000fe2000a7fe4ff */
[----:B------:R0:W5:Y:S04]  /*0bc0*/  LDG.E R4, desc[UR12][R4.64] ;  /* 0x0000000c04047981 */ /* 0x000168000c1e1900 */
[----:B------:R0:W5:Y:S04]  /*0bd0*/  LDG.E.U16 R29, desc[UR12][R6.64] ;  /* 0x0000000c061d7981 */ /* 0x000168000c1e1500 */
[----:B------:R0:W5:Y:S02]  /*0be0*/  LDG.E R8, desc[UR12][R8.64] ;  /* 0x0000000c08087981 */ /* 0x000164000c1e1900 */
.L_x_5:
[----:B------:R-:W-:Y:S05]  /*0bf0*/  BSYNC B1 ;  /* 0x0000000000017941 */ /* 0x000fea0003800000 */
.L_x_4:
[----:B------:R-:W-:Y:S01]  /*0c00*/  @P3 PRMT R28, RZ, 0x7610, R28 ;  /* 0x00007610ff1c3816 */ /* 0x000fe2000000001c */
[----:B0-----:R-:W-:Y:S01]  /*0c10*/  @P1 IMAD.MOV.U32 R5, RZ, RZ, RZ ;  /* 0x000000ffff051224 */ /* 0x001fe200078e00ff */
[----:B------:R-:W-:Y:S01]  /*0c20*/  @P2 MOV R6, RZ ;  /* 0x000000ff00062202 */ /* 0x000fe20000000f00 */
[----:B------:R-:W-:Y:S01]  /*0c30*/  @P1 IMAD.MOV.U32 R9, RZ, RZ, RZ ;  /* 0x000000ffff091224 */ /* 0x000fe200078e00ff */
[----:B------:R0:W5:Y:S01]  /*0c40*/  @!P1 LDG.E.U16 R25, desc[UR12][R14.64] ;  /* 0x0000000c0e199981 */ /* 0x000162000c1e1500 */
[----:B------:R-:W-:Y:S02]  /*0c50*/  @P2 IMAD.MOV.U32 R10, RZ, RZ, RZ ;  /* 0x000000ffff0a2224 */ /* 0x000fe400078e00ff */
[----:B------:R-:W-:Y:S01]  /*0c60*/  @P3 IMAD.MOV.U32 R7, RZ, RZ, RZ ;  /* 0x000000ffff073224 */ /* 0x000fe200078e00ff */
[----:B------:R0:W5:Y:S01]  /*0c70*/  @!P2 LDG.E.U16 R21, desc[UR12][R14.64+0x2] ;  /* 0x0000020c0e15a981 */ /* 0x000162000c1e1500 */
[----:B------:R-:W-:-:S03]  /*0c80*/  @P3 IMAD.MOV.U32 R11, RZ, RZ, RZ ;  /* 0x000000ffff0b3224 */ /* 0x000fc600078e00ff */
[----:B------:R0:W5:Y:S04]  /*0c90*/  @!P3 LDG.E.U16 R28, desc[UR12][R14.64+0x4] ;  /* 0x0000040c0e1cb981 */ /* 0x000168000c1e1500 */
[----:B------:R0:W5:Y:S04]  /*0ca0*/  @!P1 LDG.E R5, desc[UR12][R12.64] ;  /* 0x0000000c0c059981 */ /* 0x000168000c1e1900 */
[----:B------:R0:W5:Y:S04]  /*0cb0*/  @!P1 LDG.E R9, desc[UR12][R2.64] ;  /* 0x0000000c02099981 */ /* 0x000168000c1e1900 */
[----:B------:R0:W5:Y:S04]  /*0cc0*/  @!P2 LDG.E R6, desc[UR12][R12.64+0x4] ;  /* 0x0000040c0c06a981 */ /* 0x000168000c1e1900 */
[----:B------:R0:W5:Y:S04]  /*0cd0*/  @!P2 LDG.E R10, desc[UR12][R2.64+0x4] ;  /* 0x0000040c020aa981 */ /* 0x000168000c1e1900 */
[----:B------:R0:W5:Y:S04]  /*0ce0*/  @!P3 LDG.E R7, desc[UR12][R12.64+0x8] ;  /* 0x0000080c0c07b981 */ /* 0x000168000c1e1900 */
[----:B------:R0:W5:Y:S02]  /*0cf0*/  @!P3 LDG.E R11, desc[UR12][R2.64+0x8] ;  /* 0x0000080c020bb981 */ /* 0x000164000c1e1900 */
.L_x_3:
[----:B------:R-:W-:Y:S02]  /*0d00*/  ISETP.NE.AND P1, PT, RZ, UR32, PT ;  /* 0x00000020ff007c0c */ /* 0x000fe4000bf25270 */
[----:B-----5:R-:W-:Y:S02]  /*0d10*/  PRMT R31, R22, 0x9910, RZ ;  /* 0x00009910161f7816 */ /* 0x020fe400000000ff */
[----:B------:R-:W-:Y:S02]  /*0d20*/  PRMT R33, R25, 0x9910, RZ ;  /* 0x0000991019217816 */ /* 0x000fe400000000ff */
[----:B------:R-:W-:Y:S02]  /*0d30*/  LEA.HI.SX32 R31, R31, R20, 0x11 ;  /* 0x000000141f1f7211 */ /* 0x000fe400078f8aff */
[----:B------:R-:W-:Y:S02]  /*0d40*/  PRMT R30, R21, 0x9910, RZ ;  /* 0x00009910151e7816 */ /* 0x000fe400000000ff */
[----:B------:R-:W-:-:S02]  /*0d50*/  PRMT R20, R28, 0x9910, RZ ;  /* 0x000099101c147816 */ /* 0x000fc400000000ff */
[----:B------:R-:W-:Y:S02]  /*0d60*/  LEA.HI.SX32 R26, R33, R26, 0x11 ;  /* 0x0000001a211a7211 */ /* 0x000fe400078f8aff */
[----:B------:R-:W-:Y:S02]  /*0d70*/  SHF.L.U32 R29, R29, 0x10, RZ ;  /* 0x000000101d1d7819 */ /* 0x000fe400000006ff */
[----:B------:R-:W-:Y:S02]  /*0d80*/  LEA.HI.SX32 R30, R30, R19, 0x11 ;  /* 0x000000131e1e7211 */ /* 0x000fe400078f8aff */
[----:B------:R-:W-:Y:S02]  /*0d90*/  LEA.HI.SX32 R27, R20, R27, 0x11 ;  /* 0x0000001b141b7211 */ /* 0x000fe400078f8aff */
[----:B------:R-:W-:Y:S02]  /*0da0*/  PRMT R20, R22, 0x5410, R31 ;  /* 0x0000541016147816 */ /* 0x000fe4000000001f */
[----:B------:R-:W-:Y:S01]  /*0db0*/  PRMT R19, R25, 0x5410, R26 ;  /* 0x0000541019137816 */ /* 0x000fe2000000001a */
[----:B------:R-:W-:Y:S01]  /*0dc0*/  FMUL.FTZ R25, R29, UR28 ;  /* 0x0000001c1d197c20 */ /* 0x000fe20008410000 */
[----:B------:R-:W-:-:S02]  /*0dd0*/  PRMT R21, R21, 0x5410, R30 ;  /* 0x0000541015157816 */ /* 0x000fc4000000001e */
[----:B------:R-:W-:Y:S01]  /*0de0*/  PRMT R22, R28, 0x5410, R27 ;  /* 0x000054101c167816 */ /* 0x000fe2000000001b */
[----:B------:R-:W-:Y:S06]  /*0df0*/  @!P1 BRA `(.L_x_6) ;  /* 0x0000000000e49947 */ /* 0x000fec0003800000 */
[----:B------:R-:W-:Y:S02]  /*0e00*/  IMAD.U32 R24, R24, 0x10000, RZ ;  /* 0x0001000018187824 */ /* 0x000fe400078e00ff */
[----:B------:R-:W-:Y:S01]  /*0e10*/  FMUL.FTZ R27, R25, R25 ;  /* 0x00000019191b7220 */ /* 0x000fe20000410000 */
[----:B------:R-:W-:Y:S01]  /*0e20*/  IMAD.U32 R29, R23, 0x10000, RZ ;  /* 0x00010000171d7824 */ /* 0x000fe200078e00ff */
[----:B------:R-:W1:Y:S01]  /*0e30*/  MUFU.RCP R26, UR27 ;  /* 0x0000001b001a7d08 */ /* 0x000e620008001000 */
[----:B------:R-:W-:Y:S01]  /*0e40*/  FMUL.FTZ R24, R24, UR28 ;  /* 0x0000001c18187c20 */ /* 0x000fe20008410000 */
[----:B------:R-:W-:Y:S01]  /*0e50*/  FFMA.FTZ R27, R27, -UR25, R27 ;  /* 0x800000191b1b7c23 */ /* 0x000fe2000801001b */
[----:B------:R-:W-:Y:S02]  /*0e60*/  FFMA.FTZ R25, R25, -UR24, R25 ;  /* 0x8000001819197c23 */ /* 0x000fe40008010019 */
[----:B------:R-:W-:Y:S01]  /*0e70*/  FMUL.FTZ R28, R24, R24 ;  /* 0x00000018181c7220 */ /* 0x000fe20000410000 */
[----:B------:R-:W-:Y:S01]  /*0e80*/  FFMA.FTZ R8, R8, UR25, R27 ;  /* 0x0000001908087c23 */ /* 0x000fe2000801001b */
[----:B------:R-:W-:-:S02]  /*0e90*/  IMAD.U32 R27, R18, 0x10000, RZ ;  /* 0x00010000121b7824 */ /* 0x000fc400078e00ff */
[----:B------:R-:W-:Y:S01]  /*0ea0*/  FMUL.FTZ R18, R29, UR28 ;  /* 0x0000001c1d127c20 */ /* 0x000fe20008410000 */
[----:B------:R-:W-:Y:S01]  /*0eb0*/  FFMA.FTZ R30, R28, -UR25, R28 ;  /* 0x800000191c1e7c23 */ /* 0x000fe2000801001c */
[----:B------:R-:W2:Y:S01]  /*0ec0*/  MUFU.RCP R23, UR26 ;  /* 0x0000001a00177d08 */ /* 0x000ea20008001000 */
[----:B------:R-:W-:Y:S01]  /*0ed0*/  FMUL.FTZ R27, R27, UR28 ;  /* 0x0000001c1b1b7c20 */ /* 0x000fe20008410000 */
[----:B------:R-:W-:Y:S01]  /*0ee0*/  FMUL.FTZ R29, R18, R18 ;  /* 0x00000012121d7220 */ /* 0x000fe20000410000 */
[----:B------:R-:W-:Y:S01]  /*0ef0*/  FFMA.FTZ R9, R9, UR25, R30 ;  /* 0x0000001909097c23 */ /* 0x000fe2000801001e */
[----:B------:R-:W-:Y:S01]  /*0f00*/  FFMA.FTZ R24, R24, -UR24, R24 ;  /* 0x8000001818187c23 */ /* 0x000fe20008010018 */
[----:B------:R-:W-:Y:S01]  /*0f10*/  FMUL.FTZ R30, R27, R27 ;  /* 0x0000001b1b1e7220 */ /* 0x000fe20000410000 */
[----:B------:R-:W-:Y:S01]  /*0f20*/  FFMA.FTZ R29, R29, -UR25, R29 ;  /* 0x800000191d1d7c23 */ /* 0x000fe2000801001d */
[-C--:B-1----:R-:W-:Y:S01]  /*0f30*/  FMUL.FTZ R28, R8, R26.reuse ;  /* 0x0000001a081c7220 */ /* 0x082fe20000410000 */
[-C--:B------:R-:W-:Y:S01]  /*0f40*/  FMUL.FTZ R31, R9, R26.reuse ;  /* 0x0000001a091f7220 */ /* 0x080fe20000410000 */
[----:B------:R-:W-:Y:S01]  /*0f50*/  FFMA.FTZ R30, R30, -UR25, R30 ;  /* 0x800000191e1e7c23 */ /* 0x000fe2000801001e */
[----:B------:R-:W-:Y:S01]  /*0f60*/  FFMA.FTZ R10, R10, UR25, R29 ;  /* 0x000000190a0a7c23 */ /* 0x000fe2000801001d */
[----:B------:R-:W-:Y:S01]  /*0f70*/  FFMA.FTZ R4, R4, UR24, R25 ;  /* 0x0000001804047c23 */ /* 0x000fe20008010019 */
[----:B------:R1:W3:Y:S01]  /*0f80*/  MUFU.SQRT R29, R31 ;  /* 0x0000001f001d7308 */ /* 0x0002e20000002000 */
[----:B------:R-:W-:Y:S01]  /*0f90*/  FFMA.FTZ R11, R11, UR25, R30 ;  /* 0x000000190b0b7c23 */ /* 0x000fe2000801001e */
[----:B------:R-:W-:Y:S01]  /*0fa0*/  FMUL.FTZ R32, R10, R26 ;  /* 0x0000001a0a207220 */ /* 0x000fe20000410000 */
[----:B------:R-:W-:-:S02]  /*0fb0*/  FFMA.FTZ R5, R5, UR24, R24 ;  /* 0x0000001805057c23 */ /* 0x000fc40008010018 */
[----:B------:R-:W-:Y:S01]  /*0fc0*/  FMUL.FTZ R33, R11, R26 ;  /* 0x0000001a0b217220 */ /* 0x000fe20000410000 */
[----:B--2---:R-:W-:Y:S02]  /*0fd0*/  FMUL.FTZ R25, R4, R23 ;  /* 0x0000001704197220 */ /* 0x004fe40000410000 */
[----:B------:R-:W2:Y:S01]  /*0fe0*/  MUFU.SQRT R28, R28 ;  /* 0x0000001c001c7308 */ /* 0x000ea20000002000 */
[----:B-1----:R-:W-:Y:S01]  /*0ff0*/  FFMA.FTZ R31, R18, -UR24, R18 ;  /* 0x80000018121f7c23 */ /* 0x002fe20008010012 */
[----:B------:R-:W-:-:S03]  /*1000*/  FFMA.FTZ R18, R27, -UR24, R27 ;  /* 0x800000181b127c23 */ /* 0x000fc6000801001b */
[----:B------:R-:W-:Y:S01]  /*1010*/  FFMA.FTZ R6, R6, UR24, R31 ;  /* 0x0000001806067c23 */ /* 0x000fe2000801001f */
[----:B------:R-:W-:Y:S01]  /*1020*/  FFMA.FTZ R7, R7, UR24, R18 ;  /* 0x0000001807077c23 */ /* 0x000fe20008010012 */
[-C--:B------:R-:W-:Y:S01]  /*1030*/  FMUL.FTZ R18, R5, R23.reuse ;  /* 0x0000001705127220 */ /* 0x080fe20000410000 */
[----:B------:R-:W1:Y:S01]  /*1040*/  MUFU.SQRT R32, R32 ;  /* 0x0000002000207308 */ /* 0x000e620000002000 */
[----:B---3--:R-:W-:Y:S01]  /*1050*/  FADD.FTZ R29, R29, UR33 ;  /* 0x000000211d1d7e21 */ /* 0x008fe20008010000 */
[-C--:B------:R-:W-:Y:S01]  /*1060*/  FMUL.FTZ R27, R6, R23.reuse ;  /* 0x00000017061b7220 */ /* 0x080fe20000410000 */
[----:B------:R-:W-:-:S05]  /*1070*/  FMUL.FTZ R23, R7, R23 ;  /* 0x0000001707177220 */ /* 0x000fca0000410000 */
[----:B------:R-:W3:Y:S01]  /*1080*/  MUFU.SQRT R33, R33 ;  /* 0x0000002100217308 */ /* 0x000ee20000002000 */
[----:B--2---:R-:W-:-:S07]  /*1090*/  FADD.FTZ R30, R28, UR33 ;  /* 0x000000211c1e7e21 */ /* 0x004fce0008010000 */
[----:B------:R-:W2:Y:S01]  /*10a0*/  MUFU.RCP R30, R30 ;  /* 0x0000001e001e7308 */ /* 0x000ea20000001000 */
[----:B-1----:R-:W-:-:S07]  /*10b0*/  FADD.FTZ R26, R32, UR33 ;  /* 0x00000021201a7e21 */ /* 0x002fce0008010000 */
[----:B------:R-:W1:Y:S01]  /*10c0*/  MUFU.RCP R29, R29 ;  /* 0x0000001d001d7308 */ /* 0x000e620000001000 */
[----:B---3--:R-:W-:-:S07]  /*10d0*/  FADD.FTZ R28, R33, UR33 ;  /* 0x00000021211c7e21 */ /* 0x008fce0008010000 */
[----:B------:R-:W3:Y:S01]  /*10e0*/  MUFU.RCP R26, R26 ;  /* 0x0000001a001a7308 */ /* 0x000ee20000001000 */
[----:B--2---:R-:W-:-:S04]  /*10f0*/  FMUL.FTZ R25, R25, R30 ;  /* 0x0000001e19197220 */ /* 0x004fc80000410000 */
[----:B------:R-:W-:-:S03]  /*1100*/  FFMA.FTZ R25, R20, UR34, R25 ;  /* 0x0000002214197c23 */ /* 0x000fc60008010019 */
[----:B------:R-:W2:Y:S01]  /*1110*/  MUFU.RCP R28, R28 ;  /* 0x0000001c001c7308 */ /* 0x000ea20000001000 */
[----:B-1----:R-:W-:-:S04]  /*1120*/  FMUL.FTZ R18, R18, R29 ;  /* 0x0000001d12127220 */ /* 0x002fc80000410000 */
[----:B------:R-:W-:Y:S01]  /*1130*/  FFMA.FTZ R24, R19, UR34, R18 ;  /* 0x0000002213187c23 */ /* 0x000fe20008010012 */
[----:B---3--:R-:W-:-:S04]  /*1140*/  FMUL.FTZ R26, R27, R26 ;  /* 0x0000001a1b1a7220 */ /* 0x008fc80000410000 */
[----:B------:R-:W-:Y:S01]  /*1150*/  FFMA.FTZ R26, R21, UR34, R26 ;  /* 0x00000022151a7c23 */ /* 0x000fe2000801001a */
[----:B--2---:R-:W-:-:S04]  /*1160*/  FMUL.FTZ R23, R23, R28 ;  /* 0x0000001c17177220 */ /* 0x004fc80000410000 */
[----:B------:R-:W-:Y:S01]  /*1170*/  FFMA.FTZ R37, R22, UR34, R23 ;  /* 0x0000002216257c23 */ /* 0x000fe20008010017 */
[----:B------:R-:W-:Y:S06]  /*1180*/  BRA `(.L_x_7) ;  /* 0x0000000000e07947 */ /* 0x000fec0003800000 */
.L_x_6:
[----:B------:R-:W-:Y:S01]  /*1190*/  FFMA.FTZ R25, R20, UR34, R25 ;  /* 0x0000002214197c23 */ /* 0x000fe20008010019 */
[----:B------:R-:W-:Y:S01]  /*11a0*/  SHF.L.U32 R29, R24, 0x10, RZ ;  /* 0x00000010181d7819 */ /* 0x000fe200000006ff */
[----:B------:R-:W-:Y:S01]  /*11b0*/  FMUL.FTZ R24, R19, UR34 ;  /* 0x0000002213187c20 */ /* 0x000fe20008410000 */
[----:B------:R-:W-:Y:S02]  /*11c0*/  IMAD.U32 R31, R23, 0x10000, RZ ;  /* 0x00010000171f7824 */ /* 0x000fe400078e00ff */
[----:B------:R-:W-:Y:S01]  /*11d0*/  FMUL.FTZ R26, R25, R25 ;  /* 0x00000019191a7220 */ /* 0x000fe20000410000 */
[----:B------:R-:W-:Y:S01]  /*11e0*/  FMUL.FTZ R30, R22, UR34 ;  /* 0x00000022161e7c20 */ /* 0x000fe20008410000 */
[----:B------:R-:W-:Y:S01]  /*11f0*/  FFMA.FTZ R24, R29, UR28, R24 ;  /* 0x0000001c1d187c23 */ /* 0x000fe20008010018 */
[----:B------:R-:W1:Y:S01]  /*1200*/  MUFU.RCP R27, UR27 ;  /* 0x0000001b001b7d08 */ /* 0x000e620008001000 */
[----:B------:R-:W-:Y:S01]  /*1210*/  FFMA.FTZ R29, R26, -UR25, R26 ;  /* 0x800000191a1d7c23 */ /* 0x000fe2000801001a */
[----:B------:R-:W-:Y:S01]  /*1220*/  FMUL.FTZ R26, R21, UR34 ;  /* 0x00000022151a7c20 */ /* 0x000fe20008410000 */
[----:B------:R-:W-:Y:S01]  /*1230*/  FMUL.FTZ R28, R24, R24 ;  /* 0x00000018181c7220 */ /* 0x000fe20000410000 */
[----:B------:R-:W-:Y:S01]  /*1240*/  FFMA.FTZ R25, R25, -UR24, R25 ;  /* 0x8000001819197c23 */ /* 0x000fe20008010019 */
[----:B------:R-:W-:Y:S01]  /*1250*/  FFMA.FTZ R8, R8, UR25, R29 ;  /* 0x0000001908087c23 */ /* 0x000fe2000801001d */
[----:B------:R-:W-:Y:S01]  /*1260*/  FFMA.FTZ R26, R31, UR28, R26 ;  /* 0x0000001c1f1a7c23 */ /* 0x000fe2000801001a */
[----:B------:R-:W-:Y:S01]  /*1270*/  FFMA.FTZ R28, R28, -UR25, R28 ;  /* 0x800000191c1c7c23 */ /* 0x000fe2000801001c */
[----:B------:R-:W-:Y:S01]  /*1280*/  IMAD.U32 R31, R18, 0x10000, RZ ;  /* 0x00010000121f7824 */ /* 0x000fe200078e00ff */
[----:B------:R-:W2:Y:S01]  /*1290*/  MUFU.RCP R23, UR26 ;  /* 0x0000001a00177d08 */ /* 0x000ea20008001000 */
[----:B------:R-:W-:Y:S01]  /*12a0*/  FMUL.FTZ R29, R26, R26 ;  /* 0x0000001a1a1d7220 */ /* 0x000fe20000410000 */
[----:B------:R-:W-:Y:S01]  /*12b0*/  FFMA.FTZ R9, R9, UR25, R28 ;  /* 0x0000001909097c23 */ /* 0x000fe2000801001c */
[----:B------:R-:W-:Y:S01]  /*12c0*/  FFMA.FTZ R28, R31, UR28, R30 ;  /* 0x0000001c1f1c7c23 */ /* 0x000fe2000801001e */
[----:B------:R-:W-:Y:S01]  /*12d0*/  FFMA.FTZ R24, R24, -UR24, R24 ;  /* 0x8000001818187c23 */ /* 0x000fe20008010018 */
[----:B------:R-:W-:Y:S01]  /*12e0*/  FFMA.FTZ R29, R29, -UR25, R29 ;  /* 0x800000191d1d7c23 */ /* 0x000fe2000801001d */
[----:B------:R-:W-:Y:S01]  /*12f0*/  FFMA.FTZ R4, R4, UR24, R25 ;  /* 0x0000001804047c23 */ /* 0x000fe20008010019 */
[----:B------:R-:W-:Y:S01]  /*1300*/  FMUL.FTZ R30, R28, R28 ;  /* 0x0000001c1c1e7220 */ /* 0x000fe20000410000 */
[-C--:B-1----:R-:W-:Y:S01]  /*1310*/  FMUL.FTZ R18, R8, R27.reuse ;  /* 0x0000001b08127220 */ /* 0x082fe20000410000 */
[----:B------:R-:W-:Y:S01]  /*1320*/  FFMA.FTZ R10, R10, UR25, R29 ;  /* 0x000000190a0a7c23 */ /* 0x000fe2000801001d */
[-C--:B------:R-:W-:Y:S01]  /*1330*/  FMUL.FTZ R31, R9, R27.reuse ;  /* 0x0000001b091f7220 */ /* 0x080fe20000410000 */
[----:B------:R-:W-:Y:S01]  /*1340*/  FFMA.FTZ R30, R30, -UR25, R30 ;  /* 0x800000191e1e7c23 */ /* 0x000fe2000801001e */
[----:B------:R-:W-:Y:S01]  /*1350*/  FFMA.FTZ R28, R28, -UR24, R28 ;  /* 0x800000181c1c7c23 */ /* 0x000fe2000801001c */
[----:B------:R-:W-:Y:S01]  /*1360*/  FMUL.FTZ R32, R10, R27 ;  /* 0x0000001b0a207220 */ /* 0x000fe20000410000 */
[----:B------:R-:W1:Y:S01]  /*1370*/  MUFU.SQRT R18, R18 ;  /* 0x0000001200127308 */ /* 0x000e620000002000 */
[----:B------:R-:W-:Y:S01]  /*1380*/  FFMA.FTZ R11, R11, UR25, R30 ;  /* 0x000000190b0b7c23 */ /* 0x000fe2000801001e */
[----:B------:R-:W-:Y:S01]  /*1390*/  FFMA.FTZ R5, R5, UR24, R24 ;  /* 0x0000001805057c23 */ /* 0x000fe20008010018 */
[----:B------:R-:W-:Y:S01]  /*13a0*/  FFMA.FTZ R7, R7, UR24, R28 ;  /* 0x0000001807077c23 */ /* 0x000fe2000801001c */
[----:B--2---:R-:W-:Y:S01]  /*13b0*/  FMUL.FTZ R25, R4, R23 ;  /* 0x0000001704197220 */ /* 0x004fe20000410000 */
[----:B------:R-:W-:Y:S01]  /*13c0*/  FMUL.FTZ R33, R11, R27 ;  /* 0x0000001b0b217220 */ /* 0x000fe20000410000 */
[----:B------:R-:W-:-:S02]  /*13d0*/  FMUL.FTZ R24, R5, R23 ;  /* 0x0000001705187220 */ /* 0x000fc40000410000 */
[----:B------:R2:W3:Y:S08]  /*13e0*/  MUFU.SQRT R29, R31 ;  /* 0x0000001f001d7308 */ /* 0x0004f00000002000 */
[----:B------:R-:W4:Y:S01]  /*13f0*/  MUFU.SQRT R32, R32 ;  /* 0x0000002000207308 */ /* 0x000f220000002000 */
[----:B-1----:R-:W-:Y:S01]  /*1400*/  FADD.FTZ R30, R18, UR33 ;  /* 0x00000021121e7e21 */ /* 0x002fe20008010000 */
[----:B--2---:R-:W-:-:S04]  /*1410*/  FFMA.FTZ R31, R26, -UR24, R26 ;  /* 0x800000181a1f7c23 */ /* 0x004fc8000801001a */
[----:B------:R-:W-:Y:S02]  /*1420*/  FFMA.FTZ R6, R6, UR24, R31 ;  /* 0x0000001806067c23 */ /* 0x000fe4000801001f */
[----:B------:R-:W1:Y:S01]  /*1430*/  MUFU.SQRT R33, R33 ;  /* 0x0000002100217308 */ /* 0x000e620000002000 */
[----:B---3--:R-:W-:Y:S01]  /*1440*/  FADD.FTZ R29, R29, UR33 ;  /* 0x000000211d1d7e21 */ /* 0x008fe20008010000 */
[-C--:B------:R-:W-:Y:S01]  /*1450*/  FMUL.FTZ R26, R6, R23.reuse ;  /* 0x00000017061a7220 */ /* 0x080fe20000410000 */
[----:B------:R-:W-:-:S05]  /*1460*/  FMUL.FTZ R23, R7, R23 ;  /* 0x0000001707177220 */ /* 0x000fca0000410000 */
[----:B------:R-:W2:Y:S01]  /*1470*/  MUFU.RCP R30, R30 ;  /* 0x0000001e001e7308 */ /* 0x000ea20000001000 */
[----:B----4-:R-:W-:-:S07]  /*1480*/  FADD.FTZ R27, R32, UR33 ;  /* 0x00000021201b7e21 */ /* 0x010fce0008010000 */
[----:B------:R-:W3:Y:S01]  /*1490*/  MUFU.RCP R29, R29 ;  /* 0x0000001d001d7308 */ /* 0x000ee20000001000 */
[----:B-1----:R-:W-:-:S07]  /*14a0*/  FADD.FTZ R18, R33, UR33 ;  /* 0x0000002121127e21 */ /* 0x002fce0008010000 */
[----:B------:R-:W1:Y:S01]  /*14b0*/  MUFU.RCP R27, R27 ;  /* 0x0000001b001b7308 */ /* 0x000e620000001000 */
[----:B--2---:R-:W-:-:S07]  /*14c0*/  FMUL.FTZ R25, R25, R30 ;  /* 0x0000001e19197220 */ /* 0x004fce0000410000 */
[----:B------:R-:W2:Y:S01]  /*14d0*/  MUFU.RCP R18, R18 ;  /* 0x0000001200127308 */ /* 0x000ea20000001000 */
[----:B---3--:R-:W-:Y:S01]  /*14e0*/  FMUL.FTZ R24, R24, R29 ;  /* 0x0000001d18187220 */ /* 0x008fe20000410000 */
[----:B-1----:R-:W-:Y:S01]  /*14f0*/  FMUL.FTZ R26, R26, R27 ;  /* 0x0000001b1a1a7220 */ /* 0x002fe20000410000 */
[----:B--2---:R-:W-:-:S07]  /*1500*/  FMUL.FTZ R37, R23, R18 ;  /* 0x0000001217257220 */ /* 0x004fce0000410000 */
.L_x_7:
[----:B------:R-:W-:Y:S01]  /*1510*/  FFMA.FTZ R27, -R25, UR35, R20 ;  /* 0x00000023191b7c23 */ /* 0x000fe20008010114 */
[----:B------:R-:W-:Y:S01]  /*1520*/  IADD3 R23, P1, R16, UR6, RZ ;  /* 0x0000000610177c10 */ /* 0x000fe2000ff3e0ff */
[----:B------:R-:W-:Y:S01]  /*1530*/  FFMA.FTZ R35, -R26, UR35, R21 ;  /* 0x000000231a237c23 */ /* 0x000fe20008010115 */
[----:B------:R-:W-:Y:S01]  /*1540*/  FFMA.FTZ R31, -R24, UR35, R19 ;  /* 0x00000023181f7c23 */ /* 0x000fe20008010113 */
[----:B------:R-:W-:Y:S01]  /*1550*/  FFMA.FTZ R37, -R37, UR35, R22 ;  /* 0x0000002325257c23 */ /* 0x000fe20008010116 */
[----:B------:R-:W-:Y:S01]  /*1560*/  PRMT R29, R27, 0x7632, R29 ;  /* 0x000076321b1d7816 */ /* 0x000fe2000000001d */
[----:B------:R-:W-:Y:S01]  /*1570*/  IMAD.SHL.U32 R20, R23, 0x2, RZ ;  /* 0x0000000217147824 */ /* 0x000fe200078e00ff */
[----:B------:R-:W-:Y:S02]  /*1580*/  LOP3.LUT R18, R27, 0xffff, RZ, 0xc0, !PT ;  /* 0x0000ffff1b127812 */ /* 0x000fe400078ec0ff */
[----:B------:R-:W-:Y:S02]  /*1590*/  LEA.HI.X.SX32 R22, R16, UR30, 0x1, P1 ;  /* 0x0000001e10167c11 */ /* 0x000fe400088f0eff */
[----:B------:R-:W-:-:S02]  /*15a0*/  PRMT R26, R35, 0x7632, R26 ;  /* 0x00007632231a7816 */ /* 0x000fc4000000001a */
[----:B------:R-:W-:Y:S02]  /*15b0*/  LOP3.LUT R19, R35, 0xffff, RZ, 0xc0, !PT ;  /* 0x0000ffff23137812 */ /* 0x000fe400078ec0ff */
[----:B------:R-:W-:Y:S02]  /*15c0*/  LEA.HI R29, R18, R29, RZ, 0x11 ;  /* 0x0000001d121d7211 */ /* 0x000fe400078f88ff */
[----:B------:R-:W-:Y:S02]  /*15d0*/  PRMT R33, R31, 0x7632, R33 ;  /* 0x000076321f217816 */ /* 0x000fe40000000021 */
[----:B------:R-:W-:Y:S02]  /*15e0*/  SHF.L.U64.HI R21, R23, 0x1, R22 ;  /* 0x0000000117157819 */ /* 0x000fe40000010216 */
[----:B------:R-:W-:Y:S02]  /*15f0*/  IADD3 R18, P1, R20, UR4, RZ ;  /* 0x0000000414127c10 */ /* 0x000fe4000ff3e0ff */
[----:B------:R-:W-:-:S02]  /*1600*/  LOP3.LUT R24, R31, 0xffff, RZ, 0xc0, !PT ;  /* 0x0000ffff1f187812 */ /* 0x000fc400078ec0ff */
[C---:B------:R-:W-:Y:S02]  /*1610*/  PRMT R28, R37.reuse, 0x7632, R28 ;  /* 0x00007632251c7816 */ /* 0x040fe4000000001c */
[----:B------:R-:W-:Y:S02]  /*1620*/  LOP3.LUT R25, R37, 0xffff, RZ, 0xc0, !PT ;  /* 0x0000ffff25197812 */ /* 0x000fe400078ec0ff */
[----:B------:R-:W-:Y:S02]  /*1630*/  LEA.HI R26, R19, R26, RZ, 0x11 ;  /* 0x0000001a131a7211 */ /* 0x000fe400078f88ff */
[----:B------:R-:W-:Y:S02]  /*1640*/  IADD3.X R19, R21, UR5, RZ, P1, !PT ;  /* 0x0000000515137c10 */ /* 0x000fe40008ffe4ff */
[----:B------:R-:W-:Y:S02]  /*1650*/  LEA.HI R33, R24, R33, RZ, 0x11 ;  /* 0x0000002118217211 */ /* 0x000fe400078f88ff */
[----:B------:R-:W-:Y:S01]  /*1660*/  LEA.HI R28, R25, R28, RZ, 0x11 ;  /* 0x0000001c191c7211 */ /* 0x000fe200078f88ff */
[----:B------:R-:W-:Y:S06]  /*1670*/  @!P0 BRA `(.L_x_8) ;  /* 0x0000000000588947 */ /* 0x000fec0003800000 */
[----:B0-----:R-:W-:Y:S01]  /*1680*/  IMAD.WIDE.U32 R2, R24, 0x10000, RZ ;  /* 0x0001000018027825 */ /* 0x001fe200078e00ff */
[----:B------:R-:W-:Y:S02]  /*1690*/  IADD3 R12, P1, R20, UR16, RZ ;  /* 0x00000010140c7c10 */ /* 0x000fe4000ff3e0ff */
[----:B------:R-:W-:Y:S02]  /*16a0*/  SHF.L.U64.HI R24, R23, 0x2, R22 ;  /* 0x0000000217187819 */ /* 0x000fe40000010216 */
[----:B------:R-:W-:Y:S02]  /*16b0*/  LOP3.LUT R14, R33, 0xffff, RZ, 0xc0, !PT ;  /* 0x0000ffff210e7812 */ /* 0x000fe400078ec0ff */
[----:B------:R-:W-:Y:S02]  /*16c0*/  SHF.L.U32 R23, R23, 0x2, RZ ;  /* 0x0000000217177819 */ /* 0x000fe400000006ff */
[----:B------:R-:W-:Y:S01]  /*16d0*/  PRMT R35, R35, 0x5410, R25 ;  /* 0x0000541023237816 */ /* 0x000fe20000000019 */
[----:B------:R-:W-:Y:S01]  /*16e0*/  IMAD.WIDE.U32 R14, R14, 0x10000, RZ ;  /* 0x000100000e0e7825 */ /* 0x000fe200078e00ff */
[----:B------:R-:W-:-:S02]  /*16f0*/  IADD3.X R13, R21, UR17, RZ, P1, !PT ;  /* 0x00000011150d7c10 */ /* 0x000fc40008ffe4ff */
[C---:B------:R-:W-:Y:S02]  /*1700*/  IADD3 R20, P1, R23.reuse, UR18, RZ ;  /* 0x0000001217147c10 */ /* 0x040fe4000ff3e0ff */
[----:B------:R-:W-:Y:S02]  /*1710*/  IADD3 R22, P2, R23, UR20, RZ ;  /* 0x0000001417167c10 */ /* 0x000fe4000ff5e0ff */
[----:B------:R-:W-:Y:S02]  /*1720*/  PRMT R25, R26, 0x5410, R28 ;  /* 0x000054101a197816 */ /* 0x000fe4000000001c */
[----:B------:R-:W-:Y:S02]  /*1730*/  LOP3.LUT R3, R35, R3, RZ, 0xfc, !PT ;  /* 0x0000000323037212 */ /* 0x000fe400078efcff */
[----:B------:R-:W-:Y:S02]  /*1740*/  LOP3.LUT R2, R2, 0xffff, R27, 0xf8, !PT ;  /* 0x0000ffff02027812 */ /* 0x000fe400078ef81b */
[----:B------:R-:W-:-:S02]  /*1750*/  IADD3.X R21, R24, UR19, RZ, P1, !PT ;  /* 0x0000001318157c10 */ /* 0x000fc40008ffe4ff */
[----:B------:R-:W-:Y:S01]  /*1760*/  IADD3.X R23, R24, UR21, RZ, P2, !PT ;  /* 0x0000001518177c10 */ /* 0x000fe200097fe4ff */
[----:B------:R0:W-:Y:S01]  /*1770*/  STG.E.64 desc[UR12][R12.64], R2 ;  /* 0x000000020c007986 */ /* 0x0001e2000c101b0c */
[----:B------:R-:W-:Y:S02]  /*1780*/  LOP3.LUT R15, R25, R15, RZ, 0xfc, !PT ;  /* 0x0000000f190f7212 */ /* 0x000fe400078efcff */
[----:B------:R-:W-:Y:S01]  /*1790*/  LOP3.LUT R14, R14, 0xffff, R29, 0xf8, !PT ;  /* 0x0000ffff0e0e7812 */ /* 0x000fe200078ef81d */
[----:B------:R0:W-:Y:S04]  /*17a0*/  STG.E.128 desc[UR12][R20.64], R4 ;  /* 0x0000000414007986 */ /* 0x0001e8000c101d0c */
[----:B------:R0:W-:Y:S04]  /*17b0*/  STG.E.128 desc[UR12][R22.64], R8 ;  /* 0x0000000816007986 */ /* 0x0001e8000c101d0c */
[----:B------:R0:W-:Y:S01]  /*17c0*/  STG.E.64 desc[UR12][R18.64], R14 ;  /* 0x0000000e12007986 */ /* 0x0001e2000c101b0c */
[----:B------:R-:W-:Y:S05]  /*17d0*/  BRA `(.L_x_9) ;  /* 0x0000000000887947 */ /* 0x000fea0003800000 */
.L_x_8:
[C---:B------:R-:W-:Y:S01]  /*17e0*/  ISETP.GE.AND P4, PT, R16.reuse, UR29, PT ;  /* 0x0000001d10007c0c */ /* 0x040fe2000bf86270 */
[C---:B------:R-:W-:Y:S01]  /*17f0*/  VIADD R24, R16.reuse, 0x1 ;  /* 0x0000000110187836 */ /* 0x040fe20000000000 */
[----:B------:R-:W-:Y:S01]  /*1800*/  BSSY B1, `(.L_x_10) ;  /* 0x0000013000017945 */ /* 0x000fe20003800000 */
[----:B------:R-:W-:-:S03]  /*1810*/  VIADD R25, R16, 0x2 ;  /* 0x0000000210197836 */ /* 0x000fc60000000000 */
[----:B------:R-:W-:Y:S01]  /*1820*/  ISETP.GE.AND P1, PT, R24, UR29, PT ;  /* 0x0000001d18007c0c */ /* 0x000fe2000bf26270 */
[----:B------:R-:W-:Y:S01]  /*1830*/  VIADD R24, R16, 0x3 ;  /* 0x0000000310187836 */ /* 0x000fe20000000000 */
[----:B------:R-:W-:-:S04]  /*1840*/  ISETP.GE.AND P2, PT, R25, UR29, PT ;  /* 0x0000001d19007c0c */ /* 0x000fc8000bf46270 */
[----:B------:R-:W-:Y:S01]  /*1850*/  ISETP.GE.AND P3, PT, R24, UR29, PT ;  /* 0x0000001d18007c0c */ /* 0x000fe2000bf66270 */
[----:B------:R-:W-:-:S12]  /*1860*/  @P4 BRA `(.L_x_11) ;  /* 0x0000000000304947 */ /* 0x000fd80003800000 */
[----:B------:R-:W-:Y:S02]  /*1870*/  IADD3 R20, P4, R20, UR16, RZ ;  /* 0x0000001014147c10 */ /* 0x000fe4000ff9e0ff */
[----:B------:R-:W-:Y:S02]  /*1880*/  SHF.L.U32 R24, R23, 0x2, RZ ;  /* 0x0000000217187819 */ /* 0x000fe400000006ff */
[----:B------:R-:W-:Y:S02]  /*1890*/  IADD3.X R21, R21, UR17, RZ, P4, !PT ;  /* 0x0000001115157c10 */ /* 0x000fe4000a7fe4ff */
[----:B------:R-:W-:Y:S02]  /*18a0*/  SHF.L.U64.HI R25, R23, 0x2, R22 ;  /* 0x0000000217197819 */ /* 0x000fe40000010216 */
[C---:B------:R-:W-:Y:S01]  /*18b0*/  IADD3 R22, P4, R24.reuse, UR18, RZ ;  /* 0x0000001218167c10 */ /* 0x040fe2000ff9e0ff */
[----:B------:R1:W-:Y:S01]  /*18c0*/  STG.E.U16 desc[UR12][R20.64], R27 ;  /* 0x0000001b14007986 */ /* 0x0003e2000c10150c */
[----:B------:R-:W-:-:S02]  /*18d0*/  IADD3 R24, P5, R24, UR20, RZ ;  /* 0x0000001418187c10 */ /* 0x000fc4000ffbe0ff */
[C---:B------:R-:W-:Y:S02]  /*18e0*/  IADD3.X R23, R25.reuse, UR19, RZ, P4, !PT ;  /* 0x0000001319177c10 */ /* 0x040fe4000a7fe4ff */
[----:B------:R-:W-:-:S03]  /*18f0*/  IADD3.X R25, R25, UR21, RZ, P5, !PT ;  /* 0x0000001519197c10 */ /* 0x000fc6000affe4ff */
[----:B------:R1:W-:Y:S04]  /*1900*/  STG.E desc[UR12][R22.64], R4 ;  /* 0x0000000416007986 */ /* 0x0003e8000c10190c */
[----:B------:R1:W-:Y:S04]  /*1910*/  STG.E desc[UR12][R24.64], R8 ;  /* 0x0000000818007986 */ /* 0x0003e8000c10190c */
[----:B------:R1:W-:Y:S02]  /*1920*/  STG.E.U16 desc[UR12][R18.64], R29 ;  /* 0x0000001d12007986 */ /* 0x0003e4000c10150c */
.L_x_11:
[----:B------:R-:W-:Y:S05]  /*1930*/  BSYNC B1 ;  /* 0x0000000000017941 */ /* 0x000fea0003800000 */
.L_x_10:
[----:B------:R2:W-:Y:S04]  /*1940*/  @!P1 STG.E.U16 desc[UR12][R14.64], R31 ;  /* 0x0000001f0e009986 */ /* 0x0005e8000c10150c */
[----:B------:R2:W-:Y:S04]  /*1950*/  @!P1 STG.E desc[UR12][R12.64], R5 ;  /* 0x000000050c009986 */ /* 0x0005e8000c10190c */
[----:B------:R2:W-:Y:S04]  /*1960*/  @!P1 STG.E desc[UR12][R2.64], R9 ;  /* 0x0000000902009986 */ /* 0x0005e8000c10190c */
[----:B------:R2:W-:Y:S04]  /*1970*/  @!P1 STG.E.U16 desc[UR12][R18.64+0x2], R33 ;  /* 0x0000022112009986 */ /* 0x0005e8000c10150c */
[----:B------:R2:W-:Y:S04]  /*1980*/  @!P2 STG.E.U16 desc[UR12][R14.64+0x2], R35 ;  /* 0x000002230e00a986 */ /* 0x0005e8000c10150c */
[----:B------:R2:W-:Y:S04]  /*1990*/  @!P2 STG.E desc[UR12][R12.64+0x4], R6 ;  /* 0x000004060c00a986 */ /* 0x0005e8000c10190c */
[----:B------:R2:W-:Y:S04]  /*19a0*/  @!P2 STG.E desc[UR12][R2.64+0x4], R10 ;  /* 0x0000040a0200a986 */ /* 0x0005e8000c10190c */
[----:B------:R2:W-:Y:S04]  /*19b0*/  @!P2 STG.E.U16 desc[UR12][R18.64+0x4], R26 ;  /* 0x0000041a1200a986 */ /* 0x0005e8000c10150c */
[----:B------:R2:W-:Y:S04]  /*19c0*/  @!P3 STG.E.U16 desc[UR12][R14.64+0x4], R37 ;  /* 0x000004250e00b986 */ /* 0x0005e8000c10150c */
[----:B------:R2:W-:Y:S04]  /*19d0*/  @!P3 STG.E desc[UR12][R12.64+0x8], R7 ;  /* 0x000008070c00b986 */ /* 0x0005e8000c10190c */
[----:B------:R2:W-:Y:S04]  /*19e0*/  @!P3 STG.E desc[UR12][R2.64+0x8], R11 ;  /* 0x0000080b0200b986 */ /* 0x0005e8000c10190c */
[----:B------:R2:W-:Y:S02]  /*19f0*/  @!P3 STG.E.U16 desc[UR12][R18.64+0x6], R28 ;  /* 0x0000061c1200b986 */ /* 0x0005e4000c10150c */
.L_x_9:
[----:B------:R-:W-:Y:S02]  /*1a00*/  VIADD R16, R16, UR7 ;  /* 0x0000000710107c36 */ /* 0x000fe40008000000 */
[----:B------:R-:W-:-:S03]  /*1a10*/  VIADD R17, R17, 0x1 ;  /* 0x0000000111117836 */ /* 0x000fc60000000000 */
[----:B------:R-:W-:-:S13]  /*1a20*/  ISETP.GE.AND P1, PT, R16, UR29, PT ;  /* 0x0000001d10007c0c */ /* 0x000fda000bf26270 */
[----:B------:R-:W-:Y:S05]  /*1a30*/  @!P1 BRA `(.L_x_12) ;  /* 0xffffffe800a89947 */ /* 0x000fea000383ffff */
[----:B------:R-:W-:Y:S05]  /*1a40*/  BSYNC B0 ;  /* 0x0000000000007941 */ /* 0x000fea0003800000 */
.L_x_1:
[----:B------:R-:W-:Y:S05]  /*1a50*/  EXIT ;  /* 0x000000000000794d */ /* 0x000fea0003800000 */
.L_x_13:
[----:B------:R-:W-:-:S00]  /*1a60*/  BRA `(.L_x_13) ;  /* 0xfffffffc00fc7947 */ /* 0x000fc0000383ffff */
[----:B------:R-:W-:-:S00]  /*1a70*/  NOP ;  /* 0x0000000000007918 */ /* 0x000fc00000000000 */
        /* <DEDUP_REMOVED lines=8> */
.L_x_954:


//--------------------- .text._Z25multi_tensor_apply_kernelI18TensorListMetadataILi6EE34DistAdamWithParamRemaindersFunctorIN3c104HalfEEJPfffffff10adamMode_tfEEvlPViT_T0_DpT1_ --------------------------
	.section	.text._Z25multi_tensor_apply_kernelI18TensorListMetadataILi6EE34DistAdamWithParamRemaindersFunctorIN3c104HalfEEJPfffffff10adamMode_tfEEvlPViT_T0_DpT1_,"ax",@progbits
	.align	128
        .global         _Z25multi_tensor_apply_kernelI18TensorListMetadataILi6EE34DistAdamWithParamRemaindersFunctorIN3c104HalfEEJPfffffff10adamMode_tfEEvlPViT_T0_DpT1_
        .type           _Z25multi_tensor_apply_kernelI18TensorListMetadataILi6EE34DistAdamWithParamRemaindersFunctorIN3c104HalfEEJPfffffff10adamMode_tfEEvlPViT_T0_DpT1_,@function
        .size           _Z25multi_tensor_apply_kernelI18TensorListMetadataILi6EE34DistAdamWithParamRemaindersFunctorIN3c104HalfEEJPfffffff10adamMode_tfEEvlPViT_T0_DpT1_,(.L_x_955 - _Z25multi_tensor_apply_kernelI18TensorListMetadataILi6EE34DistAdamWithParamRemaindersFunctorIN3c104HalfEEJPfffffff10adamMode_tfEEvlPViT_T0_DpT1_)
        .other          _Z25multi_tensor_apply_kernelI18TensorListMetadataILi6EE34DistAdamWithParamRemaindersFunctorIN3c104HalfEEJPfffffff10adamMode_tfEEvlPViT_T0_DpT1_,@"STO_CUDA_ENTRY STV_DEFAULT"
_Z25multi_tensor_apply_kernelI18TensorListMetadataILi6EE34DistAdamWithParamRemaindersFunctorIN3c104HalfEEJPfffffff10adamMode_tfEEvlPViT_T0_DpT1_:
.text._Z25multi_tensor_apply_kernelI18TensorListMetadataILi6EE34DistAdamWithParamRemaindersFunctorIN3c104HalfEEJPfffffff10adamMode_tfEEvlPViT_T0_DpT1_:
        /* <DEDUP_REMOVED lines=53> */
.L_x_14:
        /* <DEDUP_REMOVED lines=25> */
.L_x_26:
[----:B------:R-:W-:Y:S01]  /*04e0*/  USHF.L.U32 UR36, UR6, 0x1, URZ ;  /* 0x0000000106247899 */ /* 0x000fe2000800063f */
[----:B0-2---:R-:W-:Y:S01]  /*04f0*/  IMAD R5, R17, UR7, R0 ;  /* 0x0000000711057c24 */ /* 0x005fe2000f8e0200 */
[----:B------:R-:W-:Y:S01]  /*0500*/  ULEA UR9, UP1, UR6, 0x4, 0x2 ;  /* 0x0000000406097891 */ /* 0x000fe2000f82103f */
[----:B------:R-:W-:Y:S01]  /*0510*/  IMAD.U32 R15, RZ, RZ, UR8 ;  /* 0x00000008ff0f7e24 */ /* 0x000fe2000f8e00ff */
[----:B------:R-:W-:Y:S02]  /*0520*/  USHF.L.U64.HI UR10, UR6, 0x1, UR30 ;  /* 0x00000001060a7899 */ /* 0x000fe4000801021e */
[----:B------:R-:W-:Y:S01]  /*0530*/  UIADD3 UR38, UP2, UR18, UR9, URZ ;  /* 0x0000000912267290 */ /* 0x000fe2000ff5e03f */
[----:B-1----:R-:W-:Y:S01]  /*0540*/  IMAD.U32 R8, RZ, RZ, UR36 ;  /* 0x00000024ff087e24 */ /* 0x002fe2000f8e00ff */
[----:B------:R-:W-:Y:S01]  /*0550*/  ULEA.HI.X UR11, UR6, URZ, UR30, 0x2, UP1 ;  /* 0x0000003f060b7291 */ /* 0x000fe200088f141e */
[----:B------:R-:W-:Y:S01]  /*0560*/  SHF.R.S32.HI R4, RZ, 0x1f, R5 ;  /* 0x0000001fff047819 */ /* 0x000fe20000011405 */
[----:B------:R-:W-:-:S02]  /*0570*/  UIADD3 UR37, UP0, UR22, UR36, URZ ;  /* 0x0000002416257290 */ /* 0x000fc4000ff1e03f */
[----:B------:R-:W-:Y:S01]  /*0580*/  UIADD3 UR9, UP3, UR20, UR9, URZ ;  /* 0x0000000914097290 */ /* 0x000fe2000ff7e03f */
[----:B------:R-:W-:Y:S01]  /*0590*/  IADD3 R8, R8, 0x2, RZ ;  /* 0x0000000208087810 */ /* 0x000fe20007ffe0ff */
[----:B------:R-:W-:Y:S01]  /*05a0*/  UIADD3.X UR36, UR19, UR11, URZ, UP2, !UPT ;  /* 0x0000000b13247290 */ /* 0x000fe200097fe43f */
[----:B------:R-:W-:Y:S01]  /*05b0*/  IMAD.U32 R12, RZ, RZ, UR38 ;  /* 0x00000026ff0c7e24 */ /* 0x000fe2000f8e00ff */
[----:B------:R-:W-:Y:S01]  /*05c0*/  UIADD3.X UR10, UR23, UR10, URZ, UP0, !UPT ;  /* 0x0000000a170a7290 */ /* 0x000fe200087fe43f */
[----:B------:R-:W-:Y:S01]  /*05d0*/  IADD3 R14, R8, UR16, RZ ;  /* 0x00000010080e7c10 */ /* 0x000fe2000fffe0ff */
[----:B------:R-:W-:Y:S01]  /*05e0*/  UIADD3.X UR11, UR21, UR11, URZ, UP3, !UPT ;  /* 0x0000000b150b7290 */ /* 0x000fe20009ffe43f */
[----:B------:R-:W-:Y:S02]  /*05f0*/  IMAD.U32 R6, RZ, RZ, UR37 ;  /* 0x00000025ff067e24 */ /* 0x000fe4000f8e00ff */
[----:B------:R-:W-:Y:S02]  /*0600*/  IMAD.U32 R2, RZ, RZ, UR9 ;  /* 0x00000009ff027e24 */ /* 0x000fe4000f8e00ff */
[----:B------:R-:W-:-:S02]  /*0610*/  IMAD.U32 R7, RZ, RZ, UR10 ;  /* 0x0000000aff077e24 */ /* 0x000fc4000f8e00ff */
        /* <DEDUP_REMOVED lines=8> */
[----:B------:R-:W-:Y:S02]  /*06a0*/  LEA.HI.X.SX32 R5, R16, UR30, 0x1, P1 ;  /* 0x0000001e10057c11 */ /* 0x000fe400088f0eff */
[C---:B------:R-:W-:Y:S02]  /*06b0*/  SHF.L.U32 R24, R6.reuse, 0x1, RZ ;  /* 0x0000000106187819 */ /* 0x040fe400000006ff */
[----:B------:R-:W-:Y:S02]  /*06c0*/  SHF.L.U64.HI R4, R6, 0x1, R5 ;  /* 0x0000000106047819 */ /* 0x000fe40000010205 */
[C---:B------:R-:W-:Y:S02]  /*06d0*/  IADD3 R18, P1, R24.reuse, UR14, RZ ;  /* 0x0000000e18127c10 */ /* 0x040fe4000ff3e0ff */
[----:B------:R-:W-:Y:S02]  /*06e0*/  IADD3 R22, P2, R24, UR16, RZ ;  /* 0x0000001018167c10 */ /* 0x000fe4000ff5e0ff */
[----:B------:R-:W-:-:S02]  /*06f0*/  IADD3.X R19, R4, UR15, RZ, P1, !PT ;  /* 0x0000000f04137c10 */ /* 0x000fc40008ffe4ff */
[----:B------:R-:W-:Y:S01]  /*0700*/  IADD3 R24, P1, R24, UR22, RZ ;  /* 0x0000001618187c10 */ /* 0x000fe2000ff3e0ff */
[----:B------:R-:W-:Y:S01]  /*0710*/  IMAD.SHL.U32 R8, R6, 0x4, RZ ;  /* 0x0000000406087824 */ /* 0x000fe200078e00ff */
[C---:B------:R-:W-:Y:S02]  /*0720*/  IADD3.X R23, R4.reuse, UR17, RZ, P2, !PT ;  /* 0x0000001104177c10 */ /* 0x040fe400097fe4ff */
        /* <DEDUP_REMOVED lines=24> */
.L_x_16:
        /* <DEDUP_REMOVED lines=52> */
.L_x_19:
[----:B------:R-:W-:Y:S05]  /*0bf0*/  BSYNC B1 ;  /* 0x0000000000017941 */ /* 0x000fea0003800000 */
.L_x_18:
        /* <DEDUP_REMOVED lines=16> */
.L_x_17:
[----:B------:R-:W-:Y:S01]  /*0d00*/  ISETP.NE.AND P1, PT, RZ, UR32, PT ;  /* 0x00000020ff007c0c */ /* 0x000fe2000bf25270 */
[----:B-----5:R-:W-:Y:S01]  /*0d10*/  HADD2.F32 R29, -RZ, R29.H0_H0 ;  /* 0x2000001dff1d7230 */ /* 0x020fe20000004100 */
[----:B------:R-:W-:Y:S02]  /*0d20*/  PRMT R31, R22, 0x9910, RZ ;  /* 0x00009910161f7816 */ /* 0x000fe400000000ff */
[----:B------:R-:W-:Y:S02]  /*0d30*/  PRMT R33, R25, 0x9910, RZ ;  /* 0x0000991019217816 */ /* 0x000fe400000000ff */
[----:B------:R-:W-:Y:S02]  /*0d40*/  LEA.HI.SX32 R31, R31, R20, 0x11 ;  /* 0x000000141f1f7211 */ /* 0x000fe400078f8aff */
[----:B------:R-:W-:Y:S02]  /*0d50*/  PRMT R30, R21, 0x9910, RZ ;  /* 0x00009910151e7816 */ /* 0x000fe400000000ff */
[----:B------:R-:W-:-:S02]  /*0d60*/  PRMT R20, R28, 0x9910, RZ ;  /* 0x000099101c147816 */ /* 0x000fc400000000ff */
[----:B------:R-:W-:Y:S02]  /*0d70*/  LEA.HI.SX32 R26, R33, R26, 0x11 ;  /* 0x0000001a211a7211 */ /* 0x000fe400078f8aff */
        /* <DEDUP_REMOVED lines=8> */
[----:B------:R-:W-:Y:S02]  /*0e00*/  HADD2.F32 R24, -RZ, R24.H0_H0 ;  /* 0x20000018ff187230 */ /* 0x000fe40000004100 */
[C---:B------:R-:W-:Y:S01]  /*0e10*/  FMUL.FTZ R27, R25.reuse, R25 ;  /* 0x00000019191b7220 */ /* 0x040fe20000410000 */
[----:B------:R-:W-:Y:S01]  /*0e20*/  HADD2.F32 R29, -RZ, R23.H0_H0 ;  /* 0x20000017ff1d7230 */ /* 0x000fe20000004100 */
[----:B------:R-:W1:Y:S01]  /*0e30*/  MUFU.RCP R26, UR27 ;  /* 0x0000001b001a7d08 */ /* 0x000e620008001000 */
[----:B------:R-:W-:Y:S01]  /*0e40*/  FFMA.FTZ R25, R25, -UR24, R25 ;  /* 0x8000001819197c23 */ /* 0x000fe20008010019 */
[----:B------:R-:W-:Y:S01]  /*0e50*/  FFMA.FTZ R27, R27, -UR25, R27 ;  /* 0x800000191b1b7c23 */ /* 0x000fe2000801001b */
[----:B------:R-:W-:Y:S02]  /*0e60*/  FMUL.FTZ R24, R24, UR28 ;  /* 0x0000001c18187c20 */ /* 0x000fe40008410000 */
[----:B------:R-:W-:Y:S01]  /*0e70*/  FFMA.FTZ R4, R4, UR24, R25 ;  /* 0x0000001804047c23 */ /* 0x000fe20008010019 */
[----:B------:R-:W-:Y:S01]  /*0e80*/  FFMA.FTZ R8, R8, UR25, R27 ;  /* 0x0000001908087c23 */ /* 0x000fe2000801001b */
[----:B------:R-:W-:Y:S01]  /*0e90*/  FMUL.FTZ R28, R24, R24 ;  /* 0x00000018181c7220 */ /* 0x000fe20000410000 */
[----:B------:R-:W-:-:S02]  /*0ea0*/  HADD2.F32 R27, -RZ, R18.H0_H0 ;  /* 0x20000012ff1b7230 */ /* 0x000fc40000004100 */
[----:B------:R-:W-:Y:S01]  /*0eb0*/  FMUL.FTZ R18, R29, UR28 ;  /* 0x0000001c1d127c20 */ /* 0x000fe20008410000 */
[----:B------:R-:W2:Y:S01]  /*0ec0*/  MUFU.RCP R23, UR26 ;  /* 0x0000001a00177d08 */ /* 0x000ea20008001000 */
[----:B------:R-:W-:Y:S01]  /*0ed0*/  FFMA.FTZ R30, R28, -UR25, R28 ;  /* 0x800000191c1e7c23 */ /* 0x000fe2000801001c */
[----:B------:R-:W-:Y:S01]  /*0ee0*/  FFMA.FTZ R24, R24, -UR24, R24 ;  /* 0x8000001818187c23 */ /* 0x000fe20008010018 */
[----:B------:R-:W-:Y:S01]  /*0ef0*/  FMUL.FTZ R27, R27, UR28 ;  /* 0x0000001c1b1b7c20 */ /* 0x000fe20008410000 */
[----:B------:R-:W-:Y:S01]  /*0f00*/  FMUL.FTZ R29, R18, R18 ;  /* 0x00000012121d7220 */ /* 0x000fe20000410000 */
[----:B------:R-:W-:Y:S01]  /*0f10*/  FFMA.FTZ R9, R9, UR25, R30 ;  /* 0x0000001909097c23 */ /* 0x000fe2000801001e */
[----:B------:R-:W-:Y:S01]  /*0f20*/  FFMA.FTZ R5, R5, UR24, R24 ;  /* 0x0000001805057c23 */ /* 0x000fe20008010018 */
[----:B------:R-:W-:Y:S01]  /*0f30*/  FMUL.FTZ R30, R27, R27 ;  /* 0x0000001b1b1e7220 */ /* 0x000fe20000410000 */
[----:B------:R-:W-:Y:S01]  /*0f40*/  FFMA.FTZ R29, R29, -UR25, R29 ;  /* 0x800000191d1d7c23 */ /* 0x000fe2000801001d */
[-C--:B-1----:R-:W-:Y:S01]  /*0f50*/  FMUL.FTZ R28, R8, R26.reuse ;  /* 0x0000001a081c7220 */ /* 0x082fe20000410000 */
[----:B------:R-:W-:Y:S01]  /*0f60*/  FMUL.FTZ R31, R9, R26 ;  /* 0x0000001a091f7220 */ /* 0x000fe20000410000 */
[----:B------:R-:W-:Y:S01]  /*0f70*/  FFMA.FTZ R30, R30, -UR25, R30 ;  /* 0x800000191e1e7c23 */ /* 0x000fe2000801001e */
[----:B------:R-:W-:-:S02]  /*0f80*/  FFMA.FTZ R10, R10, UR25, R29 ;  /* 0x000000190a0a7c23 */ /* 0x000fc4000801001d */
[----:B------:R1:W3:Y:S01]  /*0f90*/  MUFU.SQRT R29, R31 ;  /* 0x0000001f001d7308 */ /* 0x0002e20000002000 */
[----:B------:R-:W-:Y:S01]  /*0fa0*/  FFMA.FTZ R11, R11, UR25, R30 ;  /* 0x000000190b0b7c23 */ /* 0x000fe2000801001e */
[-C--:B------:R-:W-:Y:S01]  /*0fb0*/  FMUL.FTZ R32, R10, R26.reuse ;  /* 0x0000001a0a207220 */ /* 0x080fe20000410000 */
[----:B--2---:R-:W-:Y:S02]  /*0fc0*/  FMUL.FTZ R25, R4, R23 ;  /* 0x0000001704197220 */ /* 0x004fe40000410000 */
[----:B------:R-:W-:-:S03]  /*0fd0*/  FMUL.FTZ R33, R11, R26 ;  /* 0x0000001a0b217220 */ /* 0x000fc60000410000 */
        /* <DEDUP_REMOVED lines=27> */
.L_x_20:
[----:B------:R-:W-:Y:S01]  /*1190*/  FFMA.FTZ R25, R20, UR34, R25 ;  /* 0x0000002214197c23 */ /* 0x000fe20008010019 */
[----:B------:R-:W-:Y:S02]  /*11a0*/  HADD2.F32 R29, -RZ, R24.H0_H0 ;  /* 0x20000018ff1d7230 */ /* 0x000fe40000004100 */
[----:B------:R-:W-:Y:S01]  /*11b0*/  FMUL.FTZ R24, R19, UR34 ;  /* 0x0000002213187c20 */ /* 0x000fe20008410000 */
[----:B------:R-:W-:Y:S02]  /*11c0*/  HADD2.F32 R31, -RZ, R23.H0_H0 ;  /* 0x20000017ff1f7230 */ /* 0x000fe40000004100 */
        /* <DEDUP_REMOVED lines=11> */
[----:B------:R-:W-:Y:S01]  /*1280*/  HADD2.F32 R31, -RZ, R18.H0_H0 ;  /* 0x20000012ff1f7230 */ /* 0x000fe20000004100 */
[----:B------:R-:W2:Y:S01]  /*1290*/  MUFU.RCP R23, UR26 ;  /* 0x0000001a00177d08 */ /* 0x000ea20008001000 */
[----:B------:R-:W-:Y:S01]  /*12a0*/  FMUL.FTZ R29, R26, R26 ;  /* 0x0000001a1a1d7220 */ /* 0x000fe20000410000 */
[----:B------:R-:W-:Y:S01]  /*12b0*/  FFMA.FTZ R9, R9, UR25, R28 ;  /* 0x0000001909097c23 */ /* 0x000fe2000801001c */
[----:B------:R-:W-:Y:S01]  /*12c0*/  FFMA.FTZ R24, R24, -UR24, R24 ;  /* 0x8000001818187c23 */ /* 0x000fe20008010018 */
[----:B------:R-:W-:Y:S01]  /*12d0*/  FFMA.FTZ R28, R31, UR28, R30 ;  /* 0x0000001c1f1c7c23 */ /* 0x000fe2000801001e */
[----:B------:R-:W-:Y:S01]  /*12e0*/  FFMA.FTZ R29, R29, -UR25, R29 ;  /* 0x800000191d1d7c23 */ /* 0x000fe2000801001d */
[----:B------:R-:W-:Y:S01]  /*12f0*/  FFMA.FTZ R4, R4, UR24, R25 ;  /* 0x0000001804047c23 */ /* 0x000fe20008010019 */
[----:B------:R-:W-:Y:S01]  /*1300*/  FFMA.FTZ R5, R5, UR24, R24 ;  /* 0x0000001805057c23 */ /* 0x000fe20008010018 */
[----:B------:R-:W-:Y:S01]  /*1310*/  FMUL.FTZ R30, R28, R28 ;  /* 0x0000001c1c1e7220 */ /* 0x000fe20000410000 */
[----:B------:R-:W-:Y:S01]  /*1320*/  FFMA.FTZ R10, R10, UR25, R29 ;  /* 0x000000190a0a7c23 */ /* 0x000fe2000801001d */
[-C--:B-1----:R-:W-:Y:S01]  /*1330*/  FMUL.FTZ R18, R8, R27.reuse ;  /* 0x0000001b08127220 */ /* 0x082fe20000410000 */
[-C--:B------:R-:W-:Y:S01]  /*1340*/  FMUL.FTZ R31, R9, R27.reuse ;  /* 0x0000001b091f7220 */ /* 0x080fe20000410000 */
[----:B------:R-:W-:Y:S01]  /*1350*/  FFMA.FTZ R30, R30, -UR25, R30 ;  /* 0x800000191e1e7c23 */ /* 0x000fe2000801001e */
[----:B------:R-:W-:Y:S01]  /*1360*/  FMUL.FTZ R32, R10, R27 ;  /* 0x0000001b0a207220 */ /* 0x000fe20000410000 */
[----:B------:R-:W-:Y:S01]  /*1370*/  FFMA.FTZ R28, R28, -UR24, R28 ;  /* 0x800000181c1c7c23 */ /* 0x000fe2000801001c */
[----:B------:R1:W3:Y:S01]  /*1380*/  MUFU.SQRT R29, R31 ;  /* 0x0000001f001d7308 */ /* 0x0002e20000002000 */
[----:B------:R-:W-:Y:S01]  /*1390*/  FFMA.FTZ R11, R11, UR25, R30 ;  /* 0x000000190b0b7c23 */ /* 0x000fe2000801001e */
[-C--:B--2---:R-:W-:Y:S01]  /*13a0*/  FMUL.FTZ R25, R4, R23.reuse ;  /* 0x0000001704197220 */ /* 0x084fe20000410000 */
[----:B------:R-:W-:Y:S01]  /*13b0*/  FFMA.FTZ R7, R7, UR24, R28 ;  /* 0x0000001807077c23 */ /* 0x000fe2000801001c */
[----:B------:R-:W-:Y:S01]  /*13c0*/  FMUL.FTZ R24, R5, R23 ;  /* 0x0000001705187220 */ /* 0x000fe20000410000 */
[----:B------:R-:W-:-:S03]  /*13d0*/  FMUL.FTZ R33, R11, R27 ;  /* 0x0000001b0b217220 */ /* 0x000fc60000410000 */
[----:B------:R-:W2:Y:S01]  /*13e0*/  MUFU.SQRT R18, R18 ;  /* 0x0000001200127308 */ /* 0x000ea20000002000 */
[----:B-1----:R-:W-:-:S04]  /*13f0*/  FFMA.FTZ R31, R26, -UR24, R26 ;  /* 0x800000181a1f7c23 */ /* 0x002fc8000801001a */
[----:B------:R-:W-:-:S03]  /*1400*/  FFMA.FTZ R6, R6, UR24, R31 ;  /* 0x0000001806067c23 */ /* 0x000fc6000801001f */
        /* <DEDUP_REMOVED lines=11> */
[----:B--2---:R-:W-:-:S07]  /*14c0*/  FMUL.FTZ R25, R25, R30 ;  /* 0x0000001e19197220 */ /* 0x004fce0000410000 */
[----:B------:R-:W2:Y:S01]  /*14d0*/  MUFU.RCP R18, R18 ;  /* 0x0000001200127308 */ /* 0x000ea20000001000 */
[----:B-1----:R-:W-:Y:S01]  /*14e0*/  FMUL.FTZ R24, R24, R29 ;  /* 0x0000001d18187220 */ /* 0x002fe20000410000 */
[----:B---3--:R-:W-:Y:S01]  /*14f0*/  FMUL.FTZ R26, R26, R27 ;  /* 0x0000001b1a1a7220 */ /* 0x008fe20000410000 */
[----:B--2---:R-:W-:-:S07]  /*1500*/  FMUL.FTZ R37, R23, R18 ;  /* 0x0000001217257220 */ /* 0x004fce0000410000 */
.L_x_21:
[----:B------:R-:W-:Y:S01]  /*1510*/  FFMA.FTZ R27, -R25, UR35, R20 ;  /* 0x00000023191b7c23 */ /* 0x000fe20008010114 */
[----:B------:R-:W-:Y:S01]  /*1520*/  IADD3 R23, P1, R16, UR6, RZ ;  /* 0x0000000610177c10 */ /* 0x000fe2000ff3e0ff */
[----:B------:R-:W-:Y:S01]  /*1530*/  FFMA.FTZ R35, -R26, UR35, R21 ;  /* 0x000000231a237c23 */ /* 0x000fe20008010115 */
[----:B------:R-:W-:Y:S01]  /*1540*/  FFMA.FTZ R31, -R24, UR35, R19 ;  /* 0x00000023181f7c23 */ /* 0x000fe20008010113 */
[----:B------:R-:W-:Y:S01]  /*1550*/  FFMA.FTZ R37, -R37, UR35, R22 ;  /* 0x0000002325257c23 */ /* 0x000fe20008010116 */
[C---:B------:R-:W-:Y:S02]  /*1560*/  PRMT R29, R27.reuse, 0x7632, R29 ;  /* 0x000076321b1d7816 */ /* 0x040fe4000000001d */
[----:B------:R-:W-:Y:S02]  /*1570*/  LOP3.LUT R18, R27, 0xffff, RZ, 0xc0, !PT ;  /* 0x0000ffff1b127812 */ /* 0x000fe400078ec0ff */
[----:B------:R-:W-:Y:S02]  /*1580*/  LEA.HI.X.SX32 R22, R16, UR30, 0x1, P1 ;  /* 0x0000001e10167c11 */ /* 0x000fe400088f0eff */
[----:B------:R-:W-:-:S02]  /*1590*/  SHF.L.U32 R20, R23, 0x1, RZ ;  /* 0x0000000117147819 */ /* 0x000fc400000006ff */
[C---:B------:R-:W-:Y:S02]  /*15a0*/  PRMT R26, R35.reuse, 0x7632, R26 ;  /* 0x00007632231a7816 */ /* 0x040fe4000000001a */
[----:B------:R-:W-:Y:S02]  /*15b0*/  LOP3.LUT R19, R35, 0xffff, RZ, 0xc0, !PT ;  /* 0x0000ffff23137812 */ /* 0x000fe400078ec0ff */
[----:B------:R-:W-:Y:S02]  /*15c0*/  LEA.HI R29, R18, R29, RZ, 0x11 ;  /* 0x0000001d121d7211 */ /* 0x000fe400078f88ff */
[----:B------:R-:W-:Y:S02]  /*15d0*/  PRMT R33, R31, 0x7632, R33 ;  /* 0x000076321f217816 */ /* 0x000fe40000000021 */
[----:B------:R-:W-:Y:S02]  /*15e0*/  SHF.L.U64.HI R21, R23, 0x1, R22 ;  /* 0x0000000117157819 */ /* 0x000fe40000010216 */
[----:B------:R-:W-:-:S02]  /*15f0*/  IADD3 R18, P1, R20, UR4, RZ ;  /* 0x0000000414127c10 */ /* 0x000fc4000ff3e0ff */
[----:B------:R-:W-:Y:S02]  /*1600*/  LOP3.LUT R24, R31, 0xffff, RZ, 0xc0, !PT ;  /* 0x0000ffff1f187812 */ /* 0x000fe400078ec0ff */
[C---:B------:R-:W-:Y:S02]  /*1610*/  PRMT R28, R37.reuse, 0x7632, R28 ;  /* 0x00007632251c7816 */ /* 0x040fe4000000001c */
[----:B------:R-:W-:Y:S02]  /*1620*/  LOP3.LUT R25, R37, 0xffff, RZ, 0xc0, !PT ;  /* 0x0000ffff25197812 */ /* 0x000fe400078ec0ff */
[----:B------:R-:W-:Y:S02]  /*1630*/  LEA.HI R26, R19, R26, RZ, 0x11 ;  /* 0x0000001a131a7211 */ /* 0x000fe400078f88ff */
[----:B------:R-:W-:Y:S02]  /*1640*/  IADD3.X R19, R21, UR5, RZ, P1, !PT ;  /* 0x0000000515137c10 */ /* 0x000fe40008ffe4ff */
[----:B------:R-:W-:-:S02]  /*1650*/  LEA.HI R33, R24, R33, RZ, 0x11 ;  /* 0x0000002118217211 */ /* 0x000fc400078f88ff */
[----:B------:R-:W-:Y:S01]  /*1660*/  LEA.HI R28, R25, R28, RZ, 0x11 ;  /* 0x0000001c191c7211 */ /* 0x000fe200078f88ff */
[----:B------:R-:W-:Y:S06]  /*1670*/  @!P0 BRA `(.L_x_22) ;  /* 0x0000000000588947 */ /* 0x000fec0003800000 */
[----:B0-----:R-:W-:Y:S01]  /*1680*/  IMAD.WIDE.U32 R2, R24, 0x10000, RZ ;  /* 0x0001000018027825 */ /* 0x001fe200078e00ff */
[C---:B------:R-:W-:Y:S02]  /*1690*/  SHF.L.U64.HI R24, R23.reuse, 0x2, R22 ;  /* 0x0000000217187819 */ /* 0x040fe40000010216 */
[----:B------:R-:W-:Y:S01]  /*16a0*/  IADD3 R12, P1, R20, UR16, RZ ;  /* 0x00000010140c7c10 */ /* 0x000fe2000ff3e0ff */
[----:B------:R-:W-:Y:S01]  /*16b0*/  IMAD.SHL.U32 R23, R23, 0x4, RZ ;  /* 0x0000000417177824 */ /* 0x000fe200078e00ff */
[----:B------:R-:W-:Y:S02]  /*16c0*/  LOP3.LUT R14, R33, 0xffff, RZ, 0xc0, !PT ;  /* 0x0000ffff210e7812 */ /* 0x000fe400078ec0ff */
[----:B------:R-:W-:Y:S02]  /*16d0*/  PRMT R35, R35, 0x5410, R25 ;  /* 0x0000541023237816 */ /* 0x000fe40000000019 */
[----:B------:R-:W-:Y:S01]  /*16e0*/  IADD3.X R13, R21, UR17, RZ, P1, !PT ;  /* 0x00000011150d7c10 */ /* 0x000fe20008ffe4ff */
[----:B------:R-:W-:Y:S01]  /*16f0*/  IMAD.WIDE.U32 R14, R14, 0x10000, RZ ;  /* 0x000100000e0e7825 */ /* 0x000fe200078e00ff */
[----:B------:R-:W-:-:S02]  /*1700*/  IADD3 R20, P1, R23, UR18, RZ ;  /* 0x0000001217147c10 */ /* 0x000fc4000ff3e0ff */
[----:B------:R-:W-:Y:S02]  /*1710*/  IADD3 R22, P2, R23, UR20, RZ ;  /* 0x0000001417167c10 */ /* 0x000fe4000ff5e0ff */
[----:B------:R-:W-:Y:S02]  /*1720*/  PRMT R25, R26, 0x5410, R28 ;  /* 0x000054101a197816 */ /* 0x000fe4000000001c */
[----:B------:R-:W-:Y:S02]  /*1730*/  LOP3.LUT R3, R35, R3, RZ, 0xfc, !PT ;  /* 0x0000000323037212 */ /* 0x000fe400078efcff */
[----:B------:R-:W-:Y:S02]  /*1740*/  LOP3.LUT R2, R2, 0xffff, R27, 0xf8, !PT ;  /* 0x0000ffff02027812 */ /* 0x000fe400078ef81b */
[C---:B------:R-:W-:Y:S02]  /*1750*/  IADD3.X R21, R24.reuse, UR19, RZ, P1, !PT ;  /* 0x0000001318157c10 */ /* 0x040fe40008ffe4ff */
[----:B------:R-:W-:Y:S01]  /*1760*/  IADD3.X R23, R24, UR21, RZ, P2, !PT ;  /* 0x0000001518177c10 */ /* 0x000fe200097fe4ff */
[----:B------:R0:W-:Y:S01]  /*1770*/  STG.E.64 desc[UR12][R12.64], R2 ;  /* 0x000000020c007986 */ /* 0x0001e2000c101b0c */
[----:B------:R-:W-:-:S02]  /*1780*/  LOP3.LUT R15, R25, R15, RZ, 0xfc, !PT ;  /* 0x0000000f190f7212 */ /* 0x000fc400078efcff */
[----:B------:R-:W-:Y:S01]  /*1790*/  LOP3.LUT R14, R14, 0xffff, R29, 0xf8, !PT ;  /* 0x0000ffff0e0e7812 */ /* 0x000fe200078ef81d */
[----:B------:R0:W-:Y:S04]  /*17a0*/  STG.E.128 desc[UR12][R20.64], R4 ;  /* 0x0000000414007986 */ /* 0x0001e8000c101d0c */
[----:B------:R0:W-:Y:S04]  /*17b0*/  STG.E.128 desc[UR12][R22.64], R8 ;  /* 0x0000000816007986 */ /* 0x0001e8000c101d0c */
[----:B------:R0:W-:Y:S01]  /*17c0*/  STG.E.64 desc[UR12][R18.64], R14 ;  /* 0x0000000e12007986 */ /* 0x0001e2000c101b0c */
[----:B------:R-:W-:Y:S05]  /*17d0*/  BRA `(.L_x_23) ;  /* 0x0000000000887947 */ /* 0x000fea0003800000 */
.L_x_22:
[C---:B------:R-:W-:Y:S01]  /*17e0*/  ISETP.GE.AND P4, PT, R16.reuse, UR29, PT ;  /* 0x0000001d10007c0c */ /* 0x040fe2000bf86270 */
[C---:B------:R-:W-:Y:S01]  /*17f0*/  VIADD R24, R16.reuse, 0x1 ;  /* 0x0000000110187836 */ /* 0x040fe20000000000 */
[----:B------:R-:W-:Y:S01]  /*1800*/  IADD3 R25, R16, 0x2, RZ ;  /* 0x0000000210197810 */ /* 0x000fe20007ffe0ff */
[----:B------:R-:W-:Y:S03]  /*1810*/  BSSY B1, `(.L_x_24) ;  /* 0x0000012000017945 */ /* 0x000fe60003800000 */
[----:B------:R-:W-:Y:S01]  /*1820*/  ISETP.GE.AND P1, PT, R24, UR29, PT ;  /* 0x0000001d18007c0c */ /* 0x000fe2000bf26270 */
[----:B------:R-:W-:Y:S01]  /*1830*/  VIADD R24, R16, 0x3 ;  /* 0x0000000310187836 */ /* 0x000fe20000000000 */
[----:B------:R-:W-:-:S04]  /*1840*/  ISETP.GE.AND P2, PT, R25, UR29, PT ;  /* 0x0000001d19007c0c */ /* 0x000fc8000bf46270 */
[----:B------:R-:W-:Y:S01]  /*1850*/  ISETP.GE.AND P3, PT, R24, UR29, PT ;  /* 0x0000001d18007c0c */ /* 0x000fe2000bf66270 */
[----:B------:R-:W-:-:S12]  /*1860*/  @P4 BRA `(.L_x_25) ;  /* 0x0000000000304947 */ /* 0x000fd80003800000 */
[----:B------:R-:W-:Y:S01]  /*1870*/  IADD3 R20, P4, R20, UR16, RZ ;  /* 0x0000001014147c10 */ /* 0x000fe2000ff9e0ff */
[C---:B------:R-:W-:Y:S01]  /*1880*/  IMAD.SHL.U32 R24, R23.reuse, 0x4, RZ ;  /* 0x0000000417187824 */ /* 0x040fe200078e00ff */
[----:B------:R-:W-:Y:S02]  /*1890*/  SHF.L.U64.HI R25, R23, 0x2, R22 ;  /* 0x0000000217197819 */ /* 0x000fe40000010216 */
[----:B------:R-:W-:Y:S02]  /*18a0*/  IADD3.X R21, R21, UR17, RZ, P4, !PT ;  /* 0x0000001115157c10 */ /* 0x000fe4000a7fe4ff */
[C---:B------:R-:W-:Y:S02]  /*18b0*/  IADD3 R22, P4, R24.reuse, UR18, RZ ;  /* 0x0000001218167c10 */ /* 0x040fe4000ff9e0ff */
[----:B------:R-:W-:Y:S01]  /*18c0*/  IADD3 R24, P5, R24, UR20, RZ ;  /* 0x0000001418187c10 */ /* 0x000fe2000ffbe0ff */
[----:B------:R1:W-:Y:S01]  /*18d0*/  STG.E.U16 desc[UR12][R20.64], R27 ;  /* 0x0000001b14007986 */ /* 0x0003e2000c10150c */
[----:B------:R-:W-:-:S02]  /*18e0*/  IADD3.X R23, R25, UR19, RZ, P4, !PT ;  /* 0x0000001319177c10 */ /* 0x000fc4000a7fe4ff */
[----:B------:R-:W-:-:S03]  /*18f0*/  IADD3.X R25, R25, UR21, RZ, P5, !PT ;  /* 0x0000001519197c10 */ /* 0x000fc6000affe4ff */
[----:B------:R1:W-:Y:S04]  /*1900*/  STG.E desc[UR12][R22.64], R4 ;  /* 0x0000000416007986 */ /* 0x0003e8000c10190c */
[----:B------:R1:W-:Y:S04]  /*1910*/  STG.E desc[UR12][R24.64], R8 ;  /* 0x0000000818007986 */ /* 0x0003e8000c10190c */
[----:B------:R1:W-:Y:S02]  /*1920*/  STG.E.U16 desc[UR12][R18.64], R29 ;  /* 0x0000001d12007986 */ /* 0x0003e4000c10150c */
.L_x_25:
[----:B------:R-:W-:Y:S05]  /*1930*/  BSYNC B1 ;  /* 0x0000000000017941 */ /* 0x000fea0003800000 */
.L_x_24:
        /* <DEDUP_REMOVED lines=12> */
.L_x_23:
[----:B------:R-:W-:Y:S01]  /*1a00*/  IADD3 R16, R16, UR7, RZ ;  /* 0x0000000710107c10 */ /* 0x000fe2000fffe0ff */
[----:B------:R-:W-:-:S03]  /*1a10*/  VIADD R17, R17, 0x1 ;  /* 0x0000000111117836 */ /* 0x000fc60000000000 */
[----:B------:R-:W-:-:S13]  /*1a20*/  ISETP.GE.AND P1, PT, R16, UR29, PT ;  /* 0x0000001d10007c0c */ /* 0x000fda000bf26270 */
[----:B------:R-:W-:Y:S05]  /*1a30*/  @!P1 BRA `(.L_x_26) ;  /* 0xffffffe800a89947 */ /* 0x000fea000383ffff */
[----:B------:R-:W-:Y:S05]  /*1a40*/  BSYNC B0 ;  /* 0x0000000000007941 */ /* 0x000fea0003800000 */
.L_x_15:
[----:B------:R-:W-:Y:S05]  /*1a50*/  EXIT ;  /* 0x000000000000794d */ /* 0x000fea0003800000 */
.L_x_27:
        /* <DEDUP_REMOVED lines=10> */
.L_x_955:


//--------------------- .text._Z25multi_tensor_apply_kernelI18TensorListMetadataILi6EE34DistAdamWithParamRemaindersFunctorIfEJPfffffff10adamMode_tfEEvlPViT_T0_DpT1_ --------------------------
	.section	.text._Z25multi_tensor_apply_kernelI18TensorListMetadataILi6EE34DistAdamWithParamRemaindersFunctorIfEJPfffffff10adamMode_tfEEvlPViT_T0_DpT1_,"ax",@progbits
	.align	128
        .global         _Z25multi_tensor_apply_kernelI18TensorListMetadataILi6EE34DistAdamWithParamRemaindersFunctorIfEJPfffffff10adamMode_tfEEvlPViT_T0_DpT1_
        .type           _Z25multi_tensor_apply_kernelI18TensorListMetadataILi6EE34DistAdamWithParamRemaindersFunctorIfEJPfffffff10adamMode_tfEEvlPViT_T0_DpT1_,@function
        .size           _Z25multi_tensor_apply_kernelI18TensorListMetadataILi6EE34DistAdamWithParamRemaindersFunctorIfEJPfffffff10adamMode_tfEEvlPViT_T0_DpT1_,(.L_x_956 - _Z25multi_tensor_apply_kernelI18TensorListMetadataILi6EE34DistAdamWithParamRemaindersFunctorIfEJPfffffff10adamMode_tfEEvlPViT_T0_DpT1_)
        .other          _Z25multi_tensor_apply_kernelI18TensorListMetadataILi6EE34DistAdamWithParamRemaindersFunctorIfEJPfffffff10adamMode_tfEEvlPViT_T0_DpT1_,@"STO_CUDA_ENTRY STV_DEFAULT"
_Z25multi_tensor_apply_kernelI18TensorListMetadataILi6EE34DistAdamWithParamRemaindersFunctorIfEJPfffffff10adamMode_tfEEvlPViT_T0_DpT1_:
.text._Z25multi_tensor_apply_kernelI18TensorListMetadataILi6EE34DistAdamWithParamRemaindersFunctorIfEJPfffffff10adamMode_tfEEvlPViT_T0_DpT1_:
[----:B------:R-:W-:Y:S08]  /*0000*/  LDC R1, c[0x0][0x28] ;  /* 0x00000a00ff017b82 */ /* 0x000ff00000000800 */
[----:B------:R-:W0:Y:S01]  /*0010*/  S2UR UR5, SR_CTAID.X ;  /* 0x00000000000579c3 */ /* 0x000e220000002500 */
[----:B------:R-:W-:-:S07]  /*0020*/  ULDC.64 UR18, c[0x0][0x208] ;  /* 0x0000820000127ab9 */ /* 0x000fce0000000a00 */
[----:B------:R-:W1:Y:S01]  /*0030*/  LDC R21, c[0x0][0x210] ;  /* 0x00008400ff157b82 */ /* 0x000e620000000800 */
[----:B------:R-:W-:-:S07]  /*0040*/  UMOV UR6, 0x10 ;  /* 0x0000001000067882 */ /* 0x000fce0000000000 */
[----:B------:R-:W2:Y:S01]  /*0050*/  LDC.64 R2, c[0x0][0xdb0] ;  /* 0x00036c00ff027b82 */ /* 0x000ea20000000a00 */
[----:B0-----:R-:W-:-:S12]  /*0060*/  ULEA UR4, UR5, UR6, 0x2 ;  /* 0x0000000605047291 */ /* 0x001fd8000f8e103f */
[----:B------:R-:W-:Y:S02]  /*0070*/  ULDC UR4, c[0x0][UR4+0x890] ;  /* 0x0002240004047abb */ /* 0x000fe40008000800 */
[----:B-1----:R-:W-:Y:S01]  /*0080*/  IMAD R20, R21, UR4, RZ ;  /* 0x0000000415147c24 */ /* 0x002fe2000f8e02ff */
[----:B------:R-:W-:Y:S01]  /*0090*/  ULDC.U8 UR4, c[0x0][UR5+0x760] ;  /* 0x0001d80005047abb */ /* 0x000fe20008000000 */
[----:B--2---:R0:W5:Y:S01]  /*00a0*/  LDG.E R0, desc[UR18][R2.64] ;  /* 0x0000001202007981 */ /* 0x004162000c1e1900 */
[----:B------:R-:W-:Y:S01]  /*00b0*/  ULEA UR4, UR4, UR6, 0x3 ;  /* 0x0000000604047291 */ /* 0x000fe2000f8e183f */
[----:B0-----:R-:W-:-:S11]  /*00c0*/  IMAD.MOV R2, RZ, RZ, -R20 ;  /* 0x000000ffff027224 */ /* 0x001fd600078e0a14 */
[----:B------:R-:W-:Y:S01]  /*00d0*/  ULDC UR5, c[0x0][UR4+0x690] ;  /* 0x0001a40004057abb */ /* 0x000fe20008000800 */
[----:B------:R-:W-:Y:S01]  /*00e0*/  ULDC.64 UR8, c[0x0][UR4+0x210] ;  /* 0x0000840004087abb */ /* 0x000fe20008000a00 */
[----:B------:R-:W-:Y:S01]  /*00f0*/  VIADDMNMX R21, R2, UR5, R21, PT ;  /* 0x0000000502157c46 */ /* 0x000fe2000b800115 */
[----:B------:R-:W-:Y:S01]  /*0100*/  ULDC.64 UR10, c[0x0][UR4+0x2d0] ;  /* 0x0000b400040a7abb */ /* 0x000fe20008000a00 */
[----:B------:R-:W-:Y:S01]  /*0110*/  ULDC.64 UR12, c[0x0][UR4+0x390] ;  /* 0x0000e400040c7abb */ /* 0x000fe20008000a00 */
[----:B------:R-:W-:Y:S01]  /*0120*/  ULDC.64 UR14, c[0x0][UR4+0x450] ;  /* 0x00011400040e7abb */ /* 0x000fe20008000a00 */
[----:B------:R-:W-:Y:S01]  /*0130*/  LOP3.LUT P0, RZ, R21, 0x3, RZ, 0xc0, !PT ;  /* 0x0000000315ff7812 */ /* 0x000fe2000780c0ff */
[----:B------:R-:W-:Y:S01]  /*0140*/  ULDC.64 UR16, c[0x0][UR4+0x510] ;  /* 0x0001440004107abb */ /* 0x000fe20008000a00 */
[----:B------:R-:W-:Y:S01]  /*0150*/  ULDC.64 UR4, c[0x0][UR4+0x5d0] ;  /* 0x0001740004047abb */ /* 0x000fe20008000a00 */
[----:B------:R-:W-:-:S10]  /*0160*/  PRMT R2, RZ, 0x7610, R2 ;  /* 0x00007610ff027816 */ /* 0x000fd40000000002 */
[----:B------:R-:W-:Y:S05]  /*0170*/  @P0 BRA `(.L_x_28) ;  /* 0x0000000000500947 */ /* 0x000fea0003800000 */
[----:B------:R-:W-:-:S04]  /*0180*/  IMAD.SHL.U32 R4, R20, 0x2, RZ ;  /* 0x0000000214047824 */ /* 0x000fc800078e00ff */
[C---:B------:R-:W-:Y:S02]  /*0190*/  VIADD R5, R4.reuse, UR8 ;  /* 0x0000000804057c36 */ /* 0x040fe40008000000 */
[----:B------:R-:W-:-:S03]  /*01a0*/  VIADD R3, R4, UR10 ;  /* 0x0000000a04037c36 */ /* 0x000fc60008000000 */
[----:B------:R-:W-:Y:S02]  /*01b0*/  LOP3.LUT P0, RZ, R5, 0x7, RZ, 0xc0, !PT ;  /* 0x0000000705ff7812 */ /* 0x000fe4000780c0ff */
[----:B------:R-:W-:-:S04]  /*01c0*/  LOP3.LUT P1, RZ, R3, 0x7, RZ, 0xc0, !PT ;  /* 0x0000000703ff7812 */ /* 0x000fc8000782c0ff */
[----:B------:R-:W-:-:S13]  /*01d0*/  PLOP3.LUT P0, PT, P0, P1, PT, 0xa8, 0x0 ;  /* 0x000000000000781c */ /* 0x000fda0000703570 */
[----:B------:R-:W-:Y:S05]  /*01e0*/  @P0 BRA `(.L_x_28) ;  /* 0x0000000000340947 */ /* 0x000fea0003800000 */
[----:B------:R-:W-:-:S04]  /*01f0*/  IMAD.SHL.U32 R3, R20, 0x4, RZ ;  /* 0x0000000414037824 */ /* 0x000fc800078e00ff */
[----:B------:R-:W-:-:S05]  /*0200*/  VIADD R5, R3, UR12 ;  /* 0x0000000c03057c36 */ /* 0x000fca0008000000 */
[----:B------:R-:W-:-:S13]  /*0210*/  LOP3.LUT P0, RZ, R5, 0xf, RZ, 0xc0, !PT ;  /* 0x0000000f05ff7812 */ /* 0x000fda000780c0ff */
[----:B------:R-:W-:Y:S05]  /*0220*/  @P0 BRA `(.L_x_28) ;  /* 0x0000000000240947 */ /* 0x000fea0003800000 */
[C---:B------:R-:W-:Y:S02]  /*0230*/  VIADD R5, R3.reuse, UR14 ;  /* 0x0000000e03057c36 */ /* 0x040fe40008000000 */
[----:B------:R-:W-:-:S03]  /*0240*/  VIADD R3, R3, UR16 ;  /* 0x0000001003037c36 */ /* 0x000fc60008000000 */
[----:B------:R-:W-:Y:S02]  /*0250*/  LOP3.LUT P0, RZ, R5, 0xf, RZ, 0xc0, !PT ;  /* 0x0000000f05ff7812 */ /* 0x000fe4000780c0ff */
[----:B------:R-:W-:-:S04]  /*0260*/  LOP3.LUT P1, RZ, R3, 0xf, RZ, 0xc0, !PT ;  /* 0x0000000f03ff7812 */ /* 0x000fc8000782c0ff */
[----:B------:R-:W-:-:S13]  /*0270*/  PLOP3.LUT P0, PT, P0, P1, PT, 0xa8, 0x0 ;  /* 0x000000000000781c */ /* 0x000fda0000703570 */
[----:B------:R-:W-:-:S05]  /*0280*/  @!P0 VIADD R3, R4, UR4 ;  /* 0x0000000404038c36 */ /* 0x000fca0008000000 */
[----:B------:R-:W-:-:S04]  /*0290*/  @!P0 LOP3.LUT P1, RZ, R3, 0x7, RZ, 0xc0, !PT ;  /* 0x0000000703ff8812 */ /* 0x000fc8000782c0ff */
[----:B------:R-:W-:-:S04]  /*02a0*/  @!P0 SEL R3, RZ, 0x1, P1 ;  /* 0x00000001ff038807 */ /* 0x000fc80000800000 */
[----:B------:R-:W-:-:S07]  /*02b0*/  @!P0 PRMT R2, R3, 0x7610, R2 ;  /* 0x0000761003028816 */ /* 0x000fce0000000002 */
.L_x_28:
[----:B------:R-:W0:Y:S02]  /*02c0*/  S2R R22, SR_TID.X ;  /* 0x0000000000167919 */ /* 0x000e240000002100 */
[----:B0-----:R-:W-:-:S05]  /*02d0*/  IMAD.SHL.U32 R22, R22, 0x4, RZ ;  /* 0x0000000416167824 */ /* 0x001fca00078e00ff */
[----:B------:R-:W-:-:S13]  /*02e0*/  ISETP.GE.AND P0, PT, R22, R21, PT ;  /* 0x000000151600720c */ /* 0x000fda0003f06270 */
[----:B------:R-:W-:Y:S05]  /*02f0*/  @P0 EXIT ;  /* 0x000000000000094d */ /* 0x000fea0003800000 */
[----:B------:R-:W-:Y:S01]  /*0300*/  PRMT R2, R2, 0x9910, RZ ;  /* 0x0000991002027816 */ /* 0x000fe200000000ff */
[----:B------:R-:W-:Y:S01]  /*0310*/  BSSY B0, `(.L_x_29) ;  /* 0x0000150000007945 */ /* 0x000fe20003800000 */
[----:B------:R-:W-:Y:S01]  /*0320*/  IMAD.MOV.U32 R23, RZ, RZ, R22 ;  /* 0x000000ffff177224 */ /* 0x000fe200078e0016 */
[----:B------:R-:W-:Y:S01]  /*0330*/  ULDC UR6, c[0x0][0x0] ;  /* 0x0000000000067ab9 */ /* 0x000fe20000000800 */
[----:B------:R-:W-:Y:S01]  /*0340*/  ISETP.NE.AND P1, PT, R2, RZ, PT ;  /* 0x000000ff0200720c */ /* 0x000fe20003f25270 */
[----:B------:R-:W-:Y:S01]  /*0350*/  IMAD.MOV.U32 R25, RZ, RZ, RZ ;  /* 0x000000ffff197224 */ /* 0x000fe200078e00ff */
[----:B------:R-:W-:Y:S01]  /*0360*/  ULDC UR24, c[0x0][0xdc8] ;  /* 0x0003720000187ab9 */ /* 0x000fe20000000800 */
[----:B------:R-:W-:Y:S01]  /*0370*/  USHF.L.U32 UR6, UR6, 0x2, URZ ;  /* 0x0000000206067899 */ /* 0x000fe2000800063f */
[----:B------:R-:W-:Y:S01]  /*0380*/  ULDC UR25, c[0x0][0xdd4] ;  /* 0x0003750000197ab9 */ /* 0x000fe20000000800 */
[----:B------:R-:W-:Y:S01]  /*0390*/  ULDC UR7, c[0x0][0xdd0] ;  /* 0x0003740000077ab9 */ /* 0x000fe20000000800 */
[----:B------:R-:W-:Y:S01]  /*03a0*/  ULDC UR26, c[0x0][0xdcc] ;  /* 0x00037300001a7ab9 */ /* 0x000fe20000000800 */
[----:B------:R-:W-:Y:S01]  /*03b0*/  ULDC.64 UR20, c[0x0][0xdb8] ;  /* 0x00036e0000147ab9 */ /* 0x000fe20000000a00 */
[----:B------:R-:W-:-:S07]  /*03c0*/  ULDC.64 UR22, c[0x0][0xdc0] ;  /* 0x0003700000167ab9 */ /* 0x000fce0000000a00 */
.L_x_40:
[----:B01----:R-:W-:Y:S01]  /*03d0*/  SHF.R.S32.HI R5, RZ, 0x1f, R20 ;  /* 0x0000001fff057819 */ /* 0x003fe20000011414 */
[----:B------:R-:W-:Y:S01]  /*03e0*/  IMAD R7, R25, UR6, R22 ;  /* 0x0000000619077c24 */ /* 0x000fe2000f8e0216 */
[C---:B------:R-:W-:Y:S02]  /*03f0*/  LEA R9, P0, R20.reuse, 0x2, 0x1 ;  /* 0x0000000214097811 */ /* 0x040fe400078008ff */
[C---:B------:R-:W-:Y:S02]  /*0400*/  LEA R11, P2, R20.reuse, 0x4, 0x2 ;  /* 0x00000004140b7811 */ /* 0x040fe400078410ff */
[C-C-:B------:R-:W-:Y:S02]  /*0410*/  LEA.HI.X R10, R20.reuse, RZ, R5.reuse, 0x1, P0 ;  /* 0x000000ff140a7211 */ /* 0x140fe400000f0c05 */
[----:B------:R-:W-:Y:S02]  /*0420*/  LEA.HI.X R12, R20, RZ, R5, 0x2, P2 ;  /* 0x000000ff140c7211 */ /* 0x000fe400010f1405 */
[----:B------:R-:W-:-:S02]  /*0430*/  IADD3 R2, P0, R9, UR10, RZ ;  /* 0x0000000a09027c10 */ /* 0x000fc4000ff1e0ff */
[C---:B------:R-:W-:Y:S02]  /*0440*/  IADD3 R16, P3, R11.reuse, UR12, RZ ;  /* 0x0000000c0b107c10 */ /* 0x040fe4000ff7e0ff */
[----:B------:R-:W-:Y:S02]  /*0450*/  IADD3 R18, P2, R11, UR14, RZ ;  /* 0x0000000e0b127c10 */ /* 0x000fe4000ff5e0ff */
[----:B------:R-:W-:Y:S02]  /*0460*/  IADD3.X R3, R10, UR11, RZ, P0, !PT ;  /* 0x0000000b0a037c10 */ /* 0x000fe400087fe4ff */
[C---:B------:R-:W-:Y:S02]  /*0470*/  IADD3.X R17, R12.reuse, UR13, RZ, P3, !PT ;  /* 0x0000000d0c117c10 */ /* 0x040fe40009ffe4ff */
[----:B------:R-:W-:Y:S01]  /*0480*/  IADD3.X R19, R12, UR15, RZ, P2, !PT ;  /* 0x0000000f0c137c10 */ /* 0x000fe200097fe4ff */
[----:B------:R-:W-:Y:S01]  /*0490*/  IMAD.WIDE R2, R7, 0x2, R2 ;  /* 0x0000000207027825 */ /* 0x000fe200078e0202 */
[----:B------:R-:W-:-:S03]  /*04a0*/  SHF.R.S32.HI R8, RZ, 0x1f, R7 ;  /* 0x0000001fff087819 */ /* 0x000fc60000011407 */
[----:B------:R-:W-:-:S04]  /*04b0*/  IMAD.WIDE R16, R7, 0x4, R16 ;  /* 0x0000000407107825 */ /* 0x000fc800078e0210 */
[----:B------:R-:W-:Y:S01]  /*04c0*/  IMAD.WIDE R18, R7, 0x4, R18 ;  /* 0x0000000407127825 */ /* 0x000fe200078e0212 */
[----:B------:R-:W-:Y:S06]  /*04d0*/  @!P1 BRA `(.L_x_30) ;  /* 0x0000000000789947 */ /* 0x000fec0003800000 */
[----:B------:R-:W-:-:S04]  /*04e0*/  IADD3 R6, P0, R20, R23, RZ ;  /* 0x0000001714067210 */ /* 0x000fc80007f1e0ff */
[----:B------:R-:W-:Y:S01]  /*04f0*/  LEA.HI.X.SX32 R5, R23, R5, 0x1, P0 ;  /* 0x0000000517057211 */ /* 0x000fe200000f0eff */
[C---:B------:R-:W-:Y:S02]  /*0500*/  IMAD.SHL.U32 R26, R6.reuse, 0x2, RZ ;  /* 0x00000002061a7824 */ /* 0x040fe400078e00ff */
[C---:B------:R-:W-:Y:S01]  /*0510*/  IMAD.SHL.U32 R12, R6.reuse, 0x4, RZ ;  /* 0x00000004060c7824 */ /* 0x040fe200078e00ff */
[----:B------:R-:W-:Y:S02]  /*0520*/  SHF.L.U64.HI R4, R6, 0x1, R5 ;  /* 0x0000000106047819 */ /* 0x000fe40000010205 */
[C---:B------:R-:W-:Y:S02]  /*0530*/  IADD3 R28, P0, R26.reuse, UR8, RZ ;  /* 0x000000081a1c7c10 */ /* 0x040fe4000ff1e0ff */
[----:B------:R-:W-:Y:S02]  /*0540*/  IADD3 R26, P2, R26, UR10, RZ ;  /* 0x0000000a1a1a7c10 */ /* 0x000fe4000ff5e0ff */
[----:B------:R-:W-:-:S02]  /*0550*/  IADD3.X R29, R4, UR9, RZ, P0, !PT ;  /* 0x00000009041d7c10 */ /* 0x000fc400087fe4ff */
[----:B------:R-:W-:Y:S02]  /*0560*/  IADD3.X R27, R4, UR11, RZ, P2, !PT ;  /* 0x0000000b041b7c10 */ /* 0x000fe400097fe4ff */
[C---:B------:R-:W-:Y:S02]  /*0570*/  IADD3 R4, P0, R12.reuse, UR12, RZ ;  /* 0x0000000c0c047c10 */ /* 0x040fe4000ff1e0ff */
[----:B------:R-:W-:Y:S01]  /*0580*/  IADD3 R8, P2, R12, UR14, RZ ;  /* 0x0000000e0c087c10 */ /* 0x000fe2000ff5e0ff */
[----:B------:R-:W2:Y:S01]  /*0590*/  LDG.E.64 R28, desc[UR18][R28.64] ;  /* 0x000000121c1c7981 */ /* 0x000ea2000c1e1b00 */
[----:B------:R-:W-:Y:S02]  /*05a0*/  SHF.L.U64.HI R6, R6, 0x2, R5 ;  /* 0x0000000206067819 */ /* 0x000fe40000010205 */
[----:B------:R-:W-:Y:S01]  /*05b0*/  IADD3 R12, P3, R12, UR16, RZ ;  /* 0x000000100c0c7c10 */ /* 0x000fe2000ff7e0ff */
[----:B------:R-:W3:Y:S01]  /*05c0*/  LDG.E.64 R26, desc[UR18][R26.64] ;  /* 0x000000121a1a7981 */ /* 0x000ee2000c1e1b00 */
[----:B------:R-:W-:-:S02]  /*05d0*/  IADD3.X R5, R6, UR13, RZ, P0, !PT ;  /* 0x0000000d06057c10 */ /* 0x000fc400087fe4ff */
[C---:B------:R-:W-:Y:S02]  /*05e0*/  IADD3.X R9, R6.reuse, UR15, RZ, P2, !PT ;  /* 0x0000000f06097c10 */ /* 0x040fe400097fe4ff */
[----:B------:R-:W-:Y:S02]  /*05f0*/  IADD3.X R13, R6, UR17, RZ, P3, !PT ;  /* 0x00000011060d7c10 */ /* 0x000fe40009ffe4ff */
[----:B------:R-:W5:Y:S04]  /*0600*/  LDG.E.128 R4, desc[UR18][R4.64] ;  /* 0x0000001204047981 */ /* 0x000f68000c1e1d00 */
[----:B------:R-:W5:Y:S04]  /*0610*/  LDG.E.128 R8, desc[UR18][R8.64] ;  /* 0x0000001208087981 */ /* 0x000f68000c1e1d00 */
[----:B------:R-:W5:Y:S01]  /*0620*/  LDG.E.128 R12, desc[UR18][R12.64] ;  /* 0x000000120c0c7981 */ /* 0x000f62000c1e1d00 */
[----:B--2---:R-:W-:-:S02]  /*0630*/  SHF.R.U64 R33, R28, 0x10, R29 ;  /* 0x000000101c217819 */ /* 0x004fc4000000121d */
[----:B------:R-:W-:Y:S02]  /*0640*/  PRMT R24, R28, 0x7610, R24 ;  /* 0x000076101c187816 */ /* 0x000fe40000000018 */
[----:B------:R-:W-:Y:S02]  /*0650*/  SHF.R.U32.HI R31, RZ, 0x10, R29 ;  /* 0x00000010ff1f7819 */ /* 0x000fe4000001161d */
[----:B------:R-:W-:Y:S02]  /*0660*/  PRMT R30, R29, 0x7610, R30 ;  /* 0x000076101d1e7816 */ /* 0x000fe4000000001e */
[C-C-:B---3--:R-:W-:Y:S02]  /*0670*/  SHF.R.U64 R36, R26.reuse, 0x10, R27.reuse ;  /* 0x000000101a247819 */ /* 0x148fe4000000121b */
[----:B------:R-:W-:Y:S02]  /*0680*/  PRMT R34, R26, 0x7610, R34 ;  /* 0x000076101a227816 */ /* 0x000fe40000000022 */
[----:B------:R-:W-:-:S02]  /*0690*/  SHF.R.U32.HI R32, RZ, 0x10, R27 ;  /* 0x00000010ff207819 */ /* 0x000fc4000001161b */
[----:B------:R-:W-:Y:S01]  /*06a0*/  PRMT R35, R27, 0x7610, R35 ;  /* 0x000076101b237816 */ /* 0x000fe20000000023 */
[----:B------:R-:W-:Y:S06]  /*06b0*/  BRA `(.L_x_31) ;  /* 0x00000004001c7947 */ /* 0x000fec0003800000 */
.L_x_30:
[----:B------:R-:W-:Y:S01]  /*06c0*/  IADD3 R26, P4, R11, UR16, RZ ;  /* 0x000000100b1a7c10 */ /* 0x000fe2000ff9e0ff */
[----:B------:R-:W-:Y:S01]  /*06d0*/  VIADD R4, R23, 0x1 ;  /* 0x0000000117047836 */ /* 0x000fe20000000000 */
[----:B------:R-:W-:Y:S01]  /*06e0*/  IADD3 R28, P0, R9, UR8, RZ ;  /* 0x00000008091c7c10 */ /* 0x000fe2000ff1e0ff */
[C---:B------:R-:W-:Y:S01]  /*06f0*/  VIADD R6, R23.reuse, 0x2 ;  /* 0x0000000217067836 */ /* 0x040fe20000000000 */
[----:B------:R-:W-:Y:S01]  /*0700*/  IADD3.X R12, R12, UR17, RZ, P4, !PT ;  /* 0x000000110c0c7c10 */ /* 0x000fe2000a7fe4ff */
[----:B------:R-:W-:Y:S01]  /*0710*/  BSSY B1, `(.L_x_32) ;  /* 0x0000026000017945 */ /* 0x000fe20003800000 */
[CC--:B------:R-:W-:Y:S02]  /*0720*/  ISETP.GE.AND P4, PT, R23.reuse, R21.reuse, PT ;  /* 0x000000151700720c */ /* 0x0c0fe40003f86270 */
[----:B------:R-:W-:Y:S01]  /*0730*/  ISETP.GE.AND P2, PT, R4, R21, PT ;  /* 0x000000150400720c */ /* 0x000fe20003f46270 */
[----:B------:R-:W-:Y:S01]  /*0740*/  VIADD R4, R23, 0x3 ;  /* 0x0000000317047836 */ /* 0x000fe20000000000 */
[----:B------:R-:W-:-:S02]  /*0750*/  IADD3.X R10, R10, UR9, RZ, P0, !PT ;  /* 0x000000090a0a7c10 */ /* 0x000fc400087fe4ff */
[C---:B------:R-:W-:Y:S02]  /*0760*/  LEA R28, P5, R7.reuse, R28, 0x1 ;  /* 0x0000001c071c7211 */ /* 0x040fe400078a08ff */
[C---:B------:R-:W-:Y:S02]  /*0770*/  LEA R26, P6, R7.reuse, R26, 0x2 ;  /* 0x0000001a071a7211 */ /* 0x040fe400078c10ff */
[-C--:B------:R-:W-:Y:S01]  /*0780*/  ISETP.GE.AND P0, PT, R4, R21.reuse, PT ;  /* 0x000000150400720c */ /* 0x080fe20003f06270 */
[----:B------:R-:W-:Y:S01]  /*0790*/  IMAD.MOV.U32 R4, RZ, RZ, RZ ;  /* 0x000000ffff047224 */ /* 0x000fe200078e00ff */
[C-C-:B------:R-:W-:Y:S02]  /*07a0*/  LEA.HI.X R29, R7.reuse, R10, R8.reuse, 0x1, P5 ;  /* 0x0000000a071d7211 */ /* 0x140fe400028f0c08 */
[----:B------:R-:W-:Y:S01]  /*07b0*/  LEA.HI.X R27, R7, R12, R8, 0x2, P6 ;  /* 0x0000000c071b7211 */ /* 0x000fe200030f1408 */
[----:B------:R-:W-:Y:S01]  /*07c0*/  IMAD.MOV.U32 R8, RZ, RZ, RZ ;  /* 0x000000ffff087224 */ /* 0x000fe200078e00ff */
[----:B------:R-:W-:Y:S01]  /*07d0*/  ISETP.GE.AND P3, PT, R6, R21, PT ;  /* 0x000000150600720c */ /* 0x000fe20003f66270 */
[----:B------:R-:W-:Y:S01]  /*07e0*/  IMAD.MOV.U32 R12, RZ, RZ, RZ ;  /* 0x000000ffff0c7224 */ /* 0x000fe200078e00ff */
[----:B------:R-:W-:-:S02]  /*07f0*/  PRMT R24, RZ, 0x7610, R24 ;  /* 0x00007610ff187816 */ /* 0x000fc40000000018 */
[----:B------:R-:W-:Y:S01]  /*0800*/  PRMT R34, RZ, 0x7610, R34 ;  /* 0x00007610ff227816 */ /* 0x000fe20000000022 */
[----:B------:R-:W-:Y:S08]  /*0810*/  @P4 BRA `(.L_x_33) ;  /* 0x0000000000544947 */ /* 0x000ff00003800000 */
        /* <DEDUP_REMOVED lines=8> */
[----:B------:R-:W-:Y:S02]  /*08a0*/  SHF.L.U64.HI R10, R4, 0x2, R5 ;  /* 0x00000002040a7819 */ /* 0x000fe40000010205 */
[C---:B------:R-:W-:Y:S01]  /*08b0*/  IADD3 R4, P6, R12.reuse, UR12, RZ ;  /* 0x0000000c0c047c10 */ /* 0x040fe2000ffde0ff */
[----:B------:R0:W5:Y:S01]  /*08c0*/  LDG.E.U16 R24, desc[UR18][R6.64] ;  /* 0x0000001206187981 */ /* 0x000162000c1e1500 */
[C---:B------:R-:W-:Y:S02]  /*08d0*/  IADD3 R8, P5, R12.reuse, UR14, RZ ;  /* 0x0000000e0c087c10 */ /* 0x040fe4000ffbe0ff */
[----:B------:R-:W-:Y:S02]  /*08e0*/  IADD3.X R35, R9, UR11, RZ, P4, !PT ;  /* 0x0000000b09237c10 */ /* 0x000fe4000a7fe4ff */
[----:B------:R-:W-:Y:S02]  /*08f0*/  IADD3 R12, P4, R12, UR16, RZ ;  /* 0x000000100c0c7c10 */ /* 0x000fe4000ff9e0ff */
[C---:B------:R-:W-:Y:S01]  /*0900*/  IADD3.X R5, R10.reuse, UR13, RZ, P6, !PT ;  /* 0x0000000d0a057c10 */ /* 0x040fe2000b7fe4ff */
[----:B------:R0:W5:Y:S01]  /*0910*/  LDG.E.U16 R34, desc[UR18][R34.64] ;  /* 0x0000001222227981 */ /* 0x000162000c1e1500 */
[----:B------:R-:W-:-:S02]  /*0920*/  IADD3.X R9, R10, UR15, RZ, P5, !PT ;  /* 0x0000000f0a097c10 */ /* 0x000fc4000affe4ff */
[----:B------:R-:W-:Y:S01]  /*0930*/  IADD3.X R13, R10, UR17, RZ, P4, !PT ;  /* 0x000000110a0d7c10 */ /* 0x000fe2000a7fe4ff */
[----:B------:R0:W5:Y:S04]  /*0940*/  LDG.E R4, desc[UR18][R4.64] ;  /* 0x0000001204047981 */ /* 0x000168000c1e1900 */
[----:B------:R0:W5:Y:S04]  /*0950*/  LDG.E R8, desc[UR18][R8.64] ;  /* 0x0000001208087981 */ /* 0x000168000c1e1900 */
[----:B------:R0:W5:Y:S02]  /*0960*/  LDG.E R12, desc[UR18][R12.64] ;  /* 0x000000120c0c7981 */ /* 0x000164000c1e1900 */
.L_x_33:
[----:B------:R-:W-:Y:S05]  /*0970*/  BSYNC B1 ;  /* 0x0000000000017941 */ /* 0x000fea0003800000 */
.L_x_32:
[----:B------:R-:W-:Y:S01]  /*0980*/  PRMT R33, RZ, 0x7610, R33 ;  /* 0x00007610ff217816 */ /* 0x000fe20000000021 */
[----:B0-----:R-:W-:Y:S01]  /*0990*/  IMAD.MOV.U32 R13, RZ, RZ, RZ ;  /* 0x000000ffff0d7224 */ /* 0x001fe200078e00ff */
[----:B------:R-:W-:Y:S02]  /*09a0*/  PRMT R30, RZ, 0x7610, R30 ;  /* 0x00007610ff1e7816 */ /* 0x000fe4000000001e */
[----:B------:R-:W-:Y:S02]  /*09b0*/  CS2R R14, SRZ ;  /* 0x00000000000e7805 */ /* 0x000fe4000001ff00 */
[----:B------:R-:W-:Y:S01]  /*09c0*/  PRMT R31, RZ, 0x7610, R31 ;  /* 0x00007610ff1f7816 */ /* 0x000fe2000000001f */
[----:B------:R-:W-:Y:S01]  /*09d0*/  IMAD.MOV.U32 R5, RZ, RZ, RZ ;  /* 0x000000ffff057224 */ /* 0x000fe200078e00ff */
[----:B------:R-:W-:Y:S01]  /*09e0*/  PRMT R36, RZ, 0x7610, R36 ;  /* 0x00007610ff247816 */ /* 0x000fe20000000024 */
[----:B------:R-:W-:Y:S01]  /*09f0*/  IMAD.MOV.U32 R9, RZ, RZ, RZ ;  /* 0x000000ffff097224 */ /* 0x000fe200078e00ff */
[----:B------:R-:W-:-:S02]  /*0a00*/  PRMT R35, RZ, 0x7610, R35 ;  /* 0x00007610ff237816 */ /* 0x000fc40000000023 */
[----:B------:R-:W-:Y:S02]  /*0a10*/  CS2R R6, SRZ ;  /* 0x0000000000067805 */ /* 0x000fe4000001ff00 */
[----:B------:R-:W-:Y:S02]  /*0a20*/  PRMT R32, RZ, 0x7610, R32 ;  /* 0x00007610ff207816 */ /* 0x000fe40000000020 */
[----:B------:R-:W-:Y:S01]  /*0a30*/  CS2R R10, SRZ ;  /* 0x00000000000a7805 */ /* 0x000fe2000001ff00 */
[----:B------:R0:W5:Y:S04]  /*0a40*/  @!P2 LDG.E.U16 R33, desc[UR18][R28.64] ;  /* 0x000000121c21a981 */ /* 0x000168000c1e1500 */
[----:B------:R0:W5:Y:S04]  /*0a50*/  @!P3 LDG.E.U16 R30, desc[UR18][R28.64+0x2] ;  /* 0x000002121c1eb981 */ /* 0x000168000c1e1500 */
[----:B------:R0:W5:Y:S04]  /*0a60*/  @!P0 LDG.E.U16 R31, desc[UR18][R28.64+0x4] ;  /* 0x000004121c1f8981 */ /* 0x000168000c1e1500 */
[----:B------:R0:W5:Y:S04]  /*0a70*/  @!P2 LDG.E R13, desc[UR18][R26.64] ;  /* 0x000000121a0da981 */ /* 0x000168000c1e1900 */
[----:B------:R0:W5:Y:S04]  /*0a80*/  @!P3 LDG.E R14, desc[UR18][R26.64+0x4] ;  /* 0x000004121a0eb981 */ /* 0x000168000c1e1900 */
[----:B------:R0:W5:Y:S04]  /*0a90*/  @!P0 LDG.E R15, desc[UR18][R26.64+0x8] ;  /* 0x000008121a0f8981 */ /* 0x000168000c1e1900 */
[----:B------:R0:W5:Y:S04]  /*0aa0*/  @!P2 LDG.E.U16 R36, desc[UR18][R2.64] ;  /* 0x000000120224a981 */ /* 0x000168000c1e1500 */
[----:B------:R0:W5:Y:S04]  /*0ab0*/  @!P3 LDG.E.U16 R35, desc[UR18][R2.64+0x2] ;  /* 0x000002120223b981 */ /* 0x000168000c1e1500 */
[----:B------:R0:W5:Y:S04]  /*0ac0*/  @!P0 LDG.E.U16 R32, desc[UR18][R2.64+0x4] ;  /* 0x0000041202208981 */ /* 0x000168000c1e1500 */
[----:B------:R0:W5:Y:S04]  /*0ad0*/  @!P2 LDG.E R5, desc[UR18][R16.64] ;  /* 0x000000121005a981 */ /* 0x000168000c1e1900 */
[----:B------:R0:W5:Y:S04]  /*0ae0*/  @!P2 LDG.E R9, desc[UR18][R18.64] ;  /* 0x000000121209a981 */ /* 0x000168000c1e1900 */
[----:B------:R0:W5:Y:S04]  /*0af0*/  @!P3 LDG.E R6, desc[UR18][R16.64+0x4] ;  /* 0x000004121006b981 */ /* 0x000168000c1e1900 */
[----:B------:R0:W5:Y:S04]  /*0b00*/  @!P3 LDG.E R10, desc[UR18][R18.64+0x4] ;  /* 0x00000412120ab981 */ /* 0x000168000c1e1900 */
[----:B------:R0:W5:Y:S04]  /*0b10*/  @!P0 LDG.E R7, desc[UR18][R16.64+0x8] ;  /* 0x0000081210078981 */ /* 0x000168000c1e1900 */
[----:B------:R0:W5:Y:S02]  /*0b20*/  @!P0 LDG.E R11, desc[UR18][R18.64+0x8] ;  /* 0x00000812120b8981 */ /* 0x000164000c1e1900 */
.L_x_31:
[----:B0----5:R-:W-:Y:S02]  /*0b30*/  PRMT R27, R34, 0x9910, RZ ;  /* 0x00009910221b7816 */ /* 0x021fe400000000ff */
[----:B------:R-:W-:Y:S02]  /*0b40*/  ISETP.NE.AND P0, PT, RZ, UR7, PT ;  /* 0x00000007ff007c0c */ /* 0x000fe4000bf05270 */
[----:B------:R-:W-:Y:S02]  /*0b50*/  LEA.HI.SX32 R27, R27, R24, 0x11 ;  /* 0x000000181b1b7211 */ /* 0x000fe400078f8aff */
[----:B------:R-:W-:Y:S02]  /*0b60*/  PRMT R24, R36, 0x9910, RZ ;  /* 0x0000991024187816 */ /* 0x000fe400000000ff */
[----:B------:R-:W-:Y:S02]  /*0b70*/  PRMT R29, R35, 0x9910, RZ ;  /* 0x00009910231d7816 */ /* 0x000fe400000000ff */
[----:B------:R-:W-:-:S02]  /*0b80*/  LEA.HI.SX32 R33, R24, R33, 0x11 ;  /* 0x0000002118217211 */ /* 0x000fc400078f8aff */
[----:B------:R-:W-:Y:S02]  /*0b90*/  PRMT R24, R32, 0x9910, RZ ;  /* 0x0000991020187816 */ /* 0x000fe400000000ff */
[----:B------:R-:W-:Y:S02]  /*0ba0*/  LEA.HI.SX32 R30, R29, R30, 0x11 ;  /* 0x0000001e1d1e7211 */ /* 0x000fe400078f8aff */
[----:B------:R-:W-:Y:S02]  /*0bb0*/  LEA.HI.SX32 R29, R24, R31, 0x11 ;  /* 0x0000001f181d7211 */ /* 0x000fe400078f8aff */
[----:B------:R-:W-:Y:S01]  /*0bc0*/  PRMT R34, R34, 0x5410, R27 ;  /* 0x0000541022227816 */ /* 0x000fe2000000001b */
[----:B------:R-:W-:Y:S01]  /*0bd0*/  FMUL.FTZ R27, R0, R12 ;  /* 0x0000000c001b7220 */ /* 0x000fe20000410000 */
[----:B------:R-:W-:Y:S02]  /*0be0*/  PRMT R33, R36, 0x5410, R33 ;  /* 0x0000541024217816 */ /* 0x000fe40000000021 */
[----:B------:R-:W-:-:S02]  /*0bf0*/  PRMT R31, R35, 0x5410, R30 ;  /* 0x00005410231f7816 */ /* 0x000fc4000000001e */
[----:B------:R-:W-:Y:S01]  /*0c00*/  PRMT R24, R32, 0x5410, R29 ;  /* 0x0000541020187816 */ /* 0x000fe2000000001d */
[----:B------:R-:W-:Y:S06]  /*0c10*/  @!P0 BRA `(.L_x_34) ;  /* 0x0000000000d88947 */ /* 0x000fec0003800000 */
[C---:B------:R-:W-:Y:S01]  /*0c20*/  FMUL.FTZ R13, R0.reuse, R13 ;  /* 0x0000000d000d7220 */ /* 0x040fe20000410000 */
[----:B------:R-:W0:Y:S01]  /*0c30*/  MUFU.RCP R12, UR23 ;  /* 0x00000017000c7d08 */ /* 0x000e220008001000 */
[----:B------:R-:W-:Y:S01]  /*0c40*/  FMUL.FTZ R26, R27, R27 ;  /* 0x0000001b1b1a7220 */ /* 0x000fe20000410000 */
[C---:B------:R-:W-:Y:S01]  /*0c50*/  FMUL.FTZ R14, R0.reuse, R14 ;  /* 0x0000000e000e7220 */ /* 0x040fe20000410000 */
[----:B------:R-:W-:Y:S01]  /*0c60*/  FMUL.FTZ R28, R13, R13 ;  /* 0x0000000d0d1c7220 */ /* 0x000fe20000410000 */
[----:B------:R-:W-:Y:S01]  /*0c70*/  FMUL.FTZ R15, R0, R15 ;  /* 0x0000000f000f7220 */ /* 0x000fe20000410000 */
[----:B------:R-:W-:Y:S01]  /*0c80*/  FFMA.FTZ R29, R26, -UR21, R26 ;  /* 0x800000151a1d7c23 */ /* 0x000fe2000801001a */
[----:B------:R-:W-:Y:S01]  /*0c90*/  FFMA.FTZ R35, R27, -UR20, R27 ;  /* 0x800000141b237c23 */ /* 0x000fe2000801001b */
[----:B------:R-:W-:Y:S02]  /*0ca0*/  FFMA.FTZ R28, R28, -UR21, R28 ;  /* 0x800000151c1c7c23 */ /* 0x000fe4000801001c */
[----:B------:R-:W-:Y:S01]  /*0cb0*/  FFMA.FTZ R8, R8, UR21, R29 ;  /* 0x0000001508087c23 */ /* 0x000fe2000801001d */
[----:B------:R-:W-:Y:S01]  /*0cc0*/  FFMA.FTZ R4, R4, UR20, R35 ;  /* 0x0000001404047c23 */ /* 0x000fe20008010023 */
[----:B------:R-:W-:Y:S01]  /*0cd0*/  FFMA.FTZ R9, R9, UR21, R28 ;  /* 0x0000001509097c23 */ /* 0x000fe2000801001c */
[----:B------:R-:W-:-:S04]  /*0ce0*/  FMUL.FTZ R28, R14, R14 ;  /* 0x0000000e0e1c7220 */ /* 0x000fc80000410000 */
[----:B------:R-:W-:Y:S01]  /*0cf0*/  FFMA.FTZ R29, R28, -UR21, R28 ;  /* 0x800000151c1d7c23 */ /* 0x000fe2000801001c */
[----:B------:R-:W-:Y:S01]  /*0d00*/  FMUL.FTZ R28, R15, R15 ;  /* 0x0000000f0f1c7220 */ /* 0x000fe20000410000 */
[-C--:B0-----:R-:W-:Y:S01]  /*0d10*/  FMUL.FTZ R26, R8, R12.reuse ;  /* 0x0000000c081a7220 */ /* 0x081fe20000410000 */
[-C--:B------:R-:W-:Y:S01]  /*0d20*/  FMUL.FTZ R32, R9, R12.reuse ;  /* 0x0000000c09207220 */ /* 0x080fe20000410000 */
[----:B------:R-:W-:Y:S01]  /*0d30*/  FFMA.FTZ R10, R10, UR21, R29 ;  /* 0x000000150a0a7c23 */ /* 0x000fe2000801001d */
[----:B------:R-:W-:Y:S02]  /*0d40*/  FFMA.FTZ R30, R28, -UR21, R28 ;  /* 0x800000151c1e7c23 */ /* 0x000fe4000801001c */
[----:B------:R-:W0:Y:S02]  /*0d50*/  MUFU.SQRT R28, R32 ;  /* 0x00000020001c7308 */ /* 0x000e240000002000 */
[----:B------:R-:W-:Y:S01]  /*0d60*/  FFMA.FTZ R11, R11, UR21, R30 ;  /* 0x000000150b0b7c23 */ /* 0x000fe2000801001e */
[----:B------:R-:W-:-:S03]  /*0d70*/  FMUL.FTZ R30, R10, R12 ;  /* 0x0000000c0a1e7220 */ /* 0x000fc60000410000 */
[----:B------:R-:W-:Y:S02]  /*0d80*/  FMUL.FTZ R29, R11, R12 ;  /* 0x0000000c0b1d7220 */ /* 0x000fe40000410000 */
[----:B------:R-:W1:Y:S08]  /*0d90*/  MUFU.SQRT R26, R26 ;  /* 0x0000001a001a7308 */ /* 0x000e700000002000 */
[----:B------:R-:W2:Y:S01]  /*0da0*/  MUFU.SQRT R30, R30 ;  /* 0x0000001e001e7308 */ /* 0x000ea20000002000 */
[----:B0-----:R-:W-:-:S07]  /*0db0*/  FADD.FTZ R28, R28, UR24 ;  /* 0x000000181c1c7e21 */ /* 0x001fce0008010000 */
[----:B------:R-:W0:Y:S01]  /*0dc0*/  MUFU.SQRT R29, R29 ;  /* 0x0000001d001d7308 */ /* 0x000e220000002000 */
[----:B-1----:R-:W-:-:S07]  /*0dd0*/  FADD.FTZ R12, R26, UR24 ;  /* 0x000000181a0c7e21 */ /* 0x002fce0008010000 */
[----:B------:R-:W1:Y:S01]  /*0de0*/  MUFU.RCP R26, UR22 ;  /* 0x00000016001a7d08 */ /* 0x000e620008001000 */
[----:B--2---:R-:W-:Y:S01]  /*0df0*/  FADD.FTZ R32, R30, UR24 ;  /* 0x000000181e207e21 */ /* 0x004fe20008010000 */
[----:B------:R-:W-:-:S04]  /*0e00*/  FFMA.FTZ R30, R13, -UR20, R13 ;  /* 0x800000140d1e7c23 */ /* 0x000fc8000801000d */
[----:B------:R-:W-:Y:S02]  /*0e10*/  FFMA.FTZ R5, R5, UR20, R30 ;  /* 0x0000001405057c23 */ /* 0x000fe4000801001e */
[----:B------:R-:W2:Y:S01]  /*0e20*/  MUFU.RCP R12, R12 ;  /* 0x0000000c000c7308 */ /* 0x000ea20000001000 */
[----:B0-----:R-:W-:Y:S01]  /*0e30*/  FADD.FTZ R35, R29, UR24 ;  /* 0x000000181d237e21 */ /* 0x001fe20008010000 */
[----:B------:R-:W-:Y:S01]  /*0e40*/  FFMA.FTZ R29, R14, -UR20, R14 ;  /* 0x800000140e1d7c23 */ /* 0x000fe2000801000e */
[----:B------:R-:W-:-:S03]  /*0e50*/  FFMA.FTZ R14, R15, -UR20, R15 ;  /* 0x800000140f0e7c23 */ /* 0x000fc6000801000f */
[----:B------:R-:W-:Y:S01]  /*0e60*/  FFMA.FTZ R6, R6, UR20, R29 ;  /* 0x0000001406067c23 */ /* 0x000fe2000801001d */
[----:B------:R-:W-:Y:S01]  /*0e70*/  FFMA.FTZ R7, R7, UR20, R14 ;  /* 0x0000001407077c23 */ /* 0x000fe2000801000e */
[----:B------:R-:W0:Y:S01]  /*0e80*/  MUFU.RCP R28, R28 ;  /* 0x0000001c001c7308 */ /* 0x000e220000001000 */
[-C--:B-1----:R-:W-:Y:S01]  /*0e90*/  FMUL.FTZ R15, R4, R26.reuse ;  /* 0x0000001a040f7220 */ /* 0x082fe20000410000 */
[----:B------:R-:W-:-:S06]  /*0ea0*/  FMUL.FTZ R29, R5, R26 ;  /* 0x0000001a051d7220 */ /* 0x000fcc0000410000 */
[----:B------:R-:W1:Y:S01]  /*0eb0*/  MUFU.RCP R27, R32 ;  /* 0x00000020001b7308 */ /* 0x000e620000001000 */
[----:B--2---:R-:W-:Y:S01]  /*0ec0*/  FMUL.FTZ R15, R15, R12 ;  /* 0x0000000c0f0f7220 */ /* 0x004fe20000410000 */
[-C--:B------:R-:W-:Y:S01]  /*0ed0*/  FMUL.FTZ R12, R6, R26.reuse ;  /* 0x0000001a060c7220 */ /* 0x080fe20000410000 */
[----:B------:R-:W-:Y:S02]  /*0ee0*/  FMUL.FTZ R26, R7, R26 ;  /* 0x0000001a071a7220 */ /* 0x000fe40000410000 */
[----:B------:R-:W-:-:S03]  /*0ef0*/  FFMA.FTZ R15, R34, UR25, R15 ;  /* 0x00000019220f7c23 */ /* 0x000fc6000801000f */
[----:B------:R-:W2:Y:S01]  /*0f00*/  MUFU.RCP R13, R35 ;  /* 0x00000023000d7308 */ /* 0x000ea20000001000 */
[----:B0-----:R-:W-:-:S04]  /*0f10*/  FMUL.FTZ R28, R29, R28 ;  /* 0x0000001c1d1c7220 */ /* 0x001fc80000410000 */
[----:B------:R-:W-:Y:S01]  /*0f20*/  FFMA.FTZ R28, R33, UR25, R28 ;  /* 0x00000019211c7c23 */ /* 0x000fe2000801001c */
[----:B-1----:R-:W-:-:S04]  /*0f30*/  FMUL.FTZ R12, R12, R27 ;  /* 0x0000001b0c0c7220 */ /* 0x002fc80000410000 */
[----:B------:R-:W-:Y:S01]  /*0f40*/  FFMA.FTZ R12, R31, UR25, R12 ;  /* 0x000000191f0c7c23 */ /* 0x000fe2000801000c */
[----:B--2---:R-:W-:-:S04]  /*0f50*/  FMUL.FTZ R13, R26, R13 ;  /* 0x0000000d1a0d7220 */ /* 0x004fc80000410000 */
[----:B------:R-:W-:Y:S01]  /*0f60*/  FFMA.FTZ R13, R24, UR25, R13 ;  /* 0x00000019180d7c23 */ /* 0x000fe2000801000d */
[----:B------:R-:W-:Y:S06]  /*0f70*/  BRA `(.L_x_35) ;  /* 0x0000000000d47947 */ /* 0x000fec0003800000 */
.L_x_34:
[----:B------:R-:W-:Y:S01]  /*0f80*/  FFMA.FTZ R27, R34, UR25, R27 ;  /* 0x00000019221b7c23 */ /* 0x000fe2000801001b */
[----:B------:R-:W-:Y:S01]  /*0f90*/  FMUL.FTZ R29, R33, UR25 ;  /* 0x00000019211d7c20 */ /* 0x000fe20008410000 */
[----:B------:R-:W0:Y:S01]  /*0fa0*/  MUFU.RCP R12, UR23 ;  /* 0x00000017000c7d08 */ /* 0x000e220008001000 */
[----:B------:R-:W-:Y:S01]  /*0fb0*/  FMUL.FTZ R35, R31, UR25 ;  /* 0x000000191f237c20 */ /* 0x000fe20008410000 */
[----:B------:R-:W-:Y:S01]  /*0fc0*/  FMUL.FTZ R26, R27, R27 ;  /* 0x0000001b1b1a7220 */ /* 0x000fe20000410000 */
[C---:B------:R-:W-:Y:S02]  /*0fd0*/  FFMA.FTZ R13, R0.reuse, R13, R29 ;  /* 0x0000000d000d7223 */ /* 0x040fe4000001001d */
[----:B------:R-:W-:Y:S01]  /*0fe0*/  FFMA.FTZ R14, R0, R14, R35 ;  /* 0x0000000e000e7223 */ /* 0x000fe20000010023 */
[----:B------:R-:W-:Y:S01]  /*0ff0*/  FFMA.FTZ R29, R26, -UR21, R26 ;  /* 0x800000151a1d7c23 */ /* 0x000fe2000801001a */
[----:B------:R-:W-:Y:S01]  /*1000*/  FMUL.FTZ R26, R13, R13 ;  /* 0x0000000d0d1a7220 */ /* 0x000fe20000410000 */
[----:B------:R-:W-:-:S02]  /*1010*/  FMUL.FTZ R35, R24, UR25 ;  /* 0x0000001918237c20 */ /* 0x000fc40008410000 */
[----:B------:R-:W-:Y:S01]  /*1020*/  FFMA.FTZ R8, R8, UR21, R29 ;  /* 0x0000001508087c23 */ /* 0x000fe2000801001d */
[----:B------:R-:W-:Y:S01]  /*1030*/  FFMA.FTZ R28, R26, -UR21, R26 ;  /* 0x800000151a1c7c23 */ /* 0x000fe2000801001a */
[----:B------:R-:W-:Y:S01]  /*1040*/  FFMA.FTZ R15, R0, R15, R35 ;  /* 0x0000000f000f7223 */ /* 0x000fe20000010023 */
[----:B------:R-:W-:Y:S01]  /*1050*/  FMUL.FTZ R29, R14, R14 ;  /* 0x0000000e0e1d7220 */ /* 0x000fe20000410000 */
[----:B------:R-:W-:Y:S01]  /*1060*/  FFMA.FTZ R35, R27, -UR20, R27 ;  /* 0x800000141b237c23 */ /* 0x000fe2000801001b */
[----:B------:R-:W-:Y:S01]  /*1070*/  FFMA.FTZ R9, R9, UR21, R28 ;  /* 0x0000001509097c23 */ /* 0x000fe2000801001c */
[----:B------:R-:W-:Y:S01]  /*1080*/  FMUL.FTZ R28, R15, R15 ;  /* 0x0000000f0f1c7220 */ /* 0x000fe20000410000 */
[-C--:B0-----:R-:W-:Y:S01]  /*1090*/  FMUL.FTZ R26, R8, R12.reuse ;  /* 0x0000000c081a7220 */ /* 0x081fe20000410000 */
[----:B------:R-:W-:Y:S01]  /*10a0*/  FFMA.FTZ R29, R29, -UR21, R29 ;  /* 0x800000151d1d7c23 */ /* 0x000fe2000801001d */
[----:B------:R-:W-:Y:S01]  /*10b0*/  FMUL.FTZ R32, R9, R12 ;  /* 0x0000000c09207220 */ /* 0x000fe20000410000 */
[----:B------:R-:W-:Y:S01]  /*10c0*/  FFMA.FTZ R30, R28, -UR21, R28 ;  /* 0x800000151c1e7c23 */ /* 0x000fe2000801001c */
[----:B------:R-:W-:Y:S01]  /*10d0*/  FFMA.FTZ R4, R4, UR20, R35 ;  /* 0x0000001404047c23 */ /* 0x000fe20008010023 */
[----:B------:R-:W-:Y:S01]  /*10e0*/  FFMA.FTZ R10, R10, UR21, R29 ;  /* 0x000000150a0a7c23 */ /* 0x000fe2000801001d */
[----:B------:R-:W0:Y:S01]  /*10f0*/  MUFU.SQRT R26, R26 ;  /* 0x0000001a001a7308 */ /* 0x000e220000002000 */
[----:B------:R-:W-:-:S02]  /*1100*/  FFMA.FTZ R11, R11, UR21, R30 ;  /* 0x000000150b0b7c23 */ /* 0x000fc4000801001e */
[-C--:B------:R-:W-:Y:S02]  /*1110*/  FMUL.FTZ R30, R10, R12.reuse ;  /* 0x0000000c0a1e7220 */ /* 0x080fe40000410000 */
[----:B------:R-:W-:-:S03]  /*1120*/  FMUL.FTZ R29, R11, R12 ;  /* 0x0000000c0b1d7220 */ /* 0x000fc60000410000 */
        /* <DEDUP_REMOVED lines=21> */
[----:B------:R-:W-:-:S05]  /*1280*/  FMUL.FTZ R26, R7, R26 ;  /* 0x0000001a071a7220 */ /* 0x000fca0000410000 */
[----:B------:R-:W2:Y:S01]  /*1290*/  MUFU.RCP R13, R35 ;  /* 0x00000023000d7308 */ /* 0x000ea20000001000 */
[----:B0-----:R-:W-:Y:S01]  /*12a0*/  FMUL.FTZ R28, R29, R28 ;  /* 0x0000001c1d1c7220 */ /* 0x001fe20000410000 */
[----:B-1----:R-:W-:Y:S01]  /*12b0*/  FMUL.FTZ R12, R12, R27 ;  /* 0x0000001b0c0c7220 */ /* 0x002fe20000410000 */
[----:B--2---:R-:W-:-:S07]  /*12c0*/  FMUL.FTZ R13, R26, R13 ;  /* 0x0000000d1a0d7220 */ /* 0x004fce0000410000 */
.L_x_35:
[----:B------:R-:W-:Y:S01]  /*12d0*/  FFMA.FTZ R34, -R15, UR26, R34 ;  /* 0x0000001a0f227c23 */ /* 0x000fe20008010122 */
[----:B------:R-:W-:Y:S01]  /*12e0*/  IADD3 R14, P0, R20, R23, RZ ;  /* 0x00000017140e7210 */ /* 0x000fe20007f1e0ff */
[----:B------:R-:W-:Y:S01]  /*12f0*/  FFMA.FTZ R33, -R28, UR26, R33 ;  /* 0x0000001a1c217c23 */ /* 0x000fe20008010121 */
[----:B------:R-:W-:Y:S01]  /*1300*/  SHF.R.S32.HI R26, RZ, 0x1f, R20 ;  /* 0x0000001fff1a7819 */ /* 0x000fe20000011414 */
[----:B------:R-:W-:Y:S01]  /*1310*/  FFMA.FTZ R31, -R12, UR26, R31 ;  /* 0x0000001a0c1f7c23 */ /* 0x000fe2000801011f */
[----:B------:R-:W-:Y:S01]  /*1320*/  FFMA.FTZ R24, -R13, UR26, R24 ;  /* 0x0000001a0d187c23 */ /* 0x000fe20008010118 */
[----:B------:R-:W-:Y:S01]  /*1330*/  PRMT R35, R34, 0x7632, R35 ;  /* 0x0000763222237816 */ /* 0x000fe20000000023 */
[----:B------:R-:W-:Y:S01]  /*1340*/  IMAD.SHL.U32 R28, R14, 0x2, RZ ;  /* 0x000000020e1c7824 */ /* 0x000fe200078e00ff */
[----:B------:R-:W-:Y:S02]  /*1350*/  LOP3.LUT R12, R34, 0xffff, RZ, 0xc0, !PT ;  /* 0x0000ffff220c7812 */ /* 0x000fe400078ec0ff */
[----:B------:R-:W-:-:S02]  /*1360*/  LEA.HI.X.SX32 R15, R23, R26, 0x1, P0 ;  /* 0x0000001a170f7211 */ /* 0x000fc400000f0eff */
[C---:B------:R-:W-:Y:S02]  /*1370*/  PRMT R30, R31.reuse, 0x7632, R30 ;  /* 0x000076321f1e7816 */ /* 0x040fe4000000001e */
[----:B------:R-:W-:Y:S02]  /*1380*/  LOP3.LUT R13, R31, 0xffff, RZ, 0xc0, !PT ;  /* 0x0000ffff1f0d7812 */ /* 0x000fe400078ec0ff */
[----:B------:R-:W-:Y:S02]  /*1390*/  LEA.HI R35, R12, R35, RZ, 0x11 ;  /* 0x000000230c237211 */ /* 0x000fe400078f88ff */
[C---:B------:R-:W-:Y:S02]  /*13a0*/  PRMT R32, R33.reuse, 0x7632, R32 ;  /* 0x0000763221207816 */ /* 0x040fe40000000020 */
[----:B------:R-:W-:Y:S02]  /*13b0*/  LOP3.LUT R27, R33, 0xffff, RZ, 0xc0, !PT ;  /* 0x0000ffff211b7812 */ /* 0x000fe400078ec0ff */
[----:B------:R-:W-:-:S02]  /*13c0*/  SHF.L.U64.HI R26, R14, 0x1, R15 ;  /* 0x000000010e1a7819 */ /* 0x000fc4000001020f */
[----:B------:R-:W-:Y:S02]  /*13d0*/  IADD3 R12, P0, R28, UR4, RZ ;  /* 0x000000041c0c7c10 */ /* 0x000fe4000ff1e0ff */
[C---:B------:R-:W-:Y:S02]  /*13e0*/  PRMT R29, R24.reuse, 0x7632, R29 ;  /* 0x00007632181d7816 */ /* 0x040fe4000000001d */
[----:B------:R-:W-:Y:S02]  /*13f0*/  LOP3.LUT R36, R24, 0xffff, RZ, 0xc0, !PT ;  /* 0x0000ffff18247812 */ /* 0x000fe400078ec0ff */
[----:B------:R-:W-:Y:S02]  /*1400*/  LEA.HI R30, R13, R30, RZ, 0x11 ;  /* 0x0000001e0d1e7211 */ /* 0x000fe400078f88ff */
[----:B------:R-:W-:Y:S02]  /*1410*/  LEA.HI R37, R27, R32, RZ, 0x11 ;  /* 0x000000201b257211 */ /* 0x000fe400078f88ff */
[----:B------:R-:W-:-:S02]  /*1420*/  IADD3.X R13, R26, UR5, RZ, P0, !PT ;  /* 0x000000051a0d7c10 */ /* 0x000fc400087fe4ff */
[----:B------:R-:W-:Y:S01]  /*1430*/  LEA.HI R32, R36, R29, RZ, 0x11 ;  /* 0x0000001d24207211 */ /* 0x000fe200078f88ff */
[----:B------:R-:W-:Y:S06]  /*1440*/  @!P1 BRA `(.L_x_36) ;  /* 0x0000000000589947 */ /* 0x000fec0003800000 */
[----:B------:R-:W-:Y:S01]  /*1450*/  LOP3.LUT R37, R37, 0xffff, RZ, 0xc0, !PT ;  /* 0x0000ffff25257812 */ /* 0x000fe200078ec0ff */
[----:B------:R-:W-:Y:S01]  /*1460*/  IMAD.WIDE.U32 R2, R27, 0x10000, RZ ;  /* 0x000100001b027825 */ /* 0x000fe200078e00ff */
[----:B------:R-:W-:Y:S02]  /*1470*/  IADD3 R16, P0, R28, UR10, RZ ;  /* 0x0000000a1c107c10 */ /* 0x000fe4000ff1e0ff */
[C---:B------:R-:W-:Y:S01]  /*1480*/  SHF.L.U64.HI R24, R14.reuse, 0x2, R15 ;  /* 0x000000020e187819 */ /* 0x040fe2000001020f */
[----:B------:R-:W-:Y:S01]  /*1490*/  IMAD.SHL.U32 R27, R14, 0x4, RZ ;  /* 0x000000040e1b7824 */ /* 0x000fe200078e00ff */
[----:B------:R-:W-:Y:S01]  /*14a0*/  PRMT R31, R31, 0x5410, R36 ;  /* 0x000054101f1f7816 */ /* 0x000fe20000000024 */
[----:B------:R-:W-:Y:S01]  /*14b0*/  IMAD.WIDE.U32 R14, R37, 0x10000, RZ ;  /* 0x00010000250e7825 */ /* 0x000fe200078e00ff */
[----:B------:R-:W-:Y:S02]  /*14c0*/  PRMT R19, R30, 0x5410, R32 ;  /* 0x000054101e137816 */ /* 0x000fe40000000020 */
[----:B------:R-:W-:-:S02]  /*14d0*/  IADD3.X R17, R26, UR11, RZ, P0, !PT ;  /* 0x0000000b1a117c10 */ /* 0x000fc400087fe4ff */
[C---:B------:R-:W-:Y:S02]  /*14e0*/  IADD3 R18, P0, R27.reuse, UR12, RZ ;  /* 0x0000000c1b127c10 */ /* 0x040fe4000ff1e0ff */
[----:B------:R-:W-:Y:S02]  /*14f0*/  IADD3 R26, P2, R27, UR14, RZ ;  /* 0x0000000e1b1a7c10 */ /* 0x000fe4000ff5e0ff */
[----:B------:R-:W-:Y:S02]  /*1500*/  LOP3.LUT R3, R31, R3, RZ, 0xfc, !PT ;  /* 0x000000031f037212 */ /* 0x000fe400078efcff */
[----:B------:R-:W-:Y:S02]  /*1510*/  LOP3.LUT R2, R2, 0xffff, R34, 0xf8, !PT ;  /* 0x0000ffff02027812 */ /* 0x000fe400078ef822 */
[----:B------:R-:W-:Y:S02]  /*1520*/  LOP3.LUT R15, R19, R15, RZ, 0xfc, !PT ;  /* 0x0000000f130f7212 */ /* 0x000fe400078efcff */
[C---:B------:R-:W-:Y:S01]  /*1530*/  IADD3.X R19, R24.reuse, UR13, RZ, P0, !PT ;  /* 0x0000000d18137c10 */ /* 0x040fe200087fe4ff */
[----:B------:R0:W-:Y:S01]  /*1540*/  STG.E.64 desc[UR18][R16.64], R2 ;  /* 0x0000000210007986 */ /* 0x0001e2000c101b12 */
[----:B------:R-:W-:-:S02]  /*1550*/  IADD3.X R27, R24, UR15, RZ, P2, !PT ;  /* 0x0000000f181b7c10 */ /* 0x000fc400097fe4ff */
[----:B------:R-:W-:Y:S01]  /*1560*/  LOP3.LUT R14, R14, 0xffff, R35, 0xf8, !PT ;  /* 0x0000ffff0e0e7812 */ /* 0x000fe200078ef823 */
[----:B------:R0:W-:Y:S04]  /*1570*/  STG.E.128 desc[UR18][R18.64], R4 ;  /* 0x0000000412007986 */ /* 0x0001e8000c101d12 */
[----:B------:R0:W-:Y:S04]  /*1580*/  STG.E.128 desc[UR18][R26.64], R8 ;  /* 0x000000081a007986 */ /* 0x0001e8000c101d12 */
[----:B------:R0:W-:Y:S01]  /*1590*/  STG.E.64 desc[UR18][R12.64], R14 ;  /* 0x0000000e0c007986 */ /* 0x0001e2000c101b12 */
[----:B------:R-:W-:Y:S05]  /*15a0*/  BRA `(.L_x_37) ;  /* 0x0000000000887947 */ /* 0x000fea0003800000 */
.L_x_36:
[----:B------:R-:W-:Y:S01]  /*15b0*/  ISETP.GE.AND P0, PT, R23, R21, PT ;  /* 0x000000151700720c */ /* 0x000fe20003f06270 */
[----:B------:R-:W-:-:S12]  /*15c0*/  BSSY B1, `(.L_x_38) ;  /* 0x000000e000017945 */ /* 0x000fd80003800000 */
[----:B------:R-:W-:Y:S05]  /*15d0*/  @P0 BRA `(.L_x_39) ;  /* 0x0000000000300947 */ /* 0x000fea0003800000 */
[----:B------:R-:W-:Y:S02]  /*15e0*/  IADD3 R28, P0, R28, UR10, RZ ;  /* 0x0000000a1c1c7c10 */ /* 0x000fe4000ff1e0ff */
[----:B------:R-:W-:Y:S02]  /*15f0*/  SHF.L.U64.HI R27, R14, 0x2, R15 ;  /* 0x000000020e1b7819 */ /* 0x000fe4000001020f */
[----:B------:R-:W-:Y:S01]  /*1600*/  IADD3.X R29, R26, UR11, RZ, P0, !PT ;  /* 0x0000000b1a1d7c10 */ /* 0x000fe200087fe4ff */
[----:B------:R-:W-:-:S04]  /*1610*/  IMAD.SHL.U32 R26, R14, 0x4, RZ ;  /* 0x000000040e1a7824 */ /* 0x000fc800078e00ff */
[----:B------:R0:W-:Y:S01]  /*1620*/  STG.E.U16 desc[UR18][R28.64], R34 ;  /* 0x000000221c007986 */ /* 0x0001e2000c101512 */
[C---:B------:R-:W-:Y:S02]  /*1630*/  IADD3 R14, P0, R26.reuse, UR12, RZ ;  /* 0x0000000c1a0e7c10 */ /* 0x040fe4000ff1e0ff */
[----:B------:R-:W-:Y:S02]  /*1640*/  IADD3 R26, P2, R26, UR14, RZ ;  /* 0x0000000e1a1a7c10 */ /* 0x000fe4000ff5e0ff */
[C---:B------:R-:W-:Y:S02]  /*1650*/  IADD3.X R15, R27.reuse, UR13, RZ, P0, !PT ;  /* 0x0000000d1b0f7c10 */ /* 0x040fe400087fe4ff */
[----:B------:R-:W-:-:S03]  /*1660*/  IADD3.X R27, R27, UR15, RZ, P2, !PT ;  /* 0x0000000f1b1b7c10 */ /* 0x000fc600097fe4ff */
[----:B------:R0:W-:Y:S04]  /*1670*/  STG.E desc[UR18][R14.64], R4 ;  /* 0x000000040e007986 */ /* 0x0001e8000c101912 */
[----:B------:R0:W-:Y:S04]  /*1680*/  STG.E desc[UR18][R26.64], R8 ;  /* 0x000000081a007986 */ /* 0x0001e8000c101912 */
[----:B------:R0:W-:Y:S02]  /*1690*/  STG.E.U16 desc[UR18][R12.64], R35 ;  /* 0x000000230c007986 */ /* 0x0001e4000c101512 */
.L_x_39:
[----:B------:R-:W-:Y:S05]  /*16a0*/  BSYNC B1 ;  /* 0x0000000000017941 */ /* 0x000fea0003800000 */
.L_x_38:
[C---:B0-----:R-:W-:Y:S02]  /*16b0*/  VIADD R4, R23.reuse, 0x1 ;  /* 0x0000000117047836 */ /* 0x041fe40000000000 */
[----:B------:R-:W-:-:S03]  /*16c0*/  VIADD R8, R23, 0x2 ;  /* 0x0000000217087836 */ /* 0x000fc60000000000 */
[-C--:B------:R-:W-:Y:S01]  /*16d0*/  ISETP.GE.AND P0, PT, R4, R21.reuse, PT ;  /* 0x000000150400720c */ /* 0x080fe20003f06270 */
[----:B------:R-:W-:Y:S01]  /*16e0*/  VIADD R4, R23, 0x3 ;  /* 0x0000000317047836 */ /* 0x000fe20000000000 */
[----:B------:R-:W-:-:S04]  /*16f0*/  ISETP.GE.AND P2, PT, R8, R21, PT ;  /* 0x000000150800720c */ /* 0x000fc80003f46270 */
[----:B------:R-:W-:-:S07]  /*1700*/  ISETP.GE.AND P3, PT, R4, R21, PT ;  /* 0x000000150400720c */ /* 0x000fce0003f66270 */
        /* <DEDUP_REMOVED lines=12> */
.L_x_37:
[----:B------:R-:W-:Y:S02]  /*17d0*/  VIADD R23, R23, UR6 ;  /* 0x0000000617177c36 */ /* 0x000fe40008000000 */
[----:B------:R-:W-:-:S03]  /*17e0*/  VIADD R25, R25, 0x1 ;  /* 0x0000000119197836 */ /* 0x000fc60000000000 */
[----:B------:R-:W-:-:S13]  /*17f0*/  ISETP.GE.AND P0, PT, R23, R21, PT ;  /* 0x000000151700720c */ /* 0x000fda0003f06270 */
[----:B------:R-:W-:Y:S05]  /*1800*/  @!P0 BRA `(.L_x_40) ;  /* 0xffffffe800f08947 */ /* 0x000fea000383ffff */
[----:B------:R-:W-:Y:S05]  /*1810*/  BSYNC B0 ;  /* 0x0000000000007941 */ /* 0x000fea0003800000 */
.L_x_29:
[----:B------:R-:W-:Y:S05]  /*1820*/  EXIT ;  /* 0x000000000000794d */ /* 0x000fea0003800000 */
.L_x_41:
        /* <DEDUP_REMOVED lines=13> */
.L_x_956:


//--------------------- .text._Z25multi_tensor_apply_kernelI18TensorListMetadataILi5EE25DistAdamCapturableFunctorIN3c108BFloat16ES4_S4_EJPfffPiifS6_10adamMode_tfEEvlPViT_T0_DpT1_ --------------------------
	.section	.text._Z25multi_tensor_apply_kernelI18TensorListMetadataILi5EE25DistAdamCapturableFunctorIN3c108BFloat16ES4_S4_EJPfffPiifS6_10adamMode_tfEEvlPViT_T0_DpT1_,"ax",@progbits
	.align	128
        .global         _Z25multi_tensor_apply_kernelI18TensorListMetadataILi5EE25DistAdamCapturableFunctorIN3c108BFloat16ES4_S4_EJPfffPiifS6_10adamMode_tfEEvlPViT_T0_DpT1_
        .type           _Z25multi_tensor_apply_kernelI18TensorListMetadataILi5EE25DistAdamCapturableFunctorIN3c108BFloat16ES4_S4_EJPfffPiifS6_10adamMode_tfEEvlPViT_T0_DpT1_,@function
        .size           _Z25multi_tensor_apply_kernelI18TensorListMetadataILi5EE25DistAdamCapturableFunctorIN3c108BFloat16ES4_S4_EJPfffPiifS6_10adamMode_tfEEvlPViT_T0_DpT1_,(.L_x_927 - _Z25multi_tensor_apply_kernelI18TensorListMetadataILi5EE25DistAdamCapturableFunctorIN3c108BFloat16ES4_S4_EJPfffPiifS6_10adamMode_tfEEvlPViT_T0_DpT1_)
        .other          _Z25multi_tensor_apply_kernelI18TensorListMetadataILi5EE25DistAdamCapturableFunctorIN3c108BFloat16ES4_S4_EJPfffPiifS6_10adamMode_tfEEvlPViT_T0_DpT1_,@"STO_CUDA_ENTRY STV_DEFAULT"
_Z25multi_tensor_apply_kernelI18TensorListMetadataILi5EE25DistAdamCapturableFunctorIN3c108BFloat16ES4_S4_EJPfffPiifS6_10adamMode_tfEEvlPViT_T0_DpT1_:
.text._Z25multi_tensor_apply_kernelI18TensorListMetadataILi5EE25DistAdamCapturableFunctorIN3c108BFloat16ES4_S4_EJPfffPiifS6_10adamMode_tfEEvlPViT_T0_DpT1_:
[----:B------:R-:W0:Y:S01]  /*0000*/  LDC R1, c[0x0][0x28] ;  /* 0x00000a00ff017b82 */ /* 0x000e220000000800 */
[----:B------:R-:W-:Y:S02]  /*0010*/  ULDC.64 UR4, c[0x0][0x218] ;  /* 0x0000860000047ab9 */ /* 0x000fe40000000a00 */
[----:B------:R-:W-:-:S04]  /*0020*/  ISETP.NE.U32.AND P0, PT, RZ, UR4, PT ;  /* 0x00000004ff007c0c */ /* 0x000fc8000bf05070 */
[----:B------:R-:W-:-:S13]  /*0030*/  ISETP.NE.AND.EX P0, PT, RZ, UR5, PT, P0 ;  /* 0x00000005ff007c0c */ /* 0x000fda000bf05300 */
[----:B------:R-:W-:Y:S05]  /*0040*/  @P0 BRA `(.L_x_42) ;  /* 0x0000000000400947 */ /* 0x000fea0003800000 */
[----:B------:R-:W-:Y:S01]  /*0050*/  MOV R0, 0x1e0 ;  /* 0x000001e000007802 */ /* 0x000fe20000000f00 */
[----:B------:R-:W-:Y:S01]  /*0060*/  ULDC.64 UR4, c[0x4][0x1b8] ;  /* 0x01006e0000047ab9 */ /* 0x000fe20000000a00 */
[----:B------:R-:W-:Y:S01]  /*0070*/  ULDC.64 UR6, c[0x4][0xd0] ;  /* 0x0100340000067ab9 */ /* 0x000fe20000000a00 */
[----:B------:R-:W-:Y:S01]  /*0080*/  IMAD.U32 R4, RZ, RZ, UR4 ;  /* 0x00000004ff047e24 */ /* 0x000fe2000f8e00ff */
[----:B------:R1:W2:Y:S01]  /*0090*/  LDC.64 R2, c[0x4][R0] ;  /* 0x0100000000027b82 */ /* 0x0002a20000000a00 */
[----:B------:R-:W-:Y:S01]  /*00a0*/  IMAD.U32 R5, RZ, RZ, UR5 ;  /* 0x00000005ff057e24 */ /* 0x000fe2000f8e00ff */
[----:B------:R-:W-:Y:S01]  /*00b0*/  ULDC.64 UR4, c[0x4][0x1c0] ;  /* 0x0100700000047ab9 */ /* 0x000fe20000000a00 */
[----:B------:R-:W-:Y:S02]  /*00c0*/  IMAD.U32 R10, RZ, RZ, UR6 ;  /* 0x00000006ff0a7e24 */ /* 0x000fe4000f8e00ff */
[----:B------:R-:W-:Y:S02]  /*00d0*/  IMAD.U32 R6, RZ, RZ, UR4 ;  /* 0x00000004ff067e24 */ /* 0x000fe4000f8e00ff */
[----:B------:R-:W-:-:S02]  /*00e0*/  IMAD.U32 R7, RZ, RZ, UR5 ;  /* 0x00000005ff077e24 */ /* 0x000fc4000f8e00ff */
[----:B------:R-:W-:Y:S02]  /*00f0*/  IMAD.U32 R11, RZ, RZ, UR7 ;  /* 0x00000007ff0b7e24 */ /* 0x000fe4000f8e00ff */
[----:B------:R-:W-:Y:S02]  /*0100*/  IMAD.MOV.U32 R8, RZ, RZ, 0xda ;  /* 0x000000daff087424 */ /* 0x000fe400078e00ff */
[----:B------:R-:W-:Y:S02]  /*0110*/  IMAD.MOV.U32 R12, RZ, RZ, 0x1 ;  /* 0x00000001ff0c7424 */ /* 0x000fe400078e00ff */
[----:B-1----:R-:W-:-:S07]  /*0120*/  IMAD.MOV.U32 R13, RZ, RZ, RZ ;  /* 0x000000ffff0d7224 */ /* 0x002fce00078e00ff */
[----:B------:R-:W-:-:S07]  /*0130*/  LEPC R20, `(.L_x_42) ;  /* 0x000000001014794e */ /* 0x000fce0000000000 */
[----:B0-2---:R-:W-:Y:S05]  /*0140*/  CALL.ABS.NOINC R2 ;  /* 0x0000000002007343 */ /* 0x005fea0003c00000 */
.L_x_42:
        /* <DEDUP_REMOVED lines=20> */
.L_x_43:
        /* <DEDUP_REMOVED lines=20> */
.L_x_44:
[----:B------:R-:W-:Y:S01]  /*03d0*/  ULDC.64 UR4, c[0x0][0xe30] ;  /* 0x00038c0000047ab9 */ /* 0x000fe20000000a00 */
[----:B------:R-:W1:Y:S01]  /*03e0*/  LDC.64 R16, c[0x0][0x208] ;  /* 0x00008200ff107b82 */ /* 0x000e620000000a00 */
[----:B------:R-:W-:-:S04]  /*03f0*/  ISETP.NE.U32.AND P0, PT, RZ, UR4, PT ;  /* 0x00000004ff007c0c */ /* 0x000fc8000bf05070 */
[----:B------:R-:W-:-:S13]  /*0400*/  ISETP.NE.AND.EX P0, PT, RZ, UR5, PT, P0 ;  /* 0x00000005ff007c0c */ /* 0x000fda000bf05300 */
[----:B------:R-:W-:Y:S05]  /*0410*/  @P0 BRA `(.L_x_45) ;  /* 0x0000000000400947 */ /* 0x000fea0003800000 */
[----:B------:R-:W-:Y:S01]  /*0420*/  MOV R0, 0x1e0 ;  /* 0x000001e000007802 */ /* 0x000fe20000000f00 */
[----:B------:R-:W-:Y:S01]  /*0430*/  ULDC.64 UR4, c[0x4][0x1d8] ;  /* 0x0100760000047ab9 */ /* 0x000fe20000000a00 */
[----:B------:R-:W-:Y:S01]  /*0440*/  ULDC.64 UR6, c[0x4][0xd0] ;  /* 0x0100340000067ab9 */ /* 0x000fe20000000a00 */
[----:B------:R-:W-:Y:S01]  /*0450*/  IMAD.U32 R4, RZ, RZ, UR4 ;  /* 0x00000004ff047e24 */ /* 0x000fe2000f8e00ff */
[----:B------:R2:W3:Y:S01]  /*0460*/  LDC.64 R2, c[0x4][R0] ;  /* 0x0100000000027b82 */ /* 0x0004e20000000a00 */
        /* <DEDUP_REMOVED lines=8> */
[----:B--2---:R-:W-:-:S07]  /*04f0*/  IMAD.MOV.U32 R13, RZ, RZ, RZ ;  /* 0x000000ffff0d7224 */ /* 0x004fce00078e00ff */
[----:B------:R-:W-:-:S07]  /*0500*/  LEPC R20, `(.L_x_45) ;  /* 0x000000001014794e */ /* 0x000fce0000000000 */
[----:B01-3--:R-:W-:Y:S05]  /*0510*/  CALL.ABS.NOINC R2 ;  /* 0x0000000002007343 */ /* 0x00bfea0003c00000 */
.L_x_45:
[----:B------:R-:W2:Y:S01]  /*0520*/  LDC.64 R2, c[0x0][0x218] ;  /* 0x00008600ff027b82 */ /* 0x000ea20000000a00 */
[----:B-1----:R-:W-:Y:S02]  /*0530*/  R2UR UR4, R16 ;  /* 0x00000000100472ca */ /* 0x002fe400000e0000 */
[----:B------:R-:W-:-:S13]  /*0540*/  R2UR UR5, R17 ;  /* 0x00000000110572ca */ /* 0x000fda00000e0000 */
[----:B--2---:R-:W2:Y:S02]  /*0550*/  LDG.E.STRONG.SYS R2, desc[UR4][R2.64] ;  /* 0x0000000402027981 */ /* 0x004ea4000c1f5900 */
[----:B--2---:R-:W-:-:S13]  /*0560*/  ISETP.NE.AND P0, PT, R2, 0x1, PT ;  /* 0x000000010200780c */ /* 0x004fda0003f05270 */
[----:B------:R-:W-:Y:S05]  /*0570*/  @!P0 EXIT ;  /* 0x000000000000894d */ /* 0x000fea0003800000 */
[----:B------:R-:W1:Y:S01]  /*0580*/  LDC R0, c[0x0][0xe28] ;  /* 0x00038a00ff007b82 */ /* 0x000e620000000800 */
[----:B------:R-:W-:Y:S01]  /*0590*/  IMAD.MOV.U32 R22, RZ, RZ, 0x3f800000 ;  /* 0x3f800000ff167424 */ /* 0x000fe200078e00ff */
[----:B-1----:R-:W-:Y:S01]  /*05a0*/  ISETP.NE.AND P0, PT, R0, 0x1, PT ;  /* 0x000000010000780c */ /* 0x002fe20003f05270 */
[----:B------:R-:W-:-:S12]  /*05b0*/  IMAD.MOV.U32 R0, RZ, RZ, 0x3f800000 ;  /* 0x3f800000ff007424 */ /* 0x000fd800078e00ff */
[----:B------:R-:W-:Y:S05]  /*05c0*/  @P0 BRA `(.L_x_46) ;  /* 0x0000000800780947 */ /* 0x000fea0003800000 */
[----:B------:R-:W1:Y:S01]  /*05d0*/  LDC.64 R4, c[0x0][0xe20] ;  /* 0x00038800ff047b82 */ /* 0x000e620000000a00 */
[----:B------:R-:W-:Y:S02]  /*05e0*/  R2UR UR4, R16 ;  /* 0x00000000100472ca */ /* 0x000fe400000e0000 */
[----:B------:R-:W-:-:S05]  /*05f0*/  R2UR UR5, R17 ;  /* 0x00000000110572ca */ /* 0x000fca00000e0000 */
[----:B------:R-:W2:Y:S08]  /*0600*/  LDC R9, c[0x0][0xe18] ;  /* 0x00038600ff097b82 */ /* 0x000eb00000000800 */
[----:B-1----:R-:W3:Y:S01]  /*0610*/  LDG.E R0, desc[UR4][R4.64] ;  /* 0x0000000404007981 */ /* 0x002ee2000c1e1900 */
[----:B--2---:R-:W-:-:S04]  /*0620*/  FMUL.FTZ R9, R9, 1 ;  /* 0x3f80000009097820 */ /* 0x004fc80000410000 */
[----:B------:R-:W1:Y:S02]  /*0630*/  F2F.F64.F32 R6, R9 ;  /* 0x0000000900067310 */ /* 0x000e640000201800 */
[----:B-1----:R-:W-:-:S10]  /*0640*/  DADD R6, -RZ, |R6| ;  /* 0x00000000ff067229 */ /* 0x002fd40000000506 */
[----:B------:R-:W-:Y:S01]  /*0650*/  IMAD.MOV.U32 R14, RZ, RZ, R6 ;  /* 0x000000ffff0e7224 */ /* 0x000fe200078e0006 */
[----:B------:R-:W-:Y:S01]  /*0660*/  MOV R6, 0x730 ;  /* 0x0000073000067802 */ /* 0x000fe20000000f00 */
[----:B---3--:R-:W1:Y:S02]  /*0670*/  I2F.F64 R2, R0 ;  /* 0x0000000000027312 */ /* 0x008e640000201c00 */
[----:B-1----:R-:W-:-:S04]  /*0680*/  LOP3.LUT R8, R3, 0x7ff00000, RZ, 0xc0, !PT ;  /* 0x7ff0000003087812 */ /* 0x002fc800078ec0ff */
[----:B------:R-:W-:-:S04]  /*0690*/  LEA.HI R11, R8, 0xfffffc0c, RZ, 0xc ;  /* 0xfffffc0c080b7811 */ /* 0x000fc800078f60ff */
[CC--:B------:R-:W-:Y:S02]  /*06a0*/  SHF.L.U32 R8, R2.reuse, R11.reuse, RZ ;  /* 0x0000000b02087219 */ /* 0x0c0fe400000006ff */
[----:B------:R-:W-:Y:S02]  /*06b0*/  SHF.L.U64.HI R11, R2, R11, R3 ;  /* 0x0000000b020b7219 */ /* 0x000fe40000010203 */
[----:B------:R-:W-:Y:S01]  /*06c0*/  ISETP.NE.U32.AND P0, PT, R8, RZ, PT ;  /* 0x000000ff0800720c */ /* 0x000fe20003f05070 */
[----:B------:R-:W-:-:S03]  /*06d0*/  IMAD.MOV.U32 R8, RZ, RZ, R2 ;  /* 0x000000ffff087224 */ /* 0x000fc600078e0002 */
[----:B------:R-:W-:Y:S01]  /*06e0*/  ISETP.NE.AND.EX P0, PT, R11, -0x80000000, PT, P0 ;  /* 0x800000000b00780c */ /* 0x000fe20003f05300 */
[----:B------:R-:W-:Y:S02]  /*06f0*/  IMAD.MOV.U32 R11, RZ, RZ, R7 ;  /* 0x000000ffff0b7224 */ /* 0x000fe400078e0007 */
[----:B------:R-:W-:Y:S01]  /*0700*/  IMAD.MOV.U32 R7, RZ, RZ, R3 ;  /* 0x000000ffff077224 */ /* 0x000fe200078e0003 */
[----:B------:R-:W-:-:S09]  /*0710*/  SEL R24, RZ, 0x1, P0 ;  /* 0x00000001ff187807 */ /* 0x000fd20000000000 */
[----:B0-----:R-:W-:Y:S05]  /*0720*/  CALL.REL.NOINC `($_Z25multi_tensor_apply_kernelI18TensorListMetadataILi5EE25DistAdamCapturableFunctorIN3c108BFloat16ES4_S4_EJPfffPiifS6_10adamMode_tfEEvlPViT_T0_DpT1_$__internal_accurate_pow) ;  /* 0x0000002400407944 */ /* 0x001fea0003c00000 */
[----:B------:R-:W0:Y:S01]  /*0730*/  LDC R10, c[0x0][0xe18] ;  /* 0x00038600ff0a7b82 */ /* 0x000e220000000800 */
[----:B------:R-:W-:Y:S02]  /*0740*/  IMAD.MOV.U32 R4, RZ, RZ, R18 ;  /* 0x000000ffff047224 */ /* 0x000fe400078e0012 */
[----:B------:R-:W-:Y:S02]  /*0750*/  IMAD.MOV.U32 R5, RZ, RZ, R19 ;  /* 0x000000ffff057224 */ /* 0x000fe400078e0013 */
[C---:B0-----:R-:W-:Y:S01]  /*0760*/  FMUL.FTZ R8, R10.reuse, 1 ;  /* 0x3f8000000a087820 */ /* 0x041fe20000410000 */
[----:B------:R-:W-:-:S05]  /*0770*/  FSETP.NEU.FTZ.AND P1, PT, R10, RZ, PT ;  /* 0x000000ff0a00720b */ /* 0x000fca0003f3d000 */
[----:B------:R-:W0:Y:S08]  /*0780*/  F2F.F64.F32 R8, R8 ;  /* 0x0000000800087310 */ /* 0x000e300000201800 */
[----:B------:R-:W-:Y:S05]  /*0790*/  @!P1 BRA `(.L_x_47) ;  /* 0x00000000003c9947 */ /* 0x000fea0003800000 */
[C---:B0-----:R-:W-:Y:S01]  /*07a0*/  ISETP.GT.AND P3, PT, R9.reuse, -0x1, PT ;  /* 0xffffffff0900780c */ /* 0x041fe20003f64270 */
[----:B------:R-:W-:Y:S01]  /*07b0*/  DADD R6, -RZ, -R4 ;  /* 0x00000000ff067229 */ /* 0x000fe20000000904 */
[----:B------:R-:W-:Y:S02]  /*07c0*/  ISETP.LT.AND P2, PT, R9, RZ, !P0 ;  /* 0x000000ff0900720c */ /* 0x000fe40004741270 */
[----:B------:R-:W-:-:S07]  /*07d0*/  ISETP.NE.AND P1, PT, R24, RZ, PT ;  /* 0x000000ff1800720c */ /* 0x000fce0003f25270 */
[----:B------:R-:W-:Y:S02]  /*07e0*/  FSEL R6, R6, R4, P2 ;  /* 0x0000000406067208 */ /* 0x000fe40001000000 */
[----:B------:R-:W-:Y:S01]  /*07f0*/  FSEL R7, R7, R5, P2 ;  /* 0x0000000507077208 */ /* 0x000fe20001000000 */
[----:B------:R-:W-:Y:S06]  /*0800*/  @P3 BRA `(.L_x_48) ;  /* 0x0000000000343947 */ /* 0x000fec0003800000 */
[----:B------:R-:W0:Y:S02]  /*0810*/  FRND.F64.TRUNC R4, R2 ;  /* 0x0000000200047313 */ /* 0x000e24000030d800 */
[----:B0-----:R-:W-:Y:S01]  /*0820*/  DSETP.NEU.AND P2, PT, R4, R2, PT ;  /* 0x000000020400722a */ /* 0x001fe20003f4d000 */
[----:B------:R-:W-:Y:S02]  /*0830*/  IMAD.MOV.U32 R4, RZ, RZ, R6 ;  /* 0x000000ffff047224 */ /* 0x000fe400078e0006 */
[----:B------:R-:W-:-:S11]  /*0840*/  IMAD.MOV.U32 R5, RZ, RZ, R7 ;  /* 0x000000ffff057224 */ /* 0x000fd600078e0007 */
[----:B------:R-:W-:Y:S05]  /*0850*/  @!P2 BRA `(.L_x_48) ;  /* 0x000000000020a947 */ /* 0x000fea0003800000 */
[----:B------:R-:W-:Y:S02]  /*0860*/  IMAD.MOV.U32 R4, RZ, RZ, 0x0 ;  /* 0x00000000ff047424 */ /* 0x000fe400078e00ff */
[----:B------:R-:W-:Y:S01]  /*0870*/  IMAD.MOV.U32 R5, RZ, RZ, -0x80000 ;  /* 0xfff80000ff057424 */ /* 0x000fe200078e00ff */
[----:B------:R-:W-:Y:S06]  /*0880*/  BRA `(.L_x_48) ;  /* 0x0000000000147947 */ /* 0x000fec0003800000 */
.L_x_47:
[----:B------:R-:W-:Y:S01]  /*0890*/  ISETP.GE.AND P2, PT, R3, RZ, PT ;  /* 0x000000ff0300720c */ /* 0x000fe20003f46270 */
[----:B------:R-:W-:Y:S01]  /*08a0*/  DSETP.NEU.AND P1, PT, |R2|, 0.5, !P0 ;  /* 0x3fe000000200742a */ /* 0x000fe2000472d200 */
[----:B------:R-:W-:-:S05]  /*08b0*/  IMAD.MOV.U32 R4, RZ, RZ, RZ ;  /* 0x000000ffff047224 */ /* 0x000fca00078e00ff */
[----:B0-----:R-:W-:-:S06]  /*08c0*/  SEL R5, R9, RZ, P1 ;  /* 0x000000ff09057207 */ /* 0x001fcc0000800000 */
[----:B------:R-:W-:-:S07]  /*08d0*/  @!P2 LOP3.LUT R5, R5, 0x7ff00000, RZ, 0xfc, !PT ;  /* 0x7ff000000505a812 */ /* 0x000fce00078efcff */
.L_x_48:
[----:B------:R-:W-:-:S10]  /*08e0*/  DADD R6, R2, R8 ;  /* 0x0000000002067229 */ /* 0x000fd40000000008 */
[----:B------:R-:W-:-:S04]  /*08f0*/  LOP3.LUT R6, R7, 0x7ff00000, RZ, 0xc0, !PT ;  /* 0x7ff0000007067812 */ /* 0x000fc800078ec0ff */
[----:B------:R-:W-:-:S13]  /*0900*/  ISETP.NE.AND P2, PT, R6, 0x7ff00000, PT ;  /* 0x7ff000000600780c */ /* 0x000fda0003f45270 */
[----:B------:R-:W-:Y:S05]  /*0910*/  @P2 BRA `(.L_x_49) ;  /* 0x0000000000602947 */ /* 0x000fea0003800000 */
[----:B------:R-:W-:-:S06]  /*0920*/  DSETP.GTU.AND P2, PT, |R2|, +INF , PT ;  /* 0x7ff000000200742a */ /* 0x000fcc0003f4c200 */
[----:B------:R-:W-:-:S14]  /*0930*/  DSETP.GTU.OR P2, PT, |R8|, +INF , P2 ;  /* 0x7ff000000800742a */ /* 0x000fdc000174c600 */
[----:B------:R-:W-:Y:S05]  /*0940*/  @P2 BRA `(.L_x_50) ;  /* 0x0000000000502947 */ /* 0x000fea0003800000 */
[----:B------:R-:W-:-:S14]  /*0950*/  DSETP.NEU.AND P2, PT, |R2|, +INF , PT ;  /* 0x7ff000000200742a */ /* 0x000fdc0003f4d200 */
[----:B------:R-:W-:Y:S05]  /*0960*/  @P2 BRA `(.L_x_51) ;  /* 0x0000000000202947 */ /* 0x000fea0003800000 */
[----:B------:R-:W-:Y:S01]  /*0970*/  ISETP.GE.AND P2, PT, R3, RZ, PT ;  /* 0x000000ff0300720c */ /* 0x000fe20003f46270 */
[----:B------:R-:W-:-:S06]  /*0980*/  DSETP.GT.AND P1, PT, |R8|, 1, PT ;  /* 0x3ff000000800742a */ /* 0x000fcc0003f24200 */
[----:B------:R-:W-:Y:S02]  /*0990*/  SEL R4, RZ, 0x7ff00000, !P1 ;  /* 0x7ff00000ff047807 */ /* 0x000fe40004800000 */
[----:B------:R-:W-:-:S04]  /*09a0*/  FSETP.NEU.FTZ.AND P1, PT, R10, -1, PT ;  /* 0xbf8000000a00780b */ /* 0x000fc80003f3d000 */
[----:B------:R-:W-:-:S04]  /*09b0*/  @!P2 LOP3.LUT R4, R4, 0x7ff00000, RZ, 0x3c, !PT ;  /* 0x7ff000000404a812 */ /* 0x000fc800078e3cff */
[----:B------:R-:W-:Y:S01]  /*09c0*/  SEL R5, R4, 0x3ff00000, P1 ;  /* 0x3ff0000004057807 */ /* 0x000fe20000800000 */
[----:B------:R-:W-:Y:S01]  /*09d0*/  IMAD.MOV.U32 R4, RZ, RZ, RZ ;  /* 0x000000ffff047224 */ /* 0x000fe200078e00ff */
[----:B------:R-:W-:Y:S06]  /*09e0*/  BRA `(.L_x_49) ;  /* 0x00000000002c7947 */ /* 0x000fec0003800000 */
.L_x_51:
[----:B------:R-:W-:-:S14]  /*09f0*/  DSETP.NEU.AND P2, PT, |R8|, +INF , PT ;  /* 0x7ff000000800742a */ /* 0x000fdc0003f4d200 */
[----:B------:R-:W-:Y:S05]  /*0a00*/  @P2 BRA `(.L_x_49) ;  /* 0x0000000000242947 */ /* 0x000fea0003800000 */
[----:B------:R-:W-:Y:S02]  /*0a10*/  ISETP.LT.AND P1, PT, R9, RZ, P1 ;  /* 0x000000ff0900720c */ /* 0x000fe40000f21270 */
[C---:B------:R-:W-:Y:S02]  /*0a20*/  LOP3.LUT R4, R3.reuse, 0x7fffffff, RZ, 0xc0, !PT ;  /* 0x7fffffff03047812 */ /* 0x040fe400078ec0ff */
[----:B------:R-:W-:Y:S02]  /*0a30*/  ISETP.GT.AND P2, PT, R3, -0x1, PT ;  /* 0xffffffff0300780c */ /* 0x000fe40003f44270 */
[----:B------:R-:W-:Y:S01]  /*0a40*/  ISETP.NE.AND P1, PT, R4, 0x3fe00000, P1 ;  /* 0x3fe000000400780c */ /* 0x000fe20000f25270 */
[----:B------:R-:W-:Y:S01]  /*0a50*/  IMAD.MOV.U32 R4, RZ, RZ, RZ ;  /* 0x000000ffff047224 */ /* 0x000fe200078e00ff */
[----:B------:R-:W-:-:S11]  /*0a60*/  SEL R5, RZ, 0x7ff00000, !P2 ;  /* 0x7ff00000ff057807 */ /* 0x000fd60005000000 */
[----:B------:R-:W-:Y:S01]  /*0a70*/  @P1 VIADD R5, R5, 0x80000000 ;  /* 0x8000000005051836 */ /* 0x000fe20000000000 */
[----:B------:R-:W-:Y:S06]  /*0a80*/  BRA `(.L_x_49) ;  /* 0x0000000000047947 */ /* 0x000fec0003800000 */
.L_x_50:
[----:B------:R-:W-:-:S11]  /*0a90*/  DADD R4, R2, R8 ;  /* 0x0000000002047229 */ /* 0x000fd60000000008 */
.L_x_49:
[----:B------:R-:W0:Y:S01]  /*0aa0*/  LDC R9, c[0x0][0xe1c] ;  /* 0x00038700ff097b82 */ /* 0x000e220000000800 */
[----:B------:R-:W-:Y:S02]  /*0ab0*/  IMAD.MOV.U32 R8, RZ, RZ, R2 ;  /* 0x000000ffff087224 */ /* 0x000fe400078e0002 */
[----:B0-----:R-:W-:-:S04]  /*0ac0*/  FMUL.FTZ R9, R9, 1 ;  /* 0x3f80000009097820 */ /* 0x001fc80000410000 */
[----:B------:R-:W0:Y:S02]  /*0ad0*/  F2F.F64.F32 R6, R9 ;  /* 0x0000000900067310 */ /* 0x000e240000201800 */
[----:B0-----:R-:W-:-:S10]  /*0ae0*/  DADD R6, -RZ, |R6| ;  /* 0x00000000ff067229 */ /* 0x001fd40000000506 */
[----:B------:R-:W-:Y:S01]  /*0af0*/  IMAD.MOV.U32 R14, RZ, RZ, R6 ;  /* 0x000000ffff0e7224 */ /* 0x000fe200078e0006 */
[----:B------:R-:W-:Y:S01]  /*0b00*/  MOV R6, 0xb40 ;  /* 0x00000b4000067802 */ /* 0x000fe20000000f00 */
[----:B------:R-:W-:Y:S02]  /*0b10*/  IMAD.MOV.U32 R11, RZ, RZ, R7 ;  /* 0x000000ffff0b7224 */ /* 0x000fe400078e0007 */
[----:B------:R-:W-:-:S07]  /*0b20*/  IMAD.MOV.U32 R7, RZ, RZ, R3 ;  /* 0x000000ffff077224 */ /* 0x000fce00078e0003 */
[----:B------:R-:W-:Y:S05]  /*0b30*/  CALL.REL.NOINC `($_Z25multi_tensor_apply_kernelI18TensorListMetadataILi5EE25DistAdamCapturableFunctorIN3c108BFloat16ES4_S4_EJPfffPiifS6_10adamMode_tfEEvlPViT_T0_DpT1_$__internal_accurate_pow) ;  /* 0x00000020003c7944 */ /* 0x000fea0003c00000 */
[----:B------:R-:W0:Y:S01]  /*0b40*/  LDC R14, c[0x0][0xe1c] ;  /* 0x00038700ff0e7b82 */ /* 0x000e220000000800 */
[----:B------:R-:W-:Y:S02]  /*0b50*/  IMAD.MOV.U32 R6, RZ, RZ, R18 ;  /* 0x000000ffff067224 */ /* 0x000fe400078e0012 */
[----:B------:R-:W-:Y:S02]  /*0b60*/  IMAD.MOV.U32 R7, RZ, RZ, R19 ;  /* 0x000000ffff077224 */ /* 0x000fe400078e0013 */
[C---:B0-----:R-:W-:Y:S01]  /*0b70*/  FMUL.FTZ R10, R14.reuse, 1 ;  /* 0x3f8000000e0a7820 */ /* 0x041fe20000410000 */
[----:B------:R-:W-:-:S05]  /*0b80*/  FSETP.NEU.FTZ.AND P1, PT, R14, RZ, PT ;  /* 0x000000ff0e00720b */ /* 0x000fca0003f3d000 */
[----:B------:R-:W0:Y:S08]  /*0b90*/  F2F.F64.F32 R10, R10 ;  /* 0x0000000a000a7310 */ /* 0x000e300000201800 */
[----:B------:R-:W-:Y:S05]  /*0ba0*/  @!P1 BRA `(.L_x_52) ;  /* 0x0000000000309947 */ /* 0x000fea0003800000 */
[----:B0-----:R-:W-:-:S13]  /*0bb0*/  ISETP.GT.AND P1, PT, R11, -0x1, PT ;  /* 0xffffffff0b00780c */ /* 0x001fda0003f24270 */
[----:B------:R-:W-:Y:S05]  /*0bc0*/  @P1 BRA `(.L_x_53) ;  /* 0x0000000000401947 */ /* 0x000fea0003800000 */
[----:B------:R-:W0:Y:S01]  /*0bd0*/  FRND.F64.TRUNC R12, R2 ;  /* 0x00000002000c7313 */ /* 0x000e22000030d800 */
[----:B------:R-:W-:Y:S01]  /*0be0*/  DADD R8, -RZ, -R6 ;  /* 0x00000000ff087229 */ /* 0x000fe20000000906 */
[----:B------:R-:W-:-:S09]  /*0bf0*/  ISETP.LT.AND P0, PT, R11, RZ, !P0 ;  /* 0x000000ff0b00720c */ /* 0x000fd20004701270 */
[----:B------:R-:W-:Y:S02]  /*0c00*/  FSEL R6, R8, R6, P0 ;  /* 0x0000000608067208 */ /* 0x000fe40000000000 */
[----:B------:R-:W-:Y:S01]  /*0c10*/  FSEL R7, R9, R7, P0 ;  /* 0x0000000709077208 */ /* 0x000fe20000000000 */
[----:B0-----:R-:W-:-:S14]  /*0c20*/  DSETP.NEU.AND P1, PT, R12, R2, PT ;  /* 0x000000020c00722a */ /* 0x001fdc0003f2d000 */
[----:B------:R-:W-:Y:S05]  /*0c30*/  @!P1 BRA `(.L_x_53) ;  /* 0x0000000000249947 */ /* 0x000fea0003800000 */
[----:B------:R-:W-:Y:S02]  /*0c40*/  IMAD.MOV.U32 R6, RZ, RZ, 0x0 ;  /* 0x00000000ff067424 */ /* 0x000fe400078e00ff */
[----:B------:R-:W-:Y:S01]  /*0c50*/  IMAD.MOV.U32 R7, RZ, RZ, -0x80000 ;  /* 0xfff80000ff077424 */ /* 0x000fe200078e00ff */
[----:B------:R-:W-:Y:S06]  /*0c60*/  BRA `(.L_x_53) ;  /* 0x0000000000187947 */ /* 0x000fec0003800000 */
.L_x_52:
[----:B------:R-:W-:Y:S01]  /*0c70*/  ISETP.GE.AND P1, PT, R3, RZ, PT ;  /* 0x000000ff0300720c */ /* 0x000fe20003f26270 */
[----:B------:R-:W-:Y:S01]  /*0c80*/  DSETP.NEU.AND P0, PT, |R2|, 0.5, !P0 ;  /* 0x3fe000000200742a */ /* 0x000fe2000470d200 */
[----:B------:R-:W-:-:S05]  /*0c90*/  IMAD.MOV.U32 R6, RZ, RZ, RZ ;  /* 0x000000ffff067224 */ /* 0x000fca00078e00ff */
[----:B0-----:R-:W-:Y:S02]  /*0ca0*/  SEL R7, R11, RZ, P0 ;  /* 0x000000ff0b077207 */ /* 0x001fe40000000000 */
[----:B------:R-:W-:-:S04]  /*0cb0*/  SEL R24, RZ, 0x1, !P0 ;  /* 0x00000001ff187807 */ /* 0x000fc80004000000 */
[----:B------:R-:W-:-:S07]  /*0cc0*/  @!P1 LOP3.LUT R7, R7, 0x7ff00000, RZ, 0xfc, !PT ;  /* 0x7ff0000007079812 */ /* 0x000fce00078efcff */
.L_x_53:
        /* <DEDUP_REMOVED lines=10> */
[----:B------:R-:W-:Y:S01]  /*0d70*/  DSETP.GT.AND P0, PT, |R10|, 1, PT ;  /* 0x3ff000000a00742a */ /* 0x000fe20003f04200 */
[----:B------:R-:W-:-:S05]  /*0d80*/  IMAD.MOV.U32 R6, RZ, RZ, RZ ;  /* 0x000000ffff067224 */ /* 0x000fca00078e00ff */
[----:B------:R-:W-:Y:S02]  /*0d90*/  SEL R2, RZ, 0x7ff00000, !P0 ;  /* 0x7ff00000ff027807 */ /* 0x000fe40004000000 */
[----:B------:R-:W-:-:S04]  /*0da0*/  FSETP.NEU.FTZ.AND P0, PT, R14, -1, PT ;  /* 0xbf8000000e00780b */ /* 0x000fc80003f1d000 */
[----:B------:R-:W-:-:S04]  /*0db0*/  @!P1 LOP3.LUT R2, R2, 0x7ff00000, RZ, 0x3c, !PT ;  /* 0x7ff0000002029812 */ /* 0x000fc800078e3cff */
[----:B------:R-:W-:Y:S01]  /*0dc0*/  SEL R7, R2, 0x3ff00000, P0 ;  /* 0x3ff0000002077807 */ /* 0x000fe20000000000 */
[----:B------:R-:W-:Y:S06]  /*0dd0*/  BRA `(.L_x_54) ;  /* 0x0000000000307947 */ /* 0x000fec0003800000 */
.L_x_56:
[----:B------:R-:W-:-:S14]  /*0de0*/  DSETP.NEU.AND P0, PT, |R10|, +INF , PT ;  /* 0x7ff000000a00742a */ /* 0x000fdc0003f0d200 */
[----:B------:R-:W-:Y:S05]  /*0df0*/  @P0 BRA `(.L_x_54) ;  /* 0x0000000000280947 */ /* 0x000fea0003800000 */
[----:B------:R-:W-:Y:S01]  /*0e00*/  ISETP.NE.AND P0, PT, R24, RZ, PT ;  /* 0x000000ff1800720c */ /* 0x000fe20003f05270 */
[----:B------:R-:W-:Y:S01]  /*0e10*/  IMAD.MOV.U32 R6, RZ, RZ, RZ ;  /* 0x000000ffff067224 */ /* 0x000fe200078e00ff */
[----:B------:R-:W-:Y:S02]  /*0e20*/  LOP3.LUT R2, R3, 0x7fffffff, RZ, 0xc0, !PT ;  /* 0x7fffffff03027812 */ /* 0x000fe400078ec0ff */
[----:B------:R-:W-:Y:S02]  /*0e30*/  ISETP.LT.AND P0, PT, R11, RZ, P0 ;  /* 0x000000ff0b00720c */ /* 0x000fe40000701270 */
[----:B------:R-:W-:Y:S02]  /*0e40*/  ISETP.GT.AND P1, PT, R3, -0x1, PT ;  /* 0xffffffff0300780c */ /* 0x000fe40003f24270 */
[----:B------:R-:W-:Y:S02]  /*0e50*/  ISETP.NE.AND P0, PT, R2, 0x3fe00000, P0 ;  /* 0x3fe000000200780c */ /* 0x000fe40000705270 */
[----:B------:R-:W-:-:S11]  /*0e60*/  SEL R7, RZ, 0x7ff00000, !P1 ;  /* 0x7ff00000ff077807 */ /* 0x000fd60004800000 */
[----:B------:R-:W-:Y:S01]  /*0e70*/  @P0 VIADD R7, R7, 0x80000000 ;  /* 0x8000000007070836 */ /* 0x000fe20000000000 */
[----:B------:R-:W-:Y:S06]  /*0e80*/  BRA `(.L_x_54) ;  /* 0x0000000000047947 */ /* 0x000fec0003800000 */
.L_x_55:
[----:B------:R-:W-:-:S11]  /*0e90*/  DADD R6, R2, R10 ;  /* 0x0000000002067229 */ /* 0x000fd6000000000a */
.L_x_54:
[----:B------:R-:W0:Y:S01]  /*0ea0*/  LDC R3, c[0x0][0xe18] ;  /* 0x00038600ff037b82 */ /* 0x000e220000000800 */
[----:B------:R-:W-:Y:S01]  /*0eb0*/  DADD R6, -R6, 1 ;  /* 0x3ff0000006067429 */ /* 0x000fe20000000100 */
[----:B------:R-:W-:Y:S01]  /*0ec0*/  UMOV UR4, 0xf0000000 ;  /* 0xf000000000047882 */ /* 0x000fe20000000000 */
[----:B------:R-:W-:Y:S01]  /*0ed0*/  DADD R4, -R4, 1 ;  /* 0x3ff0000004047429 */ /* 0x000fe20000000100 */
[----:B------:R-:W-:Y:S01]  /*0ee0*/  UMOV UR5, 0x380fffff ;  /* 0x380fffff00057882 */ /* 0x000fe20000000000 */
[----:B------:R-:W-:Y:S02]  /*0ef0*/  FSETP.NEU.FTZ.AND P0, PT, R14, 1, PT ;  /* 0x3f8000000e00780b */ /* 0x000fe40003f1d000 */
[----:B------:R-:W1:Y:S02]  /*0f00*/  F2F.F32.F64 R22, R6 ;  /* 0x0000000600167310 */ /* 0x000e640000301000 */
[----:B------:R-:W-:Y:S01]  /*0f10*/  DSETP.GEU.AND P2, PT, |R6|, UR4, PT ;  /* 0x0000000406007e2a */ /* 0x000fe2000bf4e200 */
[----:B------:R-:W-:Y:S01]  /*0f20*/  ISETP.EQ.OR P0, PT, R0, RZ, !P0 ;  /* 0x000000ff0000720c */ /* 0x000fe20004702670 */
[----:B------:R-:W-:-:S04]  /*0f30*/  DSETP.GEU.AND P3, PT, |R4|, UR4, PT ;  /* 0x0000000404007e2a */ /* 0x000fc8000bf6e200 */
[----:B------:R-:W2:Y:S08]  /*0f40*/  F2F.F32.F64 R2, R4 ;  /* 0x0000000400027310 */ /* 0x000eb00000301000 */
[----:B-1----:R-:W-:Y:S01]  /*0f50*/  @!P2 FMUL R22, R22, 1.175494350822287508e-38 ;  /* 0x008000001616a820 */ /* 0x002fe20000400000 */
[----:B0-----:R-:W-:-:S04]  /*0f60*/  FSETP.NEU.FTZ.AND P1, PT, R3, 1, PT ;  /* 0x3f8000000300780b */ /* 0x001fc80003f3d000 */
[----:B------:R-:W-:Y:S01]  /*0f70*/  ISETP.EQ.OR P1, PT, R0, RZ, !P1 ;  /* 0x000000ff0000720c */ /* 0x000fe20004f22670 */
[----:B--2---:R-:W-:Y:S01]  /*0f80*/  @!P3 FMUL R2, R2, 1.175494350822287508e-38 ;  /* 0x008000000202b820 */ /* 0x004fe20000400000 */
[----:B------:R-:W-:-:S04]  /*0f90*/  FSEL R22, R22, RZ, !P0 ;  /* 0x000000ff16167208 */ /* 0x000fc80004000000 */
[----:B------:R-:W-:-:S07]  /*0fa0*/  FSEL R0, R2, RZ, !P1 ;  /* 0x000000ff02007208 */ /* 0x000fce0004800000 */
.L_x_46:
[----:B------:R-:W1:Y:S01]  /*0fb0*/  S2R R6, SR_CTAID.X ;  /* 0x0000000000067919 */ /* 0x000e620000002500 */
[----:B------:R-:W-:Y:S01]  /*0fc0*/  IMAD.MOV.U32 R7, RZ, RZ, 0x10 ;  /* 0x00000010ff077424 */ /* 0x000fe200078e00ff */
[----:B------:R-:W2:Y:S01]  /*0fd0*/  LDC.64 R2, c[0x0][0xe10] ;  /* 0x00038400ff027b82 */ /* 0x000ea20000000a00 */
[----:B------:R-:W-:Y:S02]  /*0fe0*/  R2UR UR4, R16 ;  /* 0x00000000100472ca */ /* 0x000fe400000e0000 */
[----:B------:R-:W-:Y:S01]  /*0ff0*/  R2UR UR5, R17 ;  /* 0x00000000110572ca */ /* 0x000fe200000e0000 */
[----:B------:R-:W3:-:S12]  /*1000*/  S2R R28, SR_TID.X ;  /* 0x00000000001c7919 */ /* 0x000ed80000002100 */
[----:B--2---:R2:W5:Y:S01]  /*1010*/  LDG.E R23, desc[UR4][R2.64] ;  /* 0x0000000402177981 */ /* 0x004562000c1e1900 */
[----:B------:R-:W-:Y:S01]  /*1020*/  ULDC UR4, c[0x0][0x210] ;  /* 0x0000840000047ab9 */ /* 0x000fe20000000800 */
[----:B-1----:R-:W1:Y:S01]  /*1030*/  LDC.U8 R5, c[0x0][R6+0x7c0] ;  /* 0x0001f00006057b82 */ /* 0x002e620000000000 */
[----:B------:R-:W-:Y:S01]  /*1040*/  IMAD R4, R6, 0x4, R7 ;  /* 0x0000000406047824 */ /* 0x000fe200078e0207 */
[----:B--2---:R-:W-:Y:S01]  /*1050*/  PRMT R2, RZ, 0x7610, R2 ;  /* 0x00007610ff027816 */ /* 0x004fe20000000002 */
[----:B---3--:R-:W-:-:S05]  /*1060*/  IMAD.SHL.U32 R28, R28, 0x4, RZ ;  /* 0x000000041c1c7824 */ /* 0x008fca00078e00ff */
[----:B------:R-:W2:Y:S01]  /*1070*/  LDC R4, c[0x0][R4+0x8f0] ;  /* 0x00023c0004047b82 */ /* 0x000ea20000000800 */
[----:B-1----:R-:W-:-:S07]  /*1080*/  IMAD R5, R5, 0x8, R7 ;  /* 0x0000000805057824 */ /* 0x002fce00078e0207 */
[----:B------:R-:W1:Y:S01]  /*1090*/  LDC R25, c[0x0][R5+0x6c0] ;  /* 0x0001b00005197b82 */ /* 0x000e620000000800 */
[----:B--2---:R-:W-:-:S07]  /*10a0*/  IMAD R24, R4, UR4, RZ ;  /* 0x0000000404187c24 */ /* 0x004fce000f8e02ff */
[----:B------:R2:W3:Y:S08]  /*10b0*/  LDC.64 R18, c[0x0][R5+0x210] ;  /* 0x0000840005127b82 */ /* 0x0004f00000000a00 */
[----:B------:R2:W4:Y:S08]  /*10c0*/  LDC.64 R14, c[0x0][R5+0x300] ;  /* 0x0000c000050e7b82 */ /* 0x0005300000000a00 */
[----:B------:R2:W0:Y:S01]  /*10d0*/  LDC.64 R12, c[0x0][R5+0x3f0] ;  /* 0x0000fc00050c7b82 */ /* 0x0004220000000a00 */
[----:B-1----:R-:W-:-:S04]  /*10e0*/  VIADDMNMX R25, R25, -R24, UR4, PT ;  /* 0x0000000419197e46 */ /* 0x002fc8000b800918 */
[----:B------:R-:W-:Y:S02]  /*10f0*/  LOP3.LUT P0, RZ, R25, 0x3, RZ, 0xc0, !PT ;  /* 0x0000000319ff7812 */ /* 0x000fe4000780c0ff */
[----:B------:R-:W-:Y:S01]  /*1100*/  ISETP.GE.AND P2, PT, R28, R25, PT ;  /* 0x000000191c00720c */ /* 0x000fe20003f46270 */
[----:B------:R2:W1:Y:S08]  /*1110*/  LDC.64 R10, c[0x0][R5+0x4e0] ;  /* 0x00013800050a7b82 */ /* 0x0004700000000a00 */
[----:B------:R2:W0:Y:S02]  /*1120*/  LDC.64 R8, c[0x0][R5+0x5d0] ;  /* 0x0001740005087b82 */ /* 0x0004240000000a00 */
[----:B---3--:R-:W-:Y:S05]  /*1130*/  @P0 BRA `(.L_x_57) ;  /* 0x0000000000400947 */ /* 0x008fea0003800000 */
[----:B------:R-:W-:-:S04]  /*1140*/  IMAD.SHL.U32 R3, R24, 0x2, RZ ;  /* 0x0000000218037824 */ /* 0x000fc800078e00ff */
[--C-:B--2---:R-:W-:Y:S02]  /*1150*/  IMAD.IADD R5, R18, 0x1, R3.reuse ;  /* 0x0000000112057824 */ /* 0x104fe400078e0203 */
[----:B----4-:R-:W-:-:S03]  /*1160*/  IMAD.IADD R4, R14, 0x1, R3 ;  /* 0x000000010e047824 */ /* 0x010fc600078e0203 */
[----:B------:R-:W-:Y:S02]  /*1170*/  LOP3.LUT P0, RZ, R5, 0x7, RZ, 0xc0, !PT ;  /* 0x0000000705ff7812 */ /* 0x000fe4000780c0ff */
[----:B------:R-:W-:-:S04]  /*1180*/  LOP3.LUT P1, RZ, R4, 0x7, RZ, 0xc0, !PT ;  /* 0x0000000704ff7812 */ /* 0x000fc8000782c0ff */
[----:B------:R-:W-:-:S13]  /*1190*/  PLOP3.LUT P0, PT, P0, P1, PT, 0xa8, 0x0 ;  /* 0x000000000000781c */ /* 0x000fda0000703570 */
[----:B------:R-:W-:Y:S05]  /*11a0*/  @P0 BRA `(.L_x_57) ;  /* 0x0000000000240947 */ /* 0x000fea0003800000 */
[--C-:B0-----:R-:W-:Y:S02]  /*11b0*/  IMAD.IADD R5, R12, 0x1, R3.reuse ;  /* 0x000000010c057824 */ /* 0x101fe400078e0203 */
[----:B-1----:R-:W-:-:S03]  /*11c0*/  IMAD.IADD R4, R10, 0x1, R3 ;  /* 0x000000010a047824 */ /* 0x002fc600078e0203 */
[----:B------:R-:W-:Y:S02]  /*11d0*/  LOP3.LUT P0, RZ, R5, 0x7, RZ, 0xc0, !PT ;  /* 0x0000000705ff7812 */ /* 0x000fe4000780c0ff */
[----:B------:R-:W-:-:S04]  /*11e0*/  LOP3.LUT P1, RZ, R4, 0x7, RZ, 0xc0, !PT ;  /* 0x0000000704ff7812 */ /* 0x000fc8000782c0ff */
[----:B------:R-:W-:-:S13]  /*11f0*/  PLOP3.LUT P0, PT, P0, P1, PT, 0xa8, 0x0 ;  /* 0x000000000000781c */ /* 0x000fda0000703570 */
[----:B------:R-:W-:-:S05]  /*1200*/  @!P0 IMAD.IADD R3, R8, 0x1, R3 ;  /* 0x0000000108038824 */ /* 0x000fca00078e0203 */
[----:B------:R-:W-:-:S04]  /*1210*/  @!P0 LOP3.LUT P1, RZ, R3, 0x7, RZ, 0xc0, !PT ;  /* 0x0000000703ff8812 */ /* 0x000fc8000782c0ff */
[----:B------:R-:W-:-:S04]  /*1220*/  @!P0 SEL R3, RZ, 0x1, P1 ;  /* 0x00000001ff038807 */ /* 0x000fc80000800000 */
[----:B------:R-:W-:-:S07]  /*1230*/  @!P0 PRMT R2, R3, 0x7610, R2 ;  /* 0x0000761003028816 */ /* 0x000fce0000000002 */
.L_x_57:
[----:B------:R-:W-:Y:S05]  /*1240*/  @P2 EXIT ;  /* 0x000000000000294d */ /* 0x000fea0003800000 */
[----:B------:R-:W3:Y:S01]  /*1250*/  LDC R26, c[0x0][RZ] ;  /* 0x00000000ff1a7b82 */ /* 0x000ee20000000800 */
[----:B------:R-:W-:-:S04]  /*1260*/  PRMT R2, R2, 0x9910, RZ ;  /* 0x0000991002027816 */ /* 0x000fc800000000ff */
[----:B------:R-:W-:-:S13]  /*1270*/  ISETP.NE.AND P0, PT, R2, RZ, PT ;  /* 0x000000ff0200720c */ /* 0x000fda0003f05270 */
.L_x_63:
[----:B------:R-:W-:Y:S02]  /*1280*/  IADD3 R29, P1, R24, R28, RZ ;  /* 0x0000001c181d7210 */ /* 0x000fe40007f3e0ff */
[----:B01----:R-:W-:Y:S02]  /*1290*/  SHF.R.S32.HI R3, RZ, 0x1f, R28 ;  /* 0x0000001fff037819 */ /* 0x003fe4000001141c */
[----:B------:R-:W-:Y:S01]  /*12a0*/  @P0 R2UR UR4, R16 ;  /* 0x00000000100402ca */ /* 0x000fe200000e0000 */
[----:B------:R-:W-:Y:S01]  /*12b0*/  IMAD.SHL.U32 R27, R29, 0x2, RZ ;  /* 0x000000021d1b7824 */ /* 0x000fe200078e00ff */
[----:B------:R-:W-:Y:S02]  /*12c0*/  LEA.HI.X.SX32 R2, R24, R3, 0x1, P1 ;  /* 0x0000000318027211 */ /* 0x000fe400008f0eff */
[----:B------:R-:W-:Y:S02]  /*12d0*/  @P0 R2UR UR5, R17 ;  /* 0x00000000110502ca */ /* 0x000fe400000e0000 */
[----:B------:R-:W-:-:S02]  /*12e0*/  SHF.L.U64.HI R29, R29, 0x1, R2 ;  /* 0x000000011d1d7819 */ /* 0x000fc40000010202 */
[-C--:B------:R-:W-:Y:S02]  /*12f0*/  IADD3 R6, P1, R18, R27.reuse, RZ ;  /* 0x0000001b12067210 */ /* 0x080fe40007f3e0ff */
[----:B------:R-:W-:Y:S02]  /*1300*/  @P0 R2UR UR6, R16 ;  /* 0x00000000100602ca */ /* 0x000fe400000e0000 */
[----:B------:R-:W-:Y:S01]  /*1310*/  @P0 R2UR UR7, R17 ;  /* 0x00000000110702ca */ /* 0x000fe200000e0000 */
[--C-:B------:R-:W-:Y:S01]  /*1320*/  IMAD.X R7, R19, 0x1, R29.reuse, P1 ;  /* 0x0000000113077824 */ /* 0x100fe200008e061d */
[----:B----4-:R-:W-:Y:S02]  /*1330*/  IADD3 R4, P2, R14, R27, RZ ;  /* 0x0000001b0e047210 */ /* 0x010fe40007f5e0ff */
[C---:B------:R-:W-:Y:S02]  /*1340*/  @P0 R2UR UR8, R16.reuse ;  /* 0x00000000100802ca */ /* 0x040fe400000e0000 */
[----:B------:R-:W-:Y:S01]  /*1350*/  @P0 R2UR UR9, R17 ;  /* 0x00000000110902ca */ /* 0x000fe200000e0000 */
[----:B--2---:R-:W-:Y:S01]  /*1360*/  IMAD.X R5, R15, 0x1, R29, P2 ;  /* 0x000000010f057824 */ /* 0x004fe200010e061d */
[----:B------:R-:W-:Y:S01]  /*1370*/  @P0 R2UR UR10, R16 ;  /* 0x00000000100a02ca */ /* 0x000fe200000e0000 */
[----:B------:R-:W2:Y:S01]  /*1380*/  @P0 LDG.E.64 R40, desc[UR4][R6.64] ;  /* 0x0000000406280981 */ /* 0x000ea2000c1e1b00 */
[----:B------:R-:W-:-:S02]  /*1390*/  @P0 R2UR UR11, R17 ;  /* 0x00000000110b02ca */ /* 0x000fc400000e0000 */
[-C--:B0-----:R-:W-:Y:S01]  /*13a0*/  IADD3 R2, P1, R12, R27.reuse, RZ ;  /* 0x0000001b0c027210 */ /* 0x081fe20007f3e0ff */
[----:B------:R-:W4:Y:S01]  /*13b0*/  @P0 LDG.E.64 R30, desc[UR6][R4.64] ;  /* 0x00000006041e0981 */ /* 0x000f22000c1e1b00 */
[----:B-1----:R-:W-:-:S03]  /*13c0*/  IADD3 R20, P2, R10, R27, RZ ;  /* 0x0000001b0a147210 */ /* 0x002fc60007f5e0ff */
[--C-:B------:R-:W-:Y:S02]  /*13d0*/  IMAD.X R3, R13, 0x1, R29.reuse, P1 ;  /* 0x000000010d037824 */ /* 0x100fe400008e061d */
[----:B------:R-:W-:-:S03]  /*13e0*/  IMAD.X R21, R11, 0x1, R29, P2 ;  /* 0x000000010b157824 */ /* 0x000fc600010e061d */
[----:B------:R-:W3:Y:S04]  /*13f0*/  @P0 LDG.E.64 R32, desc[UR8][R2.64] ;  /* 0x0000000802200981 */ /* 0x000ee8000c1e1b00 */
[----:B------:R-:W3:Y:S01]  /*1400*/  @P0 LDG.E.64 R44, desc[UR10][R20.64] ;  /* 0x0000000a142c0981 */ /* 0x000ee2000c1e1b00 */
[----:B--2---:R-:W-:Y:S02]  /*1410*/  @P0 SHF.R.U32.HI R47, RZ, 0x10, R41 ;  /* 0x00000010ff2f0819 */ /* 0x004fe40000011629 */
[--C-:B----4-:R-:W-:Y:S02]  /*1420*/  @P0 SHF.R.U32.HI R43, RZ, 0x10, R31.reuse ;  /* 0x00000010ff2b0819 */ /* 0x110fe4000001161f */
[C---:B------:R-:W-:Y:S02]  /*1430*/  @P0 SHF.R.U64 R36, R30.reuse, 0x10, R31 ;  /* 0x000000101e240819 */ /* 0x040fe4000000121f */
[----:B------:R-:W-:-:S02]  /*1440*/  @P0 PRMT R35, R30, 0x7610, R35 ;  /* 0x000076101e230816 */ /* 0x000fc40000000023 */
[----:B------:R-:W-:Y:S02]  /*1450*/  @P0 PRMT R30, R31, 0x7610, R30 ;  /* 0x000076101f1e0816 */ /* 0x000fe4000000001e */
[----:B------:R-:W-:Y:S02]  /*1460*/  @P0 SHF.R.U64 R42, R40, 0x10, R41 ;  /* 0x00000010282a0819 */ /* 0x000fe40000001229 */
[C---:B---3--:R-:W-:Y:S02]  /*1470*/  @P0 SHF.R.U64 R38, R32.reuse, 0x10, R33 ;  /* 0x0000001020260819 */ /* 0x048fe40000001221 */
[----:B------:R-:W-:Y:S02]  /*1480*/  @P0 PRMT R39, R32, 0x7610, R39 ;  /* 0x0000761020270816 */ /* 0x000fe40000000027 */
[----:B------:R-:W-:Y:S02]  /*1490*/  @P0 SHF.R.U32.HI R37, RZ, 0x10, R33 ;  /* 0x00000010ff250819 */ /* 0x000fe40000011621 */
[----:B------:R-:W-:-:S02]  /*14a0*/  @P0 SHF.R.U64 R46, R44, 0x10, R45 ;  /* 0x000000102c2e0819 */ /* 0x000fc4000000122d */
[----:B------:R-:W-:Y:S02]  /*14b0*/  @P0 SHF.R.U32.HI R34, RZ, 0x10, R45 ;  /* 0x00000010ff220819 */ /* 0x000fe4000001162d */
[----:B------:R-:W-:Y:S02]  /*14c0*/  @P0 PRMT R31, R47, 0x7610, R31 ;  /* 0x000076102f1f0816 */ /* 0x000fe4000000001f */
[----:B------:R-:W-:Y:S01]  /*14d0*/  @P0 PRMT R32, R43, 0x7610, R32 ;  /* 0x000076102b200816 */ /* 0x000fe20000000020 */
[----:B------:R-:W-:Y:S06]  /*14e0*/  @P0 BRA `(.L_x_58) ;  /* 0x0000000400140947 */ /* 0x000fec0003800000 */
[C---:B------:R-:W-:Y:S01]  /*14f0*/  VIADD R30, R28.reuse, 0x1 ;  /* 0x000000011c1e7836 */ /* 0x040fe20000000000 */
[CC--:B------:R-:W-:Y:S01]  /*1500*/  ISETP.GE.AND P1, PT, R28.reuse, R25.reuse, PT ;  /* 0x000000191c00720c */ /* 0x0c0fe20003f26270 */
[C---:B------:R-:W-:Y:S02]  /*1510*/  VIADD R32, R28.reuse, 0x2 ;  /* 0x000000021c207836 */ /* 0x040fe40000000000 */
[----:B------:R-:W-:Y:S01]  /*1520*/  VIADD R34, R28, 0x3 ;  /* 0x000000031c227836 */ /* 0x000fe20000000000 */
[-C--:B------:R-:W-:Y:S02]  /*1530*/  ISETP.GE.AND P2, PT, R30, R25.reuse, PT ;  /* 0x000000191e00720c */ /* 0x080fe40003f46270 */
[-C--:B------:R-:W-:Y:S02]  /*1540*/  ISETP.GE.AND P3, PT, R32, R25.reuse, PT ;  /* 0x000000192000720c */ /* 0x080fe40003f66270 */
[----:B------:R-:W-:-:S05]  /*1550*/  ISETP.GE.AND P4, PT, R34, R25, PT ;  /* 0x000000192200720c */ /* 0x000fca0003f86270 */
[C---:B------:R-:W-:Y:S02]  /*1560*/  @!P1 R2UR UR4, R16.reuse ;  /* 0x00000000100492ca */ /* 0x040fe400000e0000 */
[C---:B------:R-:W-:Y:S02]  /*1570*/  @!P1 R2UR UR5, R17.reuse ;  /* 0x00000000110592ca */ /* 0x040fe400000e0000 */
[C---:B------:R-:W-:Y:S02]  /*1580*/  @!P2 R2UR UR6, R16.reuse ;  /* 0x000000001006a2ca */ /* 0x040fe400000e0000 */
[C---:B------:R-:W-:Y:S02]  /*1590*/  @!P2 R2UR UR7, R17.reuse ;  /* 0x000000001107a2ca */ /* 0x040fe400000e0000 */
[----:B------:R-:W-:Y:S02]  /*15a0*/  @!P3 R2UR UR8, R16 ;  /* 0x000000001008b2ca */ /* 0x000fe400000e0000 */
[----:B------:R-:W-:-:S02]  /*15b0*/  @!P3 R2UR UR9, R17 ;  /* 0x000000001109b2ca */ /* 0x000fc400000e0000 */
[C---:B------:R-:W-:Y:S02]  /*15c0*/  @!P4 R2UR UR10, R16.reuse ;  /* 0x00000000100ac2ca */ /* 0x040fe400000e0000 */
[----:B------:R-:W-:Y:S02]  /*15d0*/  @!P4 R2UR UR11, R17 ;  /* 0x00000000110bc2ca */ /* 0x000fe400000e0000 */
[----:B------:R-:W-:Y:S02]  /*15e0*/  @P2 PRMT R46, RZ, 0x7610, R46 ;  /* 0x00007610ff2e2816 */ /* 0x000fe4000000002e */
[----:B------:R-:W-:Y:S02]  /*15f0*/  @P3 PRMT R45, RZ, 0x7610, R45 ;  /* 0x00007610ff2d3816 */ /* 0x000fe4000000002d */
[----:B------:R-:W-:Y:S02]  /*1600*/  @P4 PRMT R34, RZ, 0x7610, R34 ;  /* 0x00007610ff224816 */ /* 0x000fe40000000022 */
[----:B------:R0:W5:Y:S01]  /*1610*/  @!P2 LDG.E.U16 R46, desc[UR6][R20.64+0x2] ;  /* 0x00000206142ea981 */ /* 0x000162000c1e1500 */
[----:B------:R-:W-:-:S02]  /*1620*/  @!P1 R2UR UR6, R16 ;  /* 0x00000000100692ca */ /* 0x000fc400000e0000 */
[C---:B------:R-:W-:Y:S01]  /*1630*/  @!P1 R2UR UR7, R17.reuse ;  /* 0x00000000110792ca */ /* 0x040fe200000e0000 */
[----:B------:R0:W5:Y:S01]  /*1640*/  @!P3 LDG.E.U16 R45, desc[UR8][R20.64+0x4] ;  /* 0x00000408142db981 */ /* 0x000162000c1e1500 */
[C---:B------:R-:W-:Y:S02]  /*1650*/  @!P1 R2UR UR8, R16.reuse ;  /* 0x00000000100892ca */ /* 0x040fe400000e0000 */
[C---:B------:R-:W-:Y:S01]  /*1660*/  @!P1 R2UR UR9, R17.reuse ;  /* 0x00000000110992ca */ /* 0x040fe200000e0000 */
[----:B------:R0:W5:Y:S01]  /*1670*/  @!P4 LDG.E.U16 R34, desc[UR10][R20.64+0x6] ;  /* 0x0000060a1422c981 */ /* 0x000162000c1e1500 */
[C---:B------:R-:W-:Y:S02]  /*1680*/  @!P2 R2UR UR10, R16.reuse ;  /* 0x00000000100aa2ca */ /* 0x040fe400000e0000 */
[----:B------:R-:W-:Y:S02]  /*1690*/  @!P2 R2UR UR11, R17 ;  /* 0x00000000110ba2ca */ /* 0x000fe400000e0000 */
[----:B------:R-:W-:-:S02]  /*16a0*/  @!P2 R2UR UR12, R16 ;  /* 0x00000000100ca2ca */ /* 0x000fc400000e0000 */
[C---:B------:R-:W-:Y:S02]  /*16b0*/  @!P2 R2UR UR13, R17.reuse ;  /* 0x00000000110da2ca */ /* 0x040fe400000e0000 */
[C---:B------:R-:W-:Y:S02]  /*16c0*/  @!P2 R2UR UR14, R16.reuse ;  /* 0x00000000100ea2ca */ /* 0x040fe400000e0000 */
[C---:B------:R-:W-:Y:S02]  /*16d0*/  @!P2 R2UR UR15, R17.reuse ;  /* 0x00000000110fa2ca */ /* 0x040fe400000e0000 */
        /* <DEDUP_REMOVED lines=11> */
[----:B------:R-:W-:Y:S02]  /*1790*/  @!P4 R2UR UR27, R17 ;  /* 0x00000000111bc2ca */ /* 0x000fe400000e0000 */
[----:B------:R-:W-:Y:S02]  /*17a0*/  @P1 PRMT R44, RZ, 0x7610, R44 ;  /* 0x00007610ff2c1816 */ /* 0x000fe4000000002c */
[----:B------:R-:W-:Y:S02]  /*17b0*/  @P1 PRMT R40, RZ, 0x7610, R40 ;  /* 0x00007610ff281816 */ /* 0x000fe40000000028 */
[----:B------:R-:W-:-:S02]  /*17c0*/  @P1 PRMT R35, RZ, 0x7610, R35 ;  /* 0x00007610ff231816 */ /* 0x000fc40000000023 */
[----:B------:R-:W-:Y:S01]  /*17d0*/  @P1 PRMT R39, RZ, 0x7610, R39 ;  /* 0x00007610ff271816 */ /* 0x000fe20000000027 */
[----:B------:R0:W5:Y:S01]  /*17e0*/  @!P1 LDG.E.U16 R44, desc[UR4][R20.64] ;  /* 0x00000004142c9981 */ /* 0x000162000c1e1500 */
[----:B------:R-:W-:Y:S02]  /*17f0*/  @P2 PRMT R42, RZ, 0x7610, R42 ;  /* 0x00007610ff2a2816 */ /* 0x000fe4000000002a */
[----:B------:R-:W-:Y:S01]  /*1800*/  @P2 PRMT R36, RZ, 0x7610, R36 ;  /* 0x00007610ff242816 */ /* 0x000fe20000000024 */
[----:B------:R0:W5:Y:S01]  /*1810*/  @!P1 LDG.E.U16 R40, desc[UR4][R6.64] ;  /* 0x0000000406289981 */ /* 0x000162000c1e1500 */
[----:B------:R-:W-:Y:S02]  /*1820*/  @P2 PRMT R38, RZ, 0x7610, R38 ;  /* 0x00007610ff262816 */ /* 0x000fe40000000026 */
[----:B------:R-:W-:Y:S01]  /*1830*/  @P3 PRMT R41, RZ, 0x7610, R41 ;  /* 0x00007610ff293816 */ /* 0x000fe20000000029 */
[----:B------:R0:W5:Y:S01]  /*1840*/  @!P1 LDG.E.U16 R35, desc[UR6][R4.64] ;  /* 0x0000000604239981 */ /* 0x000162000c1e1500 */
[----:B------:R-:W-:-:S02]  /*1850*/  @P3 PRMT R30, RZ, 0x7610, R30 ;  /* 0x00007610ff1e3816 */ /* 0x000fc4000000001e */
[----:B------:R-:W-:Y:S01]  /*1860*/  @P3 PRMT R33, RZ, 0x7610, R33 ;  /* 0x00007610ff213816 */ /* 0x000fe20000000021 */
[----:B------:R0:W5:Y:S01]  /*1870*/  @!P1 LDG.E.U16 R39, desc[UR8][R2.64] ;  /* 0x0000000802279981 */ /* 0x000162000c1e1500 */
[----:B------:R-:W-:Y:S02]  /*1880*/  @P4 PRMT R31, RZ, 0x7610, R31 ;  /* 0x00007610ff1f4816 */ /* 0x000fe4000000001f */
[----:B------:R-:W-:Y:S01]  /*1890*/  @P4 PRMT R32, RZ, 0x7610, R32 ;  /* 0x00007610ff204816 */ /* 0x000fe20000000020 */
[----:B------:R0:W5:Y:S01]  /*18a0*/  @!P2 LDG.E.U16 R42, desc[UR10][R6.64+0x2] ;  /* 0x0000020a062aa981 */ /* 0x000162000c1e1500 */
[----:B------:R-:W-:-:S03]  /*18b0*/  @P4 PRMT R37, RZ, 0x7610, R37 ;  /* 0x00007610ff254816 */ /* 0x000fc60000000025 */
[----:B------:R0:W5:Y:S04]  /*18c0*/  @!P2 LDG.E.U16 R36, desc[UR12][R4.64+0x2] ;  /* 0x0000020c0424a981 */ /* 0x000168000c1e1500 */
[----:B------:R0:W5:Y:S04]  /*18d0*/  @!P2 LDG.E.U16 R38, desc[UR14][R2.64+0x2] ;  /* 0x0000020e0226a981 */ /* 0x000168000c1e1500 */
[----:B------:R0:W5:Y:S04]  /*18e0*/  @!P3 LDG.E.U16 R41, desc[UR16][R6.64+0x4] ;  /* 0x000004100629b981 */ /* 0x000168000c1e1500 */
[----:B------:R0:W5:Y:S04]  /*18f0*/  @!P3 LDG.E.U16 R30, desc[UR18][R4.64+0x4] ;  /* 0x00000412041eb981 */ /* 0x000168000c1e1500 */
[----:B------:R0:W5:Y:S04]  /*1900*/  @!P3 LDG.E.U16 R33, desc[UR20][R2.64+0x4] ;  /* 0x000004140221b981 */ /* 0x000168000c1e1500 */
[----:B------:R0:W5:Y:S04]  /*1910*/  @!P4 LDG.E.U16 R31, desc[UR22][R6.64+0x6] ;  /* 0x00000616061fc981 */ /* 0x000168000c1e1500 */
[----:B------:R0:W5:Y:S04]  /*1920*/  @!P4 LDG.E.U16 R32, desc[UR24][R4.64+0x6] ;  /* 0x000006180420c981 */ /* 0x000168000c1e1500 */
[----:B------:R0:W5:Y:S02]  /*1930*/  @!P4 LDG.E.U16 R37, desc[UR26][R2.64+0x6] ;  /* 0x0000061a0225c981 */ /* 0x000164000c1e1500 */
.L_x_58:
[----:B0-----:R-:W0:Y:S01]  /*1940*/  LDC.64 R20, c[0x0][0xe30] ;  /* 0x00038c00ff147b82 */ /* 0x001e220000000a00 */
[----:B------:R-:W-:Y:S02]  /*1950*/  R2UR UR4, R16 ;  /* 0x00000000100472ca */ /* 0x000fe400000e0000 */
[----:B------:R-:W-:Y:S01]  /*1960*/  R2UR UR5, R17 ;  /* 0x00000000110572ca */ /* 0x000fe200000e0000 */
[----:B-----5:R-:W-:Y:S01]  /*1970*/  IMAD.U32 R44, R44, 0x10000, RZ ;  /* 0x000100002c2c7824 */ /* 0x020fe200078e00ff */
[----:B------:R-:W-:-:S11]  /*1980*/  ULDC.64 UR6, c[0x0][0xe18] ;  /* 0x0003860000067ab9 */ /* 0x000fd60000000a00 */
[----:B0-----:R0:W5:Y:S01]  /*1990*/  LDG.E R20, desc[UR4][R20.64] ;  /* 0x0000000414147981 */ /* 0x001162000c1e1900 */
[----:B------:R-:W-:Y:S01]  /*19a0*/  ULDC UR4, c[0x0][0xe38] ;  /* 0x00038e0000047ab9 */ /* 0x000fe20000000800 */
[----:B------:R-:W-:Y:S01]  /*19b0*/  ULDC UR5, c[0x0][0xe3c] ;  /* 0x00038f0000057ab9 */ /* 0x000fe20000000800 */
[----:B------:R-:W-:Y:S01]  /*19c0*/  ISETP.NE.AND P1, PT, RZ, UR4, PT ;  /* 0x00000004ff007c0c */ /* 0x000fe2000bf25270 */
[----:B------:R-:W-:Y:S01]  /*19d0*/  ULDC UR4, c[0x0][0xe2c] ;  /* 0x00038b0000047ab9 */ /* 0x000fe20000000800 */
[----:B------:R-:W-:-:S11]  /*19e0*/  FMUL.FTZ R43, R23, R44 ;  /* 0x0000002c172b7220 */ /* 0x000fd60000410000 */
[----:B0-----:R-:W-:Y:S05]  /*19f0*/  @!P1 BRA `(.L_x_59) ;  /* 0x0000000400989947 */ /* 0x001fea0003800000 */
[----:B------:R-:W0:Y:S01]  /*1a00*/  MUFU.RCP R21, R22 ;  /* 0x0000001600157308 */ /* 0x000e220000001000 */
[----:B------:R-:W-:Y:S01]  /*1a10*/  FMUL.FTZ R47, R43, R43 ;  /* 0x0000002b2b2f7220 */ /* 0x000fe20000410000 */
[----:B------:R-:W-:Y:S02]  /*1a20*/  IMAD.U32 R44, R39, 0x10000, RZ ;  /* 0x00010000272c7824 */ /* 0x000fe400078e00ff */
[----:B------:R-:W-:Y:S02]  /*1a30*/  IMAD.U32 R48, R46, 0x10000, RZ ;  /* 0x000100002e307824 */ /* 0x000fe400078e00ff */
[----:B------:R-:W-:Y:S01]  /*1a40*/  FFMA.FTZ R47, R47, -UR7, R47 ;  /* 0x800000072f2f7c23 */ /* 0x000fe2000801002f */
[----:B------:R-:W-:Y:S02]  /*1a50*/  IMAD.U32 R38, R38, 0x10000, RZ ;  /* 0x0001000026267824 */ /* 0x000fe400078e00ff */
[----:B------:R-:W-:Y:S01]  /*1a60*/  FMUL.FTZ R39, R23, R48 ;  /* 0x0000003017277220 */ /* 0x000fe20000410000 */
[----:B------:R-:W-:Y:S01]  /*1a70*/  FFMA.FTZ R44, R44, UR7, R47 ;  /* 0x000000072c2c7c23 */ /* 0x000fe2000801002f */
[----:B------:R-:W-:-:S02]  /*1a80*/  IMAD.U32 R48, R45, 0x10000, RZ ;  /* 0x000100002d307824 */ /* 0x000fc400078e00ff */
[C---:B------:R-:W-:Y:S01]  /*1a90*/  FMUL.FTZ R45, R39.reuse, R39 ;  /* 0x00000027272d7220 */ /* 0x040fe20000410000 */
[----:B------:R-:W-:Y:S02]  /*1aa0*/  IMAD.U32 R34, R34, 0x10000, RZ ;  /* 0x0001000022227824 */ /* 0x000fe400078e00ff */
[----:B------:R-:W-:Y:S01]  /*1ab0*/  FFMA.FTZ R39, R39, -UR6, R39 ;  /* 0x8000000627277c23 */ /* 0x000fe20008010027 */
[----:B------:R-:W-:Y:S02]  /*1ac0*/  IMAD.U32 R35, R35, 0x10000, RZ ;  /* 0x0001000023237824 */ /* 0x000fe400078e00ff */
[----:B------:R-:W-:Y:S01]  /*1ad0*/  FFMA.FTZ R47, R45, -UR7, R45 ;  /* 0x800000072d2f7c23 */ /* 0x000fe2000801002d */
[----:B0-----:R-:W-:Y:S01]  /*1ae0*/  FMUL.FTZ R46, R44, R21 ;  /* 0x000000152c2e7220 */ /* 0x001fe20000410000 */
[C---:B------:R-:W-:Y:S01]  /*1af0*/  FMUL.FTZ R45, R23.reuse, R48 ;  /* 0x00000030172d7220 */ /* 0x040fe20000410000 */
[----:B------:R-:W-:Y:S01]  /*1b00*/  FMUL.FTZ R34, R23, R34 ;  /* 0x0000002217227220 */ /* 0x000fe20000410000 */
[----:B------:R-:W-:Y:S01]  /*1b10*/  FFMA.FTZ R38, R38, UR7, R47 ;  /* 0x0000000726267c23 */ /* 0x000fe2000801002f */
[----:B------:R-:W-:-:S02]  /*1b20*/  IMAD.U32 R48, R33, 0x10000, RZ ;  /* 0x0001000021307824 */ /* 0x000fc400078e00ff */
[----:B------:R-:W-:Y:S01]  /*1b30*/  FMUL.FTZ R47, R45, R45 ;  /* 0x0000002d2d2f7220 */ /* 0x000fe20000410000 */
[----:B------:R-:W0:Y:S01]  /*1b40*/  MUFU.SQRT R46, R46 ;  /* 0x0000002e002e7308 */ /* 0x000e220000002000 */
[----:B------:R-:W-:Y:S01]  /*1b50*/  FMUL.FTZ R50, R34, R34 ;  /* 0x0000002222327220 */ /* 0x000fe20000410000 */
[----:B------:R-:W-:Y:S01]  /*1b60*/  FMUL.FTZ R49, R38, R21 ;  /* 0x0000001526317220 */ /* 0x000fe20000410000 */
[----:B------:R-:W-:Y:S01]  /*1b70*/  FFMA.FTZ R47, R47, -UR7, R47 ;  /* 0x800000072f2f7c23 */ /* 0x000fe2000801002f */
[----:B------:R-:W-:Y:S02]  /*1b80*/  IMAD.U32 R36, R36, 0x10000, RZ ;  /* 0x0001000024247824 */ /* 0x000fe400078e00ff */
[----:B------:R-:W-:Y:S01]  /*1b90*/  FFMA.FTZ R50, R50, -UR7, R50 ;  /* 0x8000000732327c23 */ /* 0x000fe20008010032 */
[----:B------:R-:W-:Y:S01]  /*1ba0*/  IMAD.U32 R40, R40, 0x10000, RZ ;  /* 0x0001000028287824 */ /* 0x000fe200078e00ff */
[----:B------:R-:W1:Y:S01]  /*1bb0*/  MUFU.SQRT R49, R49 ;  /* 0x0000003100317308 */ /* 0x000e620000002000 */
[----:B------:R-:W-:Y:S01]  /*1bc0*/  FFMA.FTZ R36, R36, UR6, R39 ;  /* 0x0000000624247c23 */ /* 0x000fe20008010027 */
[----:B------:R-:W-:-:S02]  /*1bd0*/  IMAD.U32 R41, R41, 0x10000, RZ ;  /* 0x0001000029297824 */ /* 0x000fc400078e00ff */
[----:B------:R-:W-:Y:S02]  /*1be0*/  IMAD.U32 R42, R42, 0x10000, RZ ;  /* 0x000100002a2a7824 */ /* 0x000fe400078e00ff */
[----:B------:R-:W-:Y:S02]  /*1bf0*/  IMAD.U32 R31, R31, 0x10000, RZ ;  /* 0x000100001f1f7824 */ /* 0x000fe400078e00ff */
[----:B0-----:R-:W-:Y:S01]  /*1c00*/  FADD.FTZ R33, R46, UR4 ;  /* 0x000000042e217e21 */ /* 0x001fe20008010000 */
[----:B------:R-:W-:Y:S01]  /*1c10*/  FFMA.FTZ R46, R48, UR7, R47 ;  /* 0x00000007302e7c23 */ /* 0x000fe2000801002f */
[----:B------:R-:W-:Y:S01]  /*1c20*/  FFMA.FTZ R48, R43, -UR6, R43 ;  /* 0x800000062b307c23 */ /* 0x000fe2000801002b */
[----:B------:R-:W-:Y:S02]  /*1c30*/  IMAD.U32 R43, R37, 0x10000, RZ ;  /* 0x00010000252b7824 */ /* 0x000fe400078e00ff */
[----:B------:R-:W-:Y:S01]  /*1c40*/  FMUL.FTZ R47, R46, R21 ;  /* 0x000000152e2f7220 */ /* 0x000fe20000410000 */
[----:B------:R-:W-:Y:S01]  /*1c50*/  FFMA.FTZ R37, R35, UR6, R48 ;  /* 0x0000000623257c23 */ /* 0x000fe20008010030 */
[----:B------:R-:W-:Y:S01]  /*1c60*/  FFMA.FTZ R48, R43, UR7, R50 ;  /* 0x000000072b307c23 */ /* 0x000fe20008010032 */
[----:B------:R-:W0:Y:S01]  /*1c70*/  MUFU.RCP R35, R0 ;  /* 0x0000000000237308 */ /* 0x000e220000001000 */
[----:B-1----:R-:W-:-:S02]  /*1c80*/  FADD.FTZ R39, R49, UR4 ;  /* 0x0000000431277e21 */ /* 0x002fc40008010000 */
[----:B------:R-:W-:Y:S01]  /*1c90*/  FMUL.FTZ R43, R48, R21 ;  /* 0x00000015302b7220 */ /* 0x000fe20000410000 */
[----:B------:R-:W-:Y:S02]  /*1ca0*/  IMAD.U32 R21, R30, 0x10000, RZ ;  /* 0x000100001e157824 */ /* 0x000fe400078e00ff */
[----:B------:R-:W-:Y:S01]  /*1cb0*/  FFMA.FTZ R30, R45, -UR6, R45 ;  /* 0x800000062d1e7c23 */ /* 0x000fe2000801002d */
[----:B------:R-:W-:Y:S01]  /*1cc0*/  IMAD.U32 R45, R32, 0x10000, RZ ;  /* 0x00010000202d7824 */ /* 0x000fe200078e00ff */
[----:B------:R-:W1:Y:S02]  /*1cd0*/  MUFU.SQRT R47, R47 ;  /* 0x0000002f002f7308 */ /* 0x000e640000002000 */
[----:B------:R-:W-:-:S06]  /*1ce0*/  FFMA.FTZ R21, R21, UR6, R30 ;  /* 0x0000000615157c23 */ /* 0x000fcc000801001e */
[----:B------:R-:W2:Y:S01]  /*1cf0*/  MUFU.RCP R33, R33 ;  /* 0x0000002100217308 */ /* 0x000ea20000001000 */
[-C--:B0-----:R-:W-:Y:S01]  /*1d00*/  FMUL.FTZ R50, R37, R35.reuse ;  /* 0x0000002325327220 */ /* 0x081fe20000410000 */
[----:B------:R-:W-:Y:S01]  /*1d10*/  FMUL.FTZ R32, R36, R35 ;  /* 0x0000002324207220 */ /* 0x000fe20000410000 */
[----:B------:R-:W-:-:S05]  /*1d20*/  F2FP.BF16.F32.PACK_AB R37, R44, R37 ;  /* 0x000000252c25723e */ /* 0x000fca00000010ff */
[----:B------:R-:W0:Y:S01]  /*1d30*/  MUFU.SQRT R43, R43 ;  /* 0x0000002b002b7308 */ /* 0x000e220000002000 */
[----:B-1----:R-:W-:-:S07]  /*1d40*/  FADD.FTZ R30, R47, UR4 ;  /* 0x000000042f1e7e21 */ /* 0x002fce0008010000 */
[----:B------:R-:W1:Y:S01]  /*1d50*/  MUFU.RCP R39, R39 ;  /* 0x0000002700277308 */ /* 0x000e620000001000 */
[----:B--2---:R-:W-:Y:S01]  /*1d60*/  FMUL.FTZ R33, R50, R33 ;  /* 0x0000002132217220 */ /* 0x004fe20000410000 */
[----:B------:R-:W-:-:S06]  /*1d70*/  FFMA.FTZ R50, R34, -UR6, R34 ;  /* 0x8000000622327c23 */ /* 0x000fcc0008010022 */
[----:B------:R-:W2:Y:S01]  /*1d80*/  MUFU.RCP R30, R30 ;  /* 0x0000001e001e7308 */ /* 0x000ea20000001000 */
[----:B0-----:R-:W-:Y:S01]  /*1d90*/  FADD.FTZ R47, R43, UR4 ;  /* 0x000000042b2f7e21 */ /* 0x001fe20008010000 */
[----:B------:R-:W-:-:S04]  /*1da0*/  FFMA.FTZ R43, R40, UR5, R33 ;  /* 0x00000005282b7c23 */ /* 0x000fc80008010021 */
[----:B-----5:R-:W-:Y:S01]  /*1db0*/  FMUL.FTZ R34, R20, R43 ;  /* 0x0000002b14227220 */ /* 0x020fe20000410000 */
[----:B------:R-:W-:Y:S01]  /*1dc0*/  FMUL.FTZ R43, R21, R35 ;  /* 0x00000023152b7220 */ /* 0x000fe20000410000 */
[----:B------:R-:W0:Y:S01]  /*1dd0*/  MUFU.RCP R33, R47 ;  /* 0x0000002f00217308 */ /* 0x000e220000001000 */
[----:B-1----:R-:W-:Y:S01]  /*1de0*/  FMUL.FTZ R39, R32, R39 ;  /* 0x0000002720277220 */ /* 0x002fe20000410000 */
[----:B------:R-:W-:Y:S01]  /*1df0*/  FFMA.FTZ R32, R45, UR6, R50 ;  /* 0x000000062d207c23 */ /* 0x000fe20008010032 */
[----:B------:R-:W-:Y:S02]  /*1e00*/  F2FP.BF16.F32.PACK_AB R21, R46, R21 ;  /* 0x000000152e15723e */ /* 0x000fe400000010ff */
[----:B------:R-:W-:Y:S01]  /*1e10*/  FFMA.FTZ R39, R42, UR5, R39 ;  /* 0x000000052a277c23 */ /* 0x000fe20008010027 */
[----:B------:R-:W-:Y:S02]  /*1e20*/  FMUL.FTZ R50, R32, R35 ;  /* 0x0000002320327220 */ /* 0x000fe40000410000 */
[----:B------:R-:W1:Y:S01]  /*1e30*/  F2F.BF16.F32 R34, R34 ;  /* 0x0000002200227304 */ /* 0x000e620000202000 */
[----:B--2---:R-:W-:Y:S01]  /*1e40*/  FMUL.FTZ R30, R43, R30 ;  /* 0x0000001e2b1e7220 */ /* 0x004fe20000410000 */
[----:B------:R-:W-:-:S03]  /*1e50*/  FMUL.FTZ R39, R20, R39 ;  /* 0x0000002714277220 */ /* 0x000fc60000410000 */
[----:B------:R-:W-:-:S03]  /*1e60*/  FFMA.FTZ R35, R41, UR5, R30 ;  /* 0x0000000529237c23 */ /* 0x000fc6000801001e */
[----:B------:R-:W2:Y:S01]  /*1e70*/  F2F.BF16.F32 R39, R39 ;  /* 0x0000002700277304 */ /* 0x000ea20000202000 */
[----:B0-----:R-:W-:Y:S01]  /*1e80*/  FMUL.FTZ R50, R50, R33 ;  /* 0x0000002132327220 */ /* 0x001fe20000410000 */
[----:B------:R-:W-:-:S03]  /*1e90*/  FMUL.FTZ R30, R20, R35 ;  /* 0x00000023141e7220 */ /* 0x000fc60000410000 */
[----:B------:R-:W-:-:S03]  /*1ea0*/  FFMA.FTZ R33, R31, UR5, R50 ;  /* 0x000000051f217c23 */ /* 0x000fc60008010032 */
[----:B------:R-:W0:Y:S01]  /*1eb0*/  F2F.BF16.F32 R30, R30 ;  /* 0x0000001e001e7304 */ /* 0x000e220000202000 */
[----:B------:R-:W-:Y:S01]  /*1ec0*/  FMUL.FTZ R47, R20, R33 ;  /* 0x00000021142f7220 */ /* 0x000fe20000410000 */
[----:B-1----:R-:W-:-:S04]  /*1ed0*/  IMAD.U32 R33, R34, 0x10000, RZ ;  /* 0x0001000022217824 */ /* 0x002fc800078e00ff */
[----:B------:R-:W-:Y:S01]  /*1ee0*/  FADD.FTZ R33, R40, -R33 ;  /* 0x8000002128217221 */ /* 0x000fe20000010000 */
[----:B--2---:R-:W-:Y:S01]  /*1ef0*/  IMAD.U32 R35, R39, 0x10000, RZ ;  /* 0x0001000027237824 */ /* 0x004fe200078e00ff */
[----:B------:R-:W1:Y:S01]  /*1f00*/  F2F.BF16.F32 R47, R47 ;  /* 0x0000002f002f7304 */ /* 0x000e620000202000 */
[----:B------:R-:W-:Y:S02]  /*1f10*/  PRMT R39, R21, 0x7632, R39 ;  /* 0x0000763215277816 */ /* 0x000fe40000000027 */
[--C-:B------:R-:W-:Y:S01]  /*1f20*/  FADD.FTZ R43, R42, -R35.reuse ;  /* 0x800000232a2b7221 */ /* 0x100fe20000010000 */
[----:B------:R-:W-:Y:S02]  /*1f30*/  F2FP.BF16.F32.PACK_AB R33, R36, R33 ;  /* 0x000000212421723e */ /* 0x000fe400000010ff */
[----:B------:R-:W-:Y:S01]  /*1f40*/  PRMT R35, R37, 0x7632, R35 ;  /* 0x0000763225237816 */ /* 0x000fe20000000023 */
[----:B0-----:R-:W-:Y:S01]  /*1f50*/  IMAD.U32 R20, R30, 0x10000, RZ ;  /* 0x000100001e147824 */ /* 0x001fe200078e00ff */
[----:B------:R-:W-:-:S02]  /*1f60*/  F2FP.BF16.F32.PACK_AB R38, R43, R38 ;  /* 0x000000262b26723e */ /* 0x000fc400000010ff */
[----:B------:R-:W-:Y:S01]  /*1f70*/  PRMT R43, R33, 0x7632, R43 ;  /* 0x00007632212b7816 */ /* 0x000fe2000000002b */
[----:B------:R-:W-:Y:S01]  /*1f80*/  FADD.FTZ R45, R41, -R20 ;  /* 0x80000014292d7221 */ /* 0x000fe20000010000 */
[----:B------:R-:W-:Y:S01]  /*1f90*/  PRMT R41, R21, 0x7610, R41 ;  /* 0x0000761015297816 */ /* 0x000fe20000000029 */
[----:B-1----:R-:W-:-:S03]  /*1fa0*/  IMAD.U32 R34, R47, 0x10000, RZ ;  /* 0x000100002f227824 */ /* 0x002fc600078e00ff */
[----:B------:R-:W-:Y:S02]  /*1fb0*/  F2FP.BF16.F32.PACK_AB R32, R32, R45 ;  /* 0x0000002d2020723e */ /* 0x000fe400000010ff */
[----:B------:R-:W-:Y:S01]  /*1fc0*/  PRMT R45, R38, 0x7632, R45 ;  /* 0x00007632262d7816 */ /* 0x000fe2000000002d */
[----:B------:R-:W-:Y:S01]  /*1fd0*/  FADD.FTZ R49, R31, -R34 ;  /* 0x800000221f317221 */ /* 0x000fe20000010000 */
[----:B------:R-:W-:Y:S02]  /*1fe0*/  PRMT R31, R33, 0x7610, R31 ;  /* 0x00007610211f7816 */ /* 0x000fe4000000001f */
[C---:B------:R-:W-:Y:S02]  /*1ff0*/  PRMT R30, R32.reuse, 0x7632, R30 ;  /* 0x00007632201e7816 */ /* 0x040fe4000000001e */
[----:B------:R-:W-:Y:S02]  /*2000*/  F2FP.BF16.F32.PACK_AB R48, R49, R48 ;  /* 0x000000303130723e */ /* 0x000fe400000010ff */
[----:B------:R-:W-:-:S02]  /*2010*/  PRMT R47, R32, 0x7610, R47 ;  /* 0x00007610202f7816 */ /* 0x000fc4000000002f */
[----:B------:R-:W-:Y:S02]  /*2020*/  PRMT R33, R38, 0x7610, R33 ;  /* 0x0000761026217816 */ /* 0x000fe40000000021 */
[C---:B------:R-:W-:Y:S02]  /*2030*/  PRMT R49, R48.reuse, 0x7632, R49 ;  /* 0x0000763230317816 */ /* 0x040fe40000000031 */
[----:B------:R-:W-:Y:S01]  /*2040*/  PRMT R32, R48, 0x7610, R32 ;  /* 0x0000761030207816 */ /* 0x000fe20000000020 */
[----:B------:R-:W-:Y:S06]  /*2050*/  BRA `(.L_x_60) ;  /* 0x0000000400947947 */ /* 0x000fec0003800000 */
.L_x_59:
[----:B------:R-:W-:Y:S02]  /*2060*/  IMAD.U32 R42, R42, 0x10000, RZ ;  /* 0x000100002a2a7824 */ /* 0x000fe400078e00ff */
[----:B------:R-:W-:Y:S02]  /*2070*/  IMAD.U32 R41, R41, 0x10000, RZ ;  /* 0x0001000029297824 */ /* 0x000fe400078e00ff */
[----:B------:R-:W-:Y:S02]  /*2080*/  IMAD.U32 R40, R40, 0x10000, RZ ;  /* 0x0001000028287824 */ /* 0x000fe400078e00ff */
[----:B------:R-:W-:Y:S02]  /*2090*/  IMAD.U32 R21, R46, 0x10000, RZ ;  /* 0x000100002e157824 */ /* 0x000fe400078e00ff */
[----:B------:R-:W-:Y:S01]  /*20a0*/  FMUL.FTZ R46, R42, UR5 ;  /* 0x000000052a2e7c20 */ /* 0x000fe20008410000 */
[----:B------:R-:W-:Y:S02]  /*20b0*/  IMAD.U32 R45, R45, 0x10000, RZ ;  /* 0x000100002d2d7824 */ /* 0x000fe400078e00ff */
[----:B------:R-:W-:Y:S01]  /*20c0*/  FMUL.FTZ R48, R41, UR5 ;  /* 0x0000000529307c20 */ /* 0x000fe20008410000 */
[----:B------:R-:W-:Y:S01]  /*20d0*/  FFMA.FTZ R44, R40, UR5, R43 ;  /* 0x00000005282c7c23 */ /* 0x000fe2000801002b */
[----:B------:R-:W-:Y:S01]  /*20e0*/  FFMA.FTZ R43, R23, R21, R46 ;  /* 0x00000015172b7223 */ /* 0x000fe2000001002e */
[----:B------:R-:W-:-:S02]  /*20f0*/  IMAD.U32 R50, R38, 0x10000, RZ ;  /* 0x0001000026327824 */ /* 0x000fc400078e00ff */
[----:B------:R-:W-:Y:S01]  /*2100*/  FFMA.FTZ R21, R23, R45, R48 ;  /* 0x0000002d17157223 */ /* 0x000fe20000010030 */
[C---:B------:R-:W-:Y:S01]  /*2110*/  FMUL.FTZ R45, R44.reuse, R44 ;  /* 0x0000002c2c2d7220 */ /* 0x040fe20000410000 */
[----:B------:R-:W-:Y:S01]  /*2120*/  IMAD.U32 R48, R39, 0x10000, RZ ;  /* 0x0001000027307824 */ /* 0x000fe200078e00ff */
[----:B------:R-:W0:Y:S01]  /*2130*/  MUFU.RCP R46, R22 ;  /* 0x00000016002e7308 */ /* 0x000e220000001000 */
[----:B------:R-:W-:Y:S01]  /*2140*/  FMUL.FTZ R39, R43, R43 ;  /* 0x0000002b2b277220 */ /* 0x000fe20000410000 */
[----:B------:R-:W-:Y:S01]  /*2150*/  FFMA.FTZ R45, R45, -UR7, R45 ;  /* 0x800000072d2d7c23 */ /* 0x000fe2000801002d */
[----:B------:R-:W-:Y:S02]  /*2160*/  IMAD.U32 R35, R35, 0x10000, RZ ;  /* 0x0001000023237824 */ /* 0x000fe400078e00ff */
[----:B------:R-:W-:Y:S01]  /*2170*/  FFMA.FTZ R44, R44, -UR6, R44 ;  /* 0x800000062c2c7c23 */ /* 0x000fe2000801002c */
[----:B------:R-:W-:Y:S01]  /*2180*/  FFMA.FTZ R47, R39, -UR7, R39 ;  /* 0x80000007272f7c23 */ /* 0x000fe20008010027 */
[----:B------:R-:W-:-:S02]  /*2190*/  IMAD.U32 R39, R31, 0x10000, RZ ;  /* 0x000100001f277824 */ /* 0x000fc400078e00ff */
[----:B------:R-:W-:Y:S01]  /*21a0*/  FFMA.FTZ R38, R48, UR7, R45 ;  /* 0x0000000730267c23 */ /* 0x000fe2000801002d */
[----:B------:R-:W-:Y:S02]  /*21b0*/  IMAD.U32 R48, R33, 0x10000, RZ ;  /* 0x0001000021307824 */ /* 0x000fe400078e00ff */
[----:B------:R-:W-:Y:S01]  /*21c0*/  FMUL.FTZ R45, R21, R21 ;  /* 0x00000015152d7220 */ /* 0x000fe20000410000 */
[----:B------:R-:W-:Y:S02]  /*21d0*/  IMAD.U32 R33, R34, 0x10000, RZ ;  /* 0x0001000022217824 */ /* 0x000fe400078e00ff */
[----:B------:R-:W-:Y:S01]  /*21e0*/  FMUL.FTZ R34, R39, UR5 ;  /* 0x0000000527227c20 */ /* 0x000fe20008410000 */
[----:B------:R-:W-:Y:S01]  /*21f0*/  FFMA.FTZ R31, R50, UR7, R47 ;  /* 0x00000007321f7c23 */ /* 0x000fe2000801002f */
[----:B------:R-:W-:Y:S01]  /*2200*/  FFMA.FTZ R45, R45, -UR7, R45 ;  /* 0x800000072d2d7c23 */ /* 0x000fe2000801002d */
[----:B------:R-:W-:Y:S02]  /*2210*/  IMAD.U32 R50, R37, 0x10000, RZ ;  /* 0x0001000025327824 */ /* 0x000fe400078e00ff */
[----:B------:R-:W-:Y:S01]  /*2220*/  FFMA.FTZ R34, R23, R33, R34 ;  /* 0x0000002117227223 */ /* 0x000fe20000010022 */
[----:B------:R-:W-:Y:S01]  /*2230*/  FFMA.FTZ R44, R35, UR6, R44 ;  /* 0x00000006232c7c23 */ /* 0x000fe2000801002c */
[----:B0-----:R-:W-:Y:S01]  /*2240*/  FMUL.FTZ R49, R38, R46 ;  /* 0x0000002e26317220 */ /* 0x001fe20000410000 */
[----:B------:R-:W-:Y:S01]  /*2250*/  FFMA.FTZ R45, R48, UR7, R45 ;  /* 0x00000007302d7c23 */ /* 0x000fe2000801002d */
[----:B------:R-:W-:Y:S01]  /*2260*/  FMUL.FTZ R33, R34, R34 ;  /* 0x0000002222217220 */ /* 0x000fe20000410000 */
[-C--:B------:R-:W-:Y:S01]  /*2270*/  FMUL.FTZ R48, R31, R46.reuse ;  /* 0x0000002e1f307220 */ /* 0x080fe20000410000 */
[----:B------:R-:W-:Y:S01]  /*2280*/  MUFU.RCP R35, R0 ;  /* 0x0000000000237308 */ /* 0x000fe20000001000 */
[----:B------:R-:W-:Y:S01]  /*2290*/  FMUL.FTZ R47, R45, R46 ;  /* 0x0000002e2d2f7220 */ /* 0x000fe20000410000 */
[----:B------:R-:W-:Y:S01]  /*22a0*/  FFMA.FTZ R33, R33, -UR7, R33 ;  /* 0x8000000721217c23 */ /* 0x000fe20008010021 */
[----:B------:R-:W-:-:S03]  /*22b0*/  F2FP.BF16.F32.PACK_AB R38, R38, R44 ;  /* 0x0000002c2626723e */ /* 0x000fc600000010ff */
[----:B------:R-:W-:Y:S02]  /*22c0*/  FFMA.FTZ R33, R50, UR7, R33 ;  /* 0x0000000732217c23 */ /* 0x000fe40008010021 */
[----:B------:R-:W0:Y:S02]  /*22d0*/  MUFU.SQRT R49, R49 ;  /* 0x0000003100317308 */ /* 0x000e240000002000 */
[----:B------:R-:W-:-:S06]  /*22e0*/  FMUL.FTZ R37, R33, R46 ;  /* 0x0000002e21257220 */ /* 0x000fcc0000410000 */
[----:B------:R-:W1:Y:S08]  /*22f0*/  MUFU.SQRT R48, R48 ;  /* 0x0000003000307308 */ /* 0x000e700000002000 */
[----:B------:R-:W2:Y:S01]  /*2300*/  MUFU.SQRT R37, R37 ;  /* 0x0000002500257308 */ /* 0x000ea20000002000 */
[----:B0-----:R-:W-:Y:S01]  /*2310*/  FADD.FTZ R46, R49, UR4 ;  /* 0x00000004312e7e21 */ /* 0x001fe20008010000 */
[----:B------:R-:W-:-:S02]  /*2320*/  IMAD.U32 R49, R36, 0x10000, RZ ;  /* 0x0001000024317824 */ /* 0x000fc400078e00ff */
[----:B------:R-:W-:-:S04]  /*2330*/  FFMA.FTZ R36, R43, -UR6, R43 ;  /* 0x800000062b247c23 */ /* 0x000fc8000801002b */
[----:B------:R-:W-:Y:S01]  /*2340*/  FFMA.FTZ R36, R49, UR6, R36 ;  /* 0x0000000631247c23 */ /* 0x000fe20008010024 */
[----:B------:R-:W0:Y:S01]  /*2350*/  MUFU.SQRT R47, R47 ;  /* 0x0000002f002f7308 */ /* 0x000e220000002000 */
[----:B-1----:R-:W-:Y:S01]  /*2360*/  FADD.FTZ R43, R48, UR4 ;  /* 0x00000004302b7e21 */ /* 0x002fe20008010000 */
[----:B------:R-:W-:Y:S02]  /*2370*/  IMAD.U32 R49, R30, 0x10000, RZ ;  /* 0x000100001e317824 */ /* 0x000fe400078e00ff */
[----:B------:R-:W-:-:S04]  /*2380*/  FFMA.FTZ R30, R21, -UR6, R21 ;  /* 0x80000006151e7c23 */ /* 0x000fc80008010015 */
[----:B------:R-:W-:Y:S01]  /*2390*/  FFMA.FTZ R30, R49, UR6, R30 ;  /* 0x00000006311e7c23 */ /* 0x000fe2000801001e */
[----:B------:R-:W1:Y:S01]  /*23a0*/  MUFU.RCP R46, R46 ;  /* 0x0000002e002e7308 */ /* 0x000e620000001000 */
[----:B--2---:R-:W-:Y:S01]  /*23b0*/  FADD.FTZ R37, R37, UR4 ;  /* 0x0000000425257e21 */ /* 0x004fe20008010000 */
[----:B------:R-:W-:Y:S02]  /*23c0*/  IMAD.U32 R49, R32, 0x10000, RZ ;  /* 0x0001000020317824 */ /* 0x000fe400078e00ff */
[----:B------:R-:W-:-:S04]  /*23d0*/  FMUL.FTZ R32, R36, R35 ;  /* 0x0000002324207220 */ /* 0x000fc80000410000 */
[----:B------:R-:W2:Y:S01]  /*23e0*/  MUFU.RCP R43, R43 ;  /* 0x0000002b002b7308 */ /* 0x000ea20000001000 */
[----:B0-----:R-:W-:Y:S01]  /*23f0*/  FADD.FTZ R48, R47, UR4 ;  /* 0x000000042f307e21 */ /* 0x001fe20008010000 */
[----:B------:R-:W-:-:S06]  /*2400*/  FMUL.FTZ R47, R44, R35 ;  /* 0x000000232c2f7220 */ /* 0x000fcc0000410000 */
[----:B------:R0:W3:Y:S01]  /*2410*/  MUFU.RCP R21, R48 ;  /* 0x0000003000157308 */ /* 0x0000e20000001000 */
[----:B-1----:R-:W-:Y:S01]  /*2420*/  FMUL.FTZ R47, R47, R46 ;  /* 0x0000002e2f2f7220 */ /* 0x002fe20000410000 */
[----:B------:R-:W-:-:S03]  /*2430*/  FFMA.FTZ R46, R34, -UR6, R34 ;  /* 0x80000006222e7c23 */ /* 0x000fc60008010022 */
[----:B-----5:R-:W-:-:S03]  /*2440*/  FMUL.FTZ R47, R20, R47 ;  /* 0x0000002f142f7220 */ /* 0x020fc60000410000 */
[----:B------:R-:W1:Y:S01]  /*2450*/  MUFU.RCP R37, R37 ;  /* 0x0000002500257308 */ /* 0x000e620000001000 */
[----:B--2---:R-:W-:Y:S01]  /*2460*/  FMUL.FTZ R43, R32, R43 ;  /* 0x0000002b202b7220 */ /* 0x004fe20000410000 */
[----:B------:R-:W-:Y:S01]  /*2470*/  FFMA.FTZ R32, R49, UR6, R46 ;  /* 0x0000000631207c23 */ /* 0x000fe2000801002e */
[----:B------:R-:W-:Y:S01]  /*2480*/  FMUL.FTZ R46, R30, R35 ;  /* 0x000000231e2e7220 */ /* 0x000fe20000410000 */
[----:B------:R-:W-:Y:S01]  /*2490*/  F2FP.BF16.F32.PACK_AB R30, R45, R30 ;  /* 0x0000001e2d1e723e */ /* 0x000fe200000010ff */
[----:B------:R-:W-:Y:S01]  /*24a0*/  FMUL.FTZ R43, R20, R43 ;  /* 0x0000002b142b7220 */ /* 0x000fe20000410000 */
[----:B0-----:R-:W-:Y:S02]  /*24b0*/  FMUL.FTZ R48, R32, R35 ;  /* 0x0000002320307220 */ /* 0x001fe40000410000 */
[----:B------:R-:W0:Y:S01]  /*24c0*/  F2F.BF16.F32 R34, R47 ;  /* 0x0000002f00227304 */ /* 0x000e220000202000 */
[----:B---3--:R-:W-:-:S04]  /*24d0*/  FMUL.FTZ R21, R46, R21 ;  /* 0x000000152e157220 */ /* 0x008fc80000410000 */
[----:B------:R-:W-:-:S03]  /*24e0*/  FMUL.FTZ R46, R20, R21 ;  /* 0x00000015142e7220 */ /* 0x000fc60000410000 */
[----:B------:R-:W2:Y:S01]  /*24f0*/  F2F.BF16.F32 R43, R43 ;  /* 0x0000002b002b7304 */ /* 0x000ea20000202000 */
[----:B-1----:R-:W-:-:S04]  /*2500*/  FMUL.FTZ R37, R48, R37 ;  /* 0x0000002530257220 */ /* 0x002fc80000410000 */
[----:B------:R-:W-:Y:S01]  /*2510*/  FMUL.FTZ R37, R20, R37 ;  /* 0x0000002514257220 */ /* 0x000fe20000410000 */
[----:B0-----:R-:W-:Y:S02]  /*2520*/  IMAD.U32 R21, R34, 0x10000, RZ ;  /* 0x0001000022157824 */ /* 0x001fe400078e00ff */
[----:B------:R-:W0:Y:S02]  /*2530*/  F2F.BF16.F32 R46, R46 ;  /* 0x0000002e002e7304 */ /* 0x000e240000202000 */
[----:B------:R-:W-:Y:S01]  /*2540*/  FADD.FTZ R21, R40, -R21 ;  /* 0x8000001528157221 */ /* 0x000fe20000010000 */
[----:B--2---:R-:W-:-:S05]  /*2550*/  IMAD.U32 R35, R43, 0x10000, RZ ;  /* 0x000100002b237824 */ /* 0x004fca00078e00ff */
[----:B------:R-:W1:Y:S01]  /*2560*/  F2F.BF16.F32 R37, R37 ;  /* 0x0000002500257304 */ /* 0x000e620000202000 */
[----:B------:R-:W-:Y:S01]  /*2570*/  F2FP.BF16.F32.PACK_AB R21, R36, R21 ;  /* 0x000000152415723e */ /* 0x000fe200000010ff */
[--C-:B------:R-:W-:Y:S01]  /*2580*/  FADD.FTZ R42, R42, -R35.reuse ;  /* 0x800000232a2a7221 */ /* 0x100fe20000010000 */
[----:B------:R-:W-:Y:S02]  /*2590*/  PRMT R35, R38, 0x7632, R35 ;  /* 0x0000763226237816 */ /* 0x000fe40000000023 */
[C---:B------:R-:W-:Y:S01]  /*25a0*/  PRMT R43, R21.reuse, 0x7632, R43 ;  /* 0x00007632152b7816 */ /* 0x040fe2000000002b */
[----:B0-----:R-:W-:Y:S01]  /*25b0*/  IMAD.U32 R20, R46, 0x10000, RZ ;  /* 0x000100002e147824 */ /* 0x001fe200078e00ff */
[----:B------:R-:W-:Y:S02]  /*25c0*/  F2FP.BF16.F32.PACK_AB R42, R42, R31 ;  /* 0x0000001f2a2a723e */ /* 0x000fe400000010ff */
[----:B------:R-:W-:Y:S01]  /*25d0*/  PRMT R31, R21, 0x7610, R31 ;  /* 0x00007610151f7816 */ /* 0x000fe2000000001f */
[----:B------:R-:W-:Y:S01]  /*25e0*/  FADD.FTZ R47, R41, -R20 ;  /* 0x80000014292f7221 */ /* 0x000fe20000010000 */
[----:B------:R-:W-:-:S02]  /*25f0*/  PRMT R41, R30, 0x7610, R41 ;  /* 0x000076101e297816 */ /* 0x000fc40000000029 */
[----:B------:R-:W-:Y:S01]  /*2600*/  PRMT R45, R42, 0x7632, R45 ;  /* 0x000076322a2d7816 */ /* 0x000fe2000000002d */
[----:B-1----:R-:W-:Y:S01]  /*2610*/  IMAD.U32 R34, R37, 0x10000, RZ ;  /* 0x0001000025227824 */ /* 0x002fe200078e00ff */
[----:B------:R-:W-:Y:S02]  /*2620*/  F2FP.BF16.F32.PACK_AB R47, R32, R47 ;  /* 0x0000002f202f723e */ /* 0x000fe400000010ff */
[----:B------:R-:W-:Y:S01]  /*2630*/  PRMT R37, R38, 0x7610, R37 ;  /* 0x0000761026257816 */ /* 0x000fe20000000025 */
[----:B------:R-:W-:Y:S01]  /*2640*/  FADD.FTZ R34, R39, -R34 ;  /* 0x8000002227227221 */ /* 0x000fe20000010000 */
[----:B------:R-:W-:Y:S02]  /*2650*/  PRMT R39, R30, 0x7632, R39 ;  /* 0x000076321e277816 */ /* 0x000fe40000000027 */
[----:B------:R-:W-:Y:S02]  /*2660*/  PRMT R30, R47, 0x7632, R30 ;  /* 0x000076322f1e7816 */ /* 0x000fe4000000001e */
[----:B------:R-:W-:-:S02]  /*2670*/  F2FP.BF16.F32.PACK_AB R34, R34, R33 ;  /* 0x000000212222723e */ /* 0x000fc400000010ff */
[----:B------:R-:W-:Y:S02]  /*2680*/  PRMT R33, R42, 0x7610, R33 ;  /* 0x000076102a217816 */ /* 0x000fe40000000021 */
[C---:B------:R-:W-:Y:S02]  /*2690*/  PRMT R49, R34.reuse, 0x7632, R49 ;  /* 0x0000763222317816 */ /* 0x040fe40000000031 */
[----:B------:R-:W-:-:S07]  /*26a0*/  PRMT R32, R34, 0x7610, R32 ;  /* 0x0000761022207816 */ /* 0x000fce0000000020 */
.L_x_60:
[----:B------:R-:W-:-:S05]  /*26b0*/  IADD3 R20, P1, R8, R27, RZ ;  /* 0x0000001b08147210 */ /* 0x000fca0007f3e0ff */
[----:B------:R-:W-:Y:S01]  /*26c0*/  IMAD.X R21, R9, 0x1, R29, P1 ;  /* 0x0000000109157824 */ /* 0x000fe200008e061d */
[----:B------:R-:W-:Y:S07]  /*26d0*/  @!P0 BRA `(.L_x_61) ;  /* 0x0000000000708947 */ /* 0x000fee0003800000 */
[----:B------:R-:W-:Y:S02]  /*26e0*/  PRMT R27, R39, 0x5410, R32 ;  /* 0x00005410271b7816 */ /* 0x000fe40000000020 */
[----:B------:R-:W-:Y:S02]  /*26f0*/  LOP3.LUT R32, R45, 0xffff, RZ, 0xc0, !PT ;  /* 0x0000ffff2d207812 */ /* 0x000fe400078ec0ff */
[----:B------:R-:W-:Y:S02]  /*2700*/  LOP3.LUT R38, R43, 0xffff, RZ, 0xc0, !PT ;  /* 0x0000ffff2b267812 */ /* 0x000fe400078ec0ff */
[----:B------:R-:W-:Y:S02]  /*2710*/  R2UR UR4, R16 ;  /* 0x00000000100472ca */ /* 0x000fe400000e0000 */
[----:B------:R-:W-:Y:S01]  /*2720*/  R2UR UR5, R17 ;  /* 0x00000000110572ca */ /* 0x000fe200000e0000 */
[----:B------:R-:W-:Y:S01]  /*2730*/  IMAD.WIDE.U32 R38, R38, 0x10000, RZ ;  /* 0x0001000026267825 */ /* 0x000fe200078e00ff */
[----:B------:R-:W-:-:S02]  /*2740*/  LOP3.LUT R40, R33, 0xffff, RZ, 0xc0, !PT ;  /* 0x0000ffff21287812 */ /* 0x000fc400078ec0ff */
[----:B------:R-:W-:Y:S01]  /*2750*/  R2UR UR6, R16 ;  /* 0x00000000100672ca */ /* 0x000fe200000e0000 */
[----:B------:R-:W-:Y:S01]  /*2760*/  IMAD.WIDE.U32 R32, R32, 0x10000, RZ ;  /* 0x0001000020207825 */ /* 0x000fe200078e00ff */
[C---:B------:R-:W-:Y:S02]  /*2770*/  R2UR UR7, R17.reuse ;  /* 0x00000000110772ca */ /* 0x040fe400000e0000 */
[C---:B------:R-:W-:Y:S02]  /*2780*/  R2UR UR8, R16.reuse ;  /* 0x00000000100872ca */ /* 0x040fe400000e0000 */
[C---:B------:R-:W-:Y:S02]  /*2790*/  R2UR UR9, R17.reuse ;  /* 0x00000000110972ca */ /* 0x040fe400000e0000 */
[----:B------:R-:W-:Y:S02]  /*27a0*/  R2UR UR10, R16 ;  /* 0x00000000100a72ca */ /* 0x000fe400000e0000 */
[----:B------:R-:W-:-:S02]  /*27b0*/  R2UR UR11, R17 ;  /* 0x00000000110b72ca */ /* 0x000fc400000e0000 */
[----:B------:R-:W-:Y:S02]  /*27c0*/  PRMT R47, R47, 0x5410, R49 ;  /* 0x000054102f2f7816 */ /* 0x000fe40000000031 */
[----:B------:R-:W-:Y:S01]  /*27d0*/  PRMT R29, R41, 0x5410, R30 ;  /* 0x00005410291d7816 */ /* 0x000fe2000000001e */
[----:B------:R-:W-:Y:S01]  /*27e0*/  IMAD.WIDE.U32 R40, R40, 0x10000, RZ ;  /* 0x0001000028287825 */ /* 0x000fe200078e00ff */
[----:B------:R-:W-:Y:S02]  /*27f0*/  LOP3.LUT R33, R47, R33, RZ, 0xfc, !PT ;  /* 0x000000212f217212 */ /* 0x000fe400078efcff */
[----:B------:R-:W-:Y:S02]  /*2800*/  LOP3.LUT R32, R32, 0xffff, R31, 0xf8, !PT ;  /* 0x0000ffff20207812 */ /* 0x000fe400078ef81f */
[----:B------:R-:W-:Y:S02]  /*2810*/  LOP3.LUT R31, R29, R39, RZ, 0xfc, !PT ;  /* 0x000000271d1f7212 */ /* 0x000fe400078efcff */
[----:B------:R-:W-:Y:S01]  /*2820*/  LOP3.LUT R30, R38, 0xffff, R37, 0xf8, !PT ;  /* 0x0000ffff261e7812 */ /* 0x000fe200078ef825 */
[----:B------:R0:W-:Y:S01]  /*2830*/  STG.E.64 desc[UR4][R6.64], R32 ;  /* 0x0000002006007986 */ /* 0x0001e2000c101b04 */
[----:B------:R-:W-:-:S02]  /*2840*/  LOP3.LUT R37, R27, R41, RZ, 0xfc, !PT ;  /* 0x000000291b257212 */ /* 0x000fc400078efcff */
[----:B------:R-:W-:Y:S01]  /*2850*/  LOP3.LUT R36, R40, 0xffff, R35, 0xf8, !PT ;  /* 0x0000ffff28247812 */ /* 0x000fe200078ef823 */
[----:B------:R0:W-:Y:S04]  /*2860*/  STG.E.64 desc[UR6][R4.64], R30 ;  /* 0x0000001e04007986 */ /* 0x0001e8000c101b06 */
[----:B------:R0:W-:Y:S04]  /*2870*/  STG.E.64 desc[UR8][R2.64], R36 ;  /* 0x0000002402007986 */ /* 0x0001e8000c101b08 */
[----:B------:R0:W-:Y:S01]  /*2880*/  STG.E.64 desc[UR10][R20.64], R32 ;  /* 0x0000002014007986 */ /* 0x0001e2000c101b0a */
[----:B------:R-:W-:Y:S05]  /*2890*/  BRA `(.L_x_62) ;  /* 0x0000000000d47947 */ /* 0x000fea0003800000 */
.L_x_61:
[C---:B------:R-:W-:Y:S01]  /*28a0*/  ISETP.GE.AND P1, PT, R28.reuse, R25, PT ;  /* 0x000000191c00720c */ /* 0x040fe20003f26270 */
[C---:B------:R-:W-:Y:S02]  /*28b0*/  VIADD R34, R28.reuse, 0x1 ;  /* 0x000000011c227836 */ /* 0x040fe40000000000 */
[----:B------:R-:W-:-:S03]  /*28c0*/  VIADD R36, R28, 0x2 ;  /* 0x000000021c247836 */ /* 0x000fc60000000000 */
[-C--:B------:R-:W-:Y:S01]  /*28d0*/  ISETP.GE.AND P2, PT, R34, R25.reuse, PT ;  /* 0x000000192200720c */ /* 0x080fe20003f46270 */
[----:B------:R-:W-:Y:S01]  /*28e0*/  VIADD R34, R28, 0x3 ;  /* 0x000000031c227836 */ /* 0x000fe20000000000 */
[----:B------:R-:W-:-:S04]  /*28f0*/  ISETP.GE.AND P3, PT, R36, R25, PT ;  /* 0x000000192400720c */ /* 0x000fc80003f66270 */
[----:B------:R-:W-:Y:S02]  /*2900*/  ISETP.GE.AND P4, PT, R34, R25, PT ;  /* 0x000000192200720c */ /* 0x000fe40003f86270 */
[C---:B------:R-:W-:Y:S02]  /*2910*/  @!P1 R2UR UR4, R16.reuse ;  /* 0x00000000100492ca */ /* 0x040fe400000e0000 */
[C---:B------:R-:W-:Y:S02]  /*2920*/  @!P1 R2UR UR5, R17.reuse ;  /* 0x00000000110592ca */ /* 0x040fe400000e0000 */
[C---:B------:R-:W-:Y:S02]  /*2930*/  @!P1 R2UR UR6, R16.reuse ;  /* 0x00000000100692ca */ /* 0x040fe400000e0000 */
[----:B------:R-:W-:Y:S02]  /*2940*/  @!P1 R2UR UR7, R17 ;  /* 0x00000000110792ca */ /* 0x000fe400000e0000 */
[----:B------:R-:W-:-:S02]  /*2950*/  @!P1 R2UR UR8, R16 ;  /* 0x00000000100892ca */ /* 0x000fc400000e0000 */
[C---:B------:R-:W-:Y:S02]  /*2960*/  @!P1 R2UR UR9, R17.reuse ;  /* 0x00000000110992ca */ /* 0x040fe400000e0000 */
[C---:B------:R-:W-:Y:S02]  /*2970*/  @!P2 R2UR UR10, R16.reuse ;  /* 0x00000000100aa2ca */ /* 0x040fe400000e0000 */
[C---:B------:R-:W-:Y:S01]  /*2980*/  @!P2 R2UR UR11, R17.reuse ;  /* 0x00000000110ba2ca */ /* 0x040fe200000e0000 */
[----:B------:R1:W-:Y:S01]  /*2990*/  @!P1 STG.E.U16 desc[UR4][R6.64], R31 ;  /* 0x0000001f06009986 */ /* 0x0003e2000c101504 */
[C---:B------:R-:W-:Y:S02]  /*29a0*/  @!P2 R2UR UR12, R16.reuse ;  /* 0x00000000100ca2ca */ /* 0x040fe400000e0000 */
[----:B------:R-:W-:Y:S01]  /*29b0*/  @!P2 R2UR UR13, R17 ;  /* 0x00000000110da2ca */ /* 0x000fe200000e0000 */
[----:B------:R1:W-:Y:S01]  /*29c0*/  @!P1 STG.E.U16 desc[UR6][R4.64], R37 ;  /* 0x0000002504009986 */ /* 0x0003e2000c101506 */
[----:B------:R-:W-:-:S02]  /*29d0*/  @!P2 R2UR UR6, R16 ;  /* 0x000000001006a2ca */ /* 0x000fc400000e0000 */
[C---:B------:R-:W-:Y:S01]  /*29e0*/  @!P2 R2UR UR7, R17.reuse ;  /* 0x000000001107a2ca */ /* 0x040fe200000e0000 */
[----:B------:R1:W-:Y:S01]  /*29f0*/  @!P1 STG.E.U16 desc[UR8][R2.64], R35 ;  /* 0x0000002302009986 */ /* 0x0003e2000c101508 */
[C---:B------:R-:W-:Y:S02]  /*2a00*/  @!P2 R2UR UR8, R16.reuse ;  /* 0x000000001008a2ca */ /* 0x040fe400000e0000 */
[C---:B------:R-:W-:Y:S01]  /*2a10*/  @!P2 R2UR UR9, R17.reuse ;  /* 0x000000001109a2ca */ /* 0x040fe200000e0000 */
[----:B------:R1:W-:Y:S01]  /*2a20*/  @!P1 STG.E.U16 desc[UR4][R20.64], R31 ;  /* 0x0000001f14009986 */ /* 0x0003e2000c101504 */
[C---:B------:R-:W-:Y:S02]  /*2a30*/  @!P3 R2UR UR14, R16.reuse ;  /* 0x00000000100eb2ca */ /* 0x040fe400000e0000 */
[----:B------:R-:W-:Y:S02]  /*2a40*/  @!P3 R2UR UR15, R17 ;  /* 0x00000000110fb2ca */ /* 0x000fe400000e0000 */
[----:B------:R-:W-:-:S02]  /*2a50*/  @!P3 R2UR UR16, R16 ;  /* 0x000000001010b2ca */ /* 0x000fc400000e0000 */
[C---:B------:R-:W-:Y:S01]  /*2a60*/  @!P3 R2UR UR17, R17.reuse ;  /* 0x000000001111b2ca */ /* 0x040fe200000e0000 */
[----:B------:R1:W-:Y:S01]  /*2a70*/  @!P2 STG.E.U16 desc[UR6][R6.64+0x2], R45 ;  /* 0x0000022d0600a986 */ /* 0x0003e2000c101506 */
        /* <DEDUP_REMOVED lines=16> */
[----:B------:R-:W-:Y:S01]  /*2b80*/  @!P4 R2UR UR29, R17 ;  /* 0x00000000111dc2ca */ /* 0x000fe200000e0000 */
[----:B------:R1:W-:Y:S04]  /*2b90*/  @!P3 STG.E.U16 desc[UR18][R2.64+0x4], R39 ;  /* 0x000004270200b986 */ /* 0x0003e8000c101512 */
[----:B------:R1:W-:Y:S04]  /*2ba0*/  @!P3 STG.E.U16 desc[UR20][R20.64+0x4], R47 ;  /* 0x0000042f1400b986 */ /* 0x0003e8000c101514 */
[----:B------:R1:W-:Y:S04]  /*2bb0*/  @!P4 STG.E.U16 desc[UR22][R6.64+0x6], R49 ;  /* 0x000006310600c986 */ /* 0x0003e8000c101516 */
[----:B------:R1:W-:Y:S04]  /*2bc0*/  @!P4 STG.E.U16 desc[UR24][R4.64+0x6], R30 ;  /* 0x0000061e0400c986 */ /* 0x0003e8000c101518 */
[----:B------:R1:W-:Y:S04]  /*2bd0*/  @!P4 STG.E.U16 desc[UR26][R2.64+0x6], R32 ;  /* 0x000006200200c986 */ /* 0x0003e8000c10151a */
[----:B------:R1:W-:Y:S02]  /*2be0*/  @!P4 STG.E.U16 desc[UR28][R20.64+0x6], R49 ;  /* 0x000006311400c986 */ /* 0x0003e4000c10151c */
.L_x_62:
[----:B------:R-:W-:-:S05]  /*2bf0*/  IMAD R28, R26, 0x4, R28 ;  /* 0x000000041a1c7824 */ /* 0x000fca00078e021c */
[----:B------:R-:W-:-:S13]  /*2c00*/  ISETP.GE.AND P1, PT, R28, R25, PT ;  /* 0x000000191c00720c */ /* 0x000fda0003f26270 */
[----:B------:R-:W-:Y:S05]  /*2c10*/  @!P1 BRA `(.L_x_63) ;  /* 0xffffffe400989947 */ /* 0x000fea000383ffff */
[----:B------:R-:W-:Y:S05]  /*2c20*/  EXIT ;  /* 0x000000000000794d */ /* 0x000fea0003800000 */
        .type           $_Z25multi_tensor_apply_kernelI18TensorListMetadataILi5EE25DistAdamCapturableFunctorIN3c108BFloat16ES4_S4_EJPfffPiifS6_10adamMode_tfEEvlPViT_T0_DpT1_$__internal_accurate_pow,@function
        .size           $_Z25multi_tensor_apply_kernelI18TensorListMetadataILi5EE25DistAdamCapturableFunctorIN3c108BFloat16ES4_S4_EJPfffPiifS6_10adamMode_tfEEvlPViT_T0_DpT1_$__internal_accurate_pow,(.L_x_927 - $_Z25multi_tensor_apply_kernelI18TensorListMetadataILi5EE25DistAdamCapturableFunctorIN3c108BFloat16ES4_S4_EJPfffPiifS6_10adamMode_tfEEvlPViT_T0_DpT1_$__internal_accurate_pow)
$_Z25multi_tensor_apply_kernelI18TensorListMetadataILi5EE25DistAdamCapturableFunctorIN3c108BFloat16ES4_S4_EJPfffPiifS6_10adamMode_tfEEvlPViT_T0_DpT1_$__internal_accurate_pow:
[----:B------:R-:W-:Y:S01]  /*2c30*/  SHF.R.U32.HI R9, RZ, 0x14, R11 ;  /* 0x00000014ff097819 */ /* 0x000fe2000001160b */
[----:B------:R-:W-:Y:S01]  /*2c40*/  IMAD.MOV.U32 R10, RZ, RZ, R14 ;  /* 0x000000ffff0a7224 */ /* 0x000fe200078e000e */
[----:B------:R-:W-:Y:S01]  /*2c50*/  UMOV UR4, 0x7d2cafe2 ;  /* 0x7d2cafe200047882 */ /* 0x000fe20000000000 */
[----:B------:R-:W-:Y:S01]  /*2c60*/  IMAD.MOV.U32 R12, RZ, RZ, RZ ;  /* 0x000000ffff0c7224 */ /* 0x000fe200078e00ff */
[----:B------:R-:W-:Y:S01]  /*2c70*/  ISETP.NE.AND P1, PT, R9, RZ, PT ;  /* 0x000000ff0900720c */ /* 0x000fe20003f25270 */
[----:B------:R-:W-:Y:S01]  /*2c80*/  IMAD.MOV.U32 R22, RZ, RZ, 0x41ad3b5a ;  /* 0x41ad3b5aff167424 */ /* 0x000fe200078e00ff */
[----:B------:R-:W-:Y:S01]  /*2c90*/  UMOV UR5, 0x3eb0f5ff ;  /* 0x3eb0f5ff00057882 */ /* 0x000fe20000000000 */
[----:B------:R-:W-:-:S10]  /*2ca0*/  IMAD.MOV.U32 R23, RZ, RZ, 0x3ed0f5d2 ;  /* 0x3ed0f5d2ff177424 */ /* 0x000fd400078e00ff */
[----:B------:R-:W-:Y:S01]  /*2cb0*/  @!P1 DMUL R26, R10, 1.80143985094819840000e+16 ;  /* 0x435000000a1a9828 */ /* 0x000fe20000000000 */
[----:B------:R-:W-:-:S09]  /*2cc0*/  IMAD.MOV.U32 R10, RZ, RZ, R11 ;  /* 0x000000ffff0a7224 */ /* 0x000fd200078e000b */
[----:B------:R-:W-:Y:S01]  /*2cd0*/  @!P1 IMAD.MOV.U32 R10, RZ, RZ, R27 ;  /* 0x000000ffff0a9224 */ /* 0x000fe200078e001b */
[----:B------:R-:W-:Y:S01]  /*2ce0*/  @!P1 LEA.HI R9, R27, 0xffffffca, RZ, 0xc ;  /* 0xffffffca1b099811 */ /* 0x000fe200078f60ff */
[----:B------:R-:W-:-:S03]  /*2cf0*/  @!P1 IMAD.MOV.U32 R14, RZ, RZ, R26 ;  /* 0x000000ffff0e9224 */ /* 0x000fc600078e001a */
[----:B------:R-:W-:-:S04]  /*2d00*/  LOP3.LUT R10, R10, 0x800fffff, RZ, 0xc0, !PT ;  /* 0x800fffff0a0a7812 */ /* 0x000fc800078ec0ff */
[----:B------:R-:W-:-:S04]  /*2d10*/  LOP3.LUT R15, R10, 0x3ff00000, RZ, 0xfc, !PT ;  /* 0x3ff000000a0f7812 */ /* 0x000fc800078efcff */
[----:B------:R-:W-:-:S13]  /*2d20*/  ISETP.GE.U32.AND P2, PT, R15, 0x3ff6a09f, PT ;  /* 0x3ff6a09f0f00780c */ /* 0x000fda0003f46070 */
[----:B------:R-:W-:-:S04]  /*2d30*/  @P2 VIADD R11, R15, 0xfff00000 ;  /* 0xfff000000f0b2836 */ /* 0x000fc80000000000 */
[----:B------:R-:W-:-:S06]  /*2d40*/  @P2 IMAD.MOV.U32 R15, RZ, RZ, R11 ;  /* 0x000000ffff0f2224 */ /* 0x000fcc00078e000b */
[C---:B------:R-:W-:Y:S02]  /*2d50*/  DADD R18, R14.reuse, 1 ;  /* 0x3ff000000e127429 */ /* 0x040fe40000000000 */
[----:B------:R-:W-:-:S04]  /*2d60*/  DADD R14, R14, -1 ;  /* 0xbff000000e0e7429 */ /* 0x000fc80000000000 */
[----:B------:R-:W0:Y:S02]  /*2d70*/  MUFU.RCP64H R13, R19 ;  /* 0x00000013000d7308 */ /* 0x000e240000001800 */
[----:B0-----:R-:W-:-:S08]  /*2d80*/  DFMA R10, -R18, R12, 1 ;  /* 0x3ff00000120a742b */ /* 0x001fd0000000010c */
[----:B------:R-:W-:-:S08]  /*2d90*/  DFMA R10, R10, R10, R10 ;  /* 0x0000000a0a0a722b */ /* 0x000fd0000000000a */
[----:B------:R-:W-:-:S08]  /*2da0*/  DFMA R12, R12, R10, R12 ;  /* 0x0000000a0c0c722b */ /* 0x000fd0000000000c */
[----:B------:R-:W-:-:S08]  /*2db0*/  DMUL R10, R12, R14 ;  /* 0x0000000e0c0a7228 */ /* 0x000fd00000000000 */
[----:B------:R-:W-:-:S08]  /*2dc0*/  DFMA R10, R12, R14, R10 ;  /* 0x0000000e0c0a722b */ /* 0x000fd0000000000a */
[----:B------:R-:W-:Y:S02]  /*2dd0*/  DMUL R20, R10, R10 ;  /* 0x0000000a0a147228 */ /* 0x000fe40000000000 */
[----:B------:R-:W-:-:S06]  /*2de0*/  DADD R28, R14, -R10 ;  /* 0x000000000e1c7229 */ /* 0x000fcc000000080a */
[----:B------:R-:W-:Y:S01]  /*2df0*/  DFMA R18, R20, UR4, R22 ;  /* 0x0000000414127c2b */ /* 0x000fe20008000016 */
[----:B------:R-:W-:Y:S01]  /*2e00*/  UMOV UR4, 0x75488a3f ;  /* 0x75488a3f00047882 */ /* 0x000fe20000000000 */
[----:B------:R-:W-:Y:S01]  /*2e10*/  UMOV UR5, 0x3ef3b20a ;  /* 0x3ef3b20a00057882 */ /* 0x000fe20000000000 */
[----:B------:R-:W-:-:S05]  /*2e20*/  DADD R28, R28, R28 ;  /* 0x000000001c1c7229 */ /* 0x000fca000000001c */
[----:B------:R-:W-:Y:S01]  /*2e30*/  DFMA R18, R20, R18, UR4 ;  /* 0x0000000414127e2b */ /* 0x000fe20008000012 */
[----:B------:R-:W-:Y:S01]  /*2e40*/  UMOV UR4, 0xe4faecd5 ;  /* 0xe4faecd500047882 */ /* 0x000fe20000000000 */
[----:B------:R-:W-:Y:S01]  /*2e50*/  UMOV UR5, 0x3f1745cd ;  /* 0x3f1745cd00057882 */ /* 0x000fe20000000000 */
[----:B------:R-:W-:-:S05]  /*2e60*/  DFMA R28, R14, -R10, R28 ;  /* 0x8000000a0e1c722b */ /* 0x000fca000000001c */
[----:B------:R-:W-:Y:S01]  /*2e70*/  DFMA R18, R20, R18, UR4 ;  /* 0x0000000414127e2b */ /* 0x000fe20008000012 */
[----:B------:R-:W-:Y:S01]  /*2e80*/  UMOV UR4, 0x258a578b ;  /* 0x258a578b00047882 */ /* 0x000fe20000000000 */
[----:B------:R-:W-:Y:S01]  /*2e90*/  UMOV UR5, 0x3f3c71c7 ;  /* 0x3f3c71c700057882 */ /* 0x000fe20000000000 */
[----:B------:R-:W-:-:S05]  /*2ea0*/  DMUL R12, R12, R28 ;  /* 0x0000001c0c0c7228 */ /* 0x000fca0000000000 */
[----:B------:R-:W-:Y:S01]  /*2eb0*/  DFMA R18, R20, R18, UR4 ;  /* 0x0000000414127e2b */ /* 0x000fe20008000012 */
[----:B------:R-:W-:Y:S01]  /*2ec0*/  UMOV UR4, 0x9242b910 ;  /* 0x9242b91000047882 */ /* 0x000fe20000000000 */
[----:B------:R-:W-:-:S03]  /*2ed0*/  UMOV UR5, 0x3f624924 ;  /* 0x3f62492400057882 */ /* 0x000fc60000000000 */
[----:B------:R-:W-:Y:S02]  /*2ee0*/  VIADD R33, R13, 0x100000 ;  /* 0x001000000d217836 */ /* 0x000fe40000000000 */
[----:B------:R-:W-:Y:S01]  /*2ef0*/  IMAD.MOV.U32 R32, RZ, RZ, R12 ;  /* 0x000000ffff207224 */ /* 0x000fe200078e000c */
[----:B------:R-:W-:Y:S01]  /*2f00*/  DFMA R18, R20, R18, UR4 ;  /* 0x0000000414127e2b */ /* 0x000fe20008000012 */
[----:B------:R-:W-:Y:S01]  /*2f10*/  UMOV UR4, 0x99999dfb ;  /* 0x99999dfb00047882 */ /* 0x000fe20000000000 */
[----:B------:R-:W-:-:S06]  /*2f20*/  UMOV UR5, 0x3f899999 ;  /* 0x3f89999900057882 */ /* 0x000fcc0000000000 */
[----:B------:R-:W-:Y:S01]  /*2f30*/  DFMA R22, R20, R18, UR4 ;  /* 0x0000000414167e2b */ /* 0x000fe20008000012 */
[----:B------:R-:W-:Y:S01]  /*2f40*/  UMOV UR4, 0x55555555 ;  /* 0x5555555500047882 */ /* 0x000fe20000000000 */
[----:B------:R-:W-:-:S06]  /*2f50*/  UMOV UR5, 0x3fb55555 ;  /* 0x3fb5555500057882 */ /* 0x000fcc0000000000 */
[----:B------:R-:W-:-:S08]  /*2f60*/  DFMA R18, R20, R22, UR4 ;  /* 0x0000000414127e2b */ /* 0x000fd00008000016 */
[----:B------:R-:W-:Y:S01]  /*2f70*/  DADD R30, -R18, UR4 ;  /* 0x00000004121e7e29 */ /* 0x000fe20008000100 */
[----:B------:R-:W-:Y:S01]  /*2f80*/  UMOV UR4, 0xb9e7b0 ;  /* 0x00b9e7b000047882 */ /* 0x000fe20000000000 */
[----:B------:R-:W-:-:S06]  /*2f90*/  UMOV UR5, 0x3c46a4cb ;  /* 0x3c46a4cb00057882 */ /* 0x000fcc0000000000 */
[----:B------:R-:W-:Y:S02]  /*2fa0*/  DFMA R30, R20, R22, R30 ;  /* 0x00000016141e722b */ /* 0x000fe4000000001e */
[----:B------:R-:W-:-:S06]  /*2fb0*/  DMUL R22, R10, R10 ;  /* 0x0000000a0a167228 */ /* 0x000fcc0000000000 */
[----:B------:R-:W-:Y:S02]  /*2fc0*/  DADD R30, RZ, R30 ;  /* 0x00000000ff1e7229 */ /* 0x000fe4000000001e */
[C---:B------:R-:W-:Y:S02]  /*2fd0*/  DMUL R14, R10.reuse, R22 ;  /* 0x000000160a0e7228 */ /* 0x040fe40000000000 */
[----:B------:R-:W-:-:S04]  /*2fe0*/  DFMA R28, R10, R10, -R22 ;  /* 0x0000000a0a1c722b */ /* 0x000fc80000000816 */
[----:B------:R-:W-:Y:S01]  /*2ff0*/  DADD R30, R30, -UR4 ;  /* 0x800000041e1e7e29 */ /* 0x000fe20008000000 */
[----:B------:R-:W-:Y:S01]  /*3000*/  UMOV UR4, 0x80000000 ;  /* 0x8000000000047882 */ /* 0x000fe20000000000 */
[C---:B------:R-:W-:Y:S01]  /*3010*/  DFMA R34, R10.reuse, R22, -R14 ;  /* 0x000000160a22722b */ /* 0x040fe2000000080e */
[----:B------:R-:W-:Y:S01]  /*3020*/  UMOV UR5, 0x43300000 ;  /* 0x4330000000057882 */ /* 0x000fe20000000000 */
[----:B------:R-:W-:-:S04]  /*3030*/  DFMA R28, R10, R32, R28 ;  /* 0x000000200a1c722b */ /* 0x000fc8000000001c */
[----:B------:R-:W-:Y:S02]  /*3040*/  DADD R20, R18, R30 ;  /* 0x0000000012147229 */ /* 0x000fe4000000001e */
[----:B------:R-:W-:-:S06]  /*3050*/  DFMA R34, R12, R22, R34 ;  /* 0x000000160c22722b */ /* 0x000fcc0000000022 */
[----:B------:R-:W-:Y:S02]  /*3060*/  DMUL R22, R20, R14 ;  /* 0x0000000e14167228 */ /* 0x000fe40000000000 */
[----:B------:R-:W-:Y:S02]  /*3070*/  DFMA R28, R10, R28, R34 ;  /* 0x0000001c0a1c722b */ /* 0x000fe40000000022 */
[----:B------:R-:W-:-:S04]  /*3080*/  DADD R18, R18, -R20 ;  /* 0x0000000012127229 */ /* 0x000fc80000000814 */
[----:B------:R-:W-:-:S04]  /*3090*/  DFMA R32, R20, R14, -R22 ;  /* 0x0000000e1420722b */ /* 0x000fc80000000816 */
[----:B------:R-:W-:-:S04]  /*30a0*/  DADD R18, R30, R18 ;  /* 0x000000001e127229 */ /* 0x000fc80000000012 */
[----:B------:R-:W-:-:S08]  /*30b0*/  DFMA R28, R20, R28, R32 ;  /* 0x0000001c141c722b */ /* 0x000fd00000000020 */
[----:B------:R-:W-:-:S08]  /*30c0*/  DFMA R18, R18, R14, R28 ;  /* 0x0000000e1212722b */ /* 0x000fd0000000001c */
[----:B------:R-:W-:-:S08]  /*30d0*/  DADD R20, R22, R18 ;  /* 0x0000000016147229 */ /* 0x000fd00000000012 */
[--C-:B------:R-:W-:Y:S02]  /*30e0*/  DADD R14, R10, R20.reuse ;  /* 0x000000000a0e7229 */ /* 0x100fe40000000014 */
[----:B------:R-:W-:-:S06]  /*30f0*/  DADD R22, R22, -R20 ;  /* 0x0000000016167229 */ /* 0x000fcc0000000814 */
[----:B------:R-:W-:Y:S02]  /*3100*/  DADD R10, R10, -R14 ;  /* 0x000000000a0a7229 */ /* 0x000fe4000000080e */
[----:B------:R-:W-:Y:S01]  /*3110*/  DADD R22, R18, R22 ;  /* 0x0000000012167229 */ /* 0x000fe20000000016 */
[C---:B------:R-:W-:Y:S02]  /*3120*/  VIADD R18, R9.reuse, 0xfffffc01 ;  /* 0xfffffc0109127836 */ /* 0x040fe40000000000 */
[----:B------:R-:W-:-:S03]  /*3130*/  @P2 VIADD R18, R9, 0xfffffc02 ;  /* 0xfffffc0209122836 */ /* 0x000fc60000000000 */
[----:B------:R-:W-:Y:S01]  /*3140*/  DADD R10, R20, R10 ;  /* 0x00000000140a7229 */ /* 0x000fe2000000000a */
[----:B------:R-:W-:-:S04]  /*3150*/  IMAD.MOV.U32 R9, RZ, RZ, R7 ;  /* 0x000000ffff097224 */ /* 0x000fc800078e0007 */
[----:B------:R-:W-:-:S03]  /*3160*/  IMAD.SHL.U32 R7, R9, 0x2, RZ ;  /* 0x0000000209077824 */ /* 0x000fc600078e00ff */
[----:B------:R-:W-:Y:S02]  /*3170*/  DADD R10, R22, R10 ;  /* 0x00000000160a7229 */ /* 0x000fe4000000000a */
[----:B------:R-:W-:-:S06]  /*3180*/  ISETP.GT.U32.AND P1, PT, R7, -0x2000001, PT ;  /* 0xfdffffff0700780c */ /* 0x000fcc0003f24070 */
[----:B------:R-:W-:Y:S01]  /*3190*/  DADD R10, R12, R10 ;  /* 0x000000000c0a7229 */ /* 0x000fe2000000000a */
[----:B------:R-:W-:Y:S01]  /*31a0*/  LOP3.LUT R12, R18, 0x80000000, RZ, 0x3c, !PT ;  /* 0x80000000120c7812 */ /* 0x000fe200078e3cff */
[----:B------:R-:W-:-:S06]  /*31b0*/  IMAD.MOV.U32 R13, RZ, RZ, 0x43300000 ;  /* 0x43300000ff0d7424 */ /* 0x000fcc00078e00ff */
[----:B------:R-:W-:Y:S01]  /*31c0*/  DADD R18, R12, -UR4 ;  /* 0x800000040c127e29 */ /* 0x000fe20008000000 */
[----:B------:R-:W-:Y:S01]  /*31d0*/  UMOV UR4, 0xfefa39ef ;  /* 0xfefa39ef00047882 */ /* 0x000fe20000000000 */
[----:B------:R-:W-:Y:S01]  /*31e0*/  DADD R12, R14, R10 ;  /* 0x000000000e0c7229 */ /* 0x000fe2000000000a */
[----:B------:R-:W-:-:S07]  /*31f0*/  UMOV UR5, 0x3fe62e42 ;  /* 0x3fe62e4200057882 */ /* 0x000fce0000000000 */
[--C-:B------:R-:W-:Y:S02]  /*3200*/  DFMA R20, R18, UR4, R12.reuse ;  /* 0x0000000412147c2b */ /* 0x100fe4000800000c */
[----:B------:R-:W-:-:S06]  /*3210*/  DADD R14, R14, -R12 ;  /* 0x000000000e0e7229 */ /* 0x000fcc000000080c */
[----:B------:R-:W-:Y:S01]  /*3220*/  DFMA R22, -R18, UR4, R20 ;  /* 0x0000000412167c2b */ /* 0x000fe20008000114 */
[----:B------:R-:W-:Y:S01]  /*3230*/  UMOV UR4, 0x3b39803f ;  /* 0x3b39803f00047882 */ /* 0x000fe20000000000 */
[----:B------:R-:W-:Y:S01]  /*3240*/  DADD R14, R10, R14 ;  /* 0x000000000a0e7229 */ /* 0x000fe2000000000e */
[----:B------:R-:W-:-:S05]  /*3250*/  UMOV UR5, 0x3c7abc9e ;  /* 0x3c7abc9e00057882 */ /* 0x000fca0000000000 */
[----:B------:R-:W-:Y:S01]  /*3260*/  DADD R22, -R12, R22 ;  /* 0x000000000c167229 */ /* 0x000fe20000000116 */
[----:B------:R-:W-:Y:S01]  /*3270*/  LOP3.LUT R13, R9, 0xff0fffff, RZ, 0xc0, !PT ;  /* 0xff0fffff090d7812 */ /* 0x000fe200078ec0ff */
[----:B------:R-:W-:-:S03]  /*3280*/  IMAD.MOV.U32 R12, RZ, RZ, R8 ;  /* 0x000000ffff0c7224 */ /* 0x000fc600078e0008 */
[----:B------:R-:W-:-:S03]  /*3290*/  SEL R13, R13, R9, P1 ;  /* 0x000000090d0d7207 */ /* 0x000fc60000800000 */
[----:B------:R-:W-:-:S08]  /*32a0*/  DADD R14, R14, -R22 ;  /* 0x000000000e0e7229 */ /* 0x000fd00000000816 */
[----:B------:R-:W-:Y:S01]  /*32b0*/  DFMA R14, R18, UR4, R14 ;  /* 0x00000004120e7c2b */ /* 0x000fe2000800000e */
[----:B------:R-:W-:Y:S01]  /*32c0*/  UMOV UR4, 0xfefa39ef ;  /* 0xfefa39ef00047882 */ /* 0x000fe20000000000 */
[----:B------:R-:W-:-:S06]  /*32d0*/  UMOV UR5, 0x3fe62e42 ;  /* 0x3fe62e4200057882 */ /* 0x000fcc0000000000 */
[----:B------:R-:W-:-:S08]  /*32e0*/  DADD R10, R20, R14 ;  /* 0x00000000140a7229 */ /* 0x000fd0000000000e */
[----:B------:R-:W-:Y:S02]  /*32f0*/  DADD R20, R20, -R10 ;  /* 0x0000000014147229 */ /* 0x000fe4000000080a */
[----:B------:R-:W-:-:S06]  /*3300*/  DMUL R8, R10, R12 ;  /* 0x0000000c0a087228 */ /* 0x000fcc0000000000 */
[----:B------:R-:W-:Y:S02]  /*3310*/  DADD R20, R14, R20 ;  /* 0x000000000e147229 */ /* 0x000fe40000000014 */
[----:B------:R-:W-:Y:S01]  /*3320*/  DFMA R10, R10, R12, -R8 ;  /* 0x0000000c0a0a722b */ /* 0x000fe20000000808 */
[----:B------:R-:W-:Y:S02]  /*3330*/  IMAD.MOV.U32 R14, RZ, RZ, 0x652b82fe ;  /* 0x652b82feff0e7424 */ /* 0x000fe400078e00ff */
[----:B------:R-:W-:-:S05]  /*3340*/  IMAD.MOV.U32 R15, RZ, RZ, 0x3ff71547 ;  /* 0x3ff71547ff0f7424 */ /* 0x000fca00078e00ff */
[----:B------:R-:W-:-:S08]  /*3350*/  DFMA R10, R20, R12, R10 ;  /* 0x0000000c140a722b */ /* 0x000fd0000000000a */
[----:B------:R-:W-:-:S08]  /*3360*/  DADD R12, R8, R10 ;  /* 0x00000000080c7229 */ /* 0x000fd0000000000a */
[----:B------:R-:W-:Y:S02]  /*3370*/  DFMA R14, R12, R14, 6.75539944105574400000e+15 ;  /* 0x433800000c0e742b */ /* 0x000fe4000000000e */
[----:B------:R-:W-:Y:S01]  /*3380*/  FSETP.GEU.FTZ.AND P1, PT, |R13|, 4.1917929649353027344, PT ;  /* 0x4086232b0d00780b */ /* 0x000fe20003f3e200 */
[----:B------:R-:W-:-:S05]  /*3390*/  DADD R8, R8, -R12 ;  /* 0x0000000008087229 */ /* 0x000fca000000080c */
[----:B------:R-:W-:-:S08]  /*33a0*/  DADD R18, R14, -6.75539944105574400000e+15 ;  /* 0xc33800000e127429 */ /* 0x000fd00000000000 */
[----:B------:R-:W-:Y:S01]  /*33b0*/  DFMA R20, R18, -UR4, R12 ;  /* 0x8000000412147c2b */ /* 0x000fe2000800000c */
[----:B------:R-:W-:Y:S01]  /*33c0*/  UMOV UR4, 0x3b39803f ;  /* 0x3b39803f00047882 */ /* 0x000fe20000000000 */
[----:B------:R-:W-:-:S06]  /*33d0*/  UMOV UR5, 0x3c7abc9e ;  /* 0x3c7abc9e00057882 */ /* 0x000fcc0000000000 */
[----:B------:R-:W-:Y:S01]  /*33e0*/  DFMA R20, R18, -UR4, R20 ;  /* 0x8000000412147c2b */ /* 0x000fe20008000014 */
[----:B------:R-:W-:Y:S01]  /*33f0*/  UMOV UR4, 0x69ce2bdf ;  /* 0x69ce2bdf00047882 */ /* 0x000fe20000000000 */
[----:B------:R-:W-:Y:S01]  /*3400*/  IMAD.MOV.U32 R18, RZ, RZ, -0x35dec16 ;  /* 0xfca213eaff127424 */ /* 0x000fe200078e00ff */
[----:B------:R-:W-:Y:S01]  /*3410*/  UMOV UR5, 0x3e5ade15 ;  /* 0x3e5ade1500057882 */ /* 0x000fe20000000000 */
[----:B------:R-:W-:-:S06]  /*3420*/  IMAD.MOV.U32 R19, RZ, RZ, 0x3e928af3 ;  /* 0x3e928af3ff137424 */ /* 0x000fcc00078e00ff */
[----:B------:R-:W-:Y:S01]  /*3430*/  DFMA R18, R20, UR4, R18 ;  /* 0x0000000414127c2b */ /* 0x000fe20008000012 */
[----:B------:R-:W-:Y:S01]  /*3440*/  UMOV UR4, 0x62401315 ;  /* 0x6240131500047882 */ /* 0x000fe20000000000 */
[----:B------:R-:W-:-:S06]  /*3450*/  UMOV UR5, 0x3ec71dee ;  /* 0x3ec71dee00057882 */ /* 0x000fcc0000000000 */
[----:B------:R-:W-:Y:S01]  /*3460*/  DFMA R18, R20, R18, UR4 ;  /* 0x0000000414127e2b */ /* 0x000fe20008000012 */
        /* <DEDUP_REMOVED lines=20> */
[----:B------:R-:W-:-:S08]  /*35b0*/  DFMA R18, R20, R18, UR4 ;  /* 0x0000000414127e2b */ /* 0x000fd00008000012 */
[----:B------:R-:W-:-:S08]  /*35c0*/  DFMA R18, R20, R18, 1 ;  /* 0x3ff000001412742b */ /* 0x000fd00000000012 */
[----:B------:R-:W-:-:S10]  /*35d0*/  DFMA R20, R20, R18, 1 ;  /* 0x3ff000001414742b */ /* 0x000fd40000000012 */
[----:B------:R-:W-:Y:S02]  /*35e0*/  IMAD R19, R14, 0x100000, R21 ;  /* 0x001000000e137824 */ /* 0x000fe400078e0215 */
[----:B------:R-:W-:Y:S01]  /*35f0*/  IMAD.MOV.U32 R18, RZ, RZ, R20 ;  /* 0x000000ffff127224 */ /* 0x000fe200078e0014 */
[----:B------:R-:W-:Y:S06]  /*3600*/  @!P1 BRA `(.L_x_64) ;  /* 0x0000000000389947 */ /* 0x000fec0003800000 */
[----:B------:R-:W-:Y:S01]  /*3610*/  FSETP.GEU.FTZ.AND P1, PT, |R13|, 4.2275390625, PT ;  /* 0x408748000d00780b */ /* 0x000fe20003f3e200 */
[C---:B------:R-:W-:Y:S02]  /*3620*/  DADD R18, R12.reuse, +INF ;  /* 0x7ff000000c127429 */ /* 0x040fe40000000000 */
[----:B------:R-:W-:-:S08]  /*3630*/  DSETP.GEU.AND P2, PT, R12, RZ, PT ;  /* 0x000000ff0c00722a */ /* 0x000fd00003f4e000 */
[----:B------:R-:W-:Y:S02]  /*3640*/  FSEL R18, R18, RZ, P2 ;  /* 0x000000ff12127208 */ /* 0x000fe40001000000 */
[----:B------:R-:W-:Y:S01]  /*3650*/  FSEL R19, R19, RZ, P2 ;  /* 0x000000ff13137208 */ /* 0x000fe20001000000 */
[----:B------:R-:W-:Y:S06]  /*3660*/  @P1 BRA `(.L_x_64) ;  /* 0x0000000000201947 */ /* 0x000fec0003800000 */
[----:B------:R-:W-:Y:S01]  /*3670*/  LEA.HI R7, R14, R14, RZ, 0x1 ;  /* 0x0000000e0e077211 */ /* 0x000fe200078f08ff */
[----:B------:R-:W-:-:S03]  /*3680*/  IMAD.MOV.U32 R18, RZ, RZ, R20 ;  /* 0x000000ffff127224 */ /* 0x000fc600078e0014 */
[----:B------:R-:W-:-:S05]  /*3690*/  SHF.R.S32.HI R7, RZ, 0x1, R7 ;  /* 0x00000001ff077819 */ /* 0x000fca0000011407 */
[----:B------:R-:W-:Y:S02]  /*36a0*/  IMAD.IADD R12, R14, 0x1, -R7 ;  /* 0x000000010e0c7824 */ /* 0x000fe400078e0a07 */
[----:B------:R-:W-:-:S03]  /*36b0*/  IMAD R19, R7, 0x100000, R21 ;  /* 0x0010000007137824 */ /* 0x000fc600078e0215 */
[----:B------:R-:W-:Y:S01]  /*36c0*/  LEA R13, R12, 0x3ff00000, 0x14 ;  /* 0x3ff000000c0d7811 */ /* 0x000fe200078ea0ff */
[----:B------:R-:W-:-:S06]  /*36d0*/  IMAD.MOV.U32 R12, RZ, RZ, RZ ;  /* 0x000000ffff0c7224 */ /* 0x000fcc00078e00ff */
[----:B------:R-:W-:-:S11]  /*36e0*/  DMUL R18, R18, R12 ;  /* 0x0000000c12127228 */ /* 0x000fd60000000000 */
.L_x_64:
[----:B------:R-:W-:Y:S01]  /*36f0*/  DSETP.NEU.AND P1, PT, |R18|, +INF , PT ;  /* 0x7ff000001200742a */ /* 0x000fe20003f2d200 */
[----:B------:R-:W-:Y:S01]  /*3700*/  IMAD.MOV.U32 R7, RZ, RZ, 0x0 ;  /* 0x00000000ff077424 */ /* 0x000fe200078e00ff */
[----:B------:R-:W-:-:S12]  /*3710*/  DADD R8, R10, R8 ;  /* 0x000000000a087229 */ /* 0x000fd80000000008 */
[----:B------:R-:W-:Y:S01]  /*3720*/  @P1 DFMA R18, R8, R18, R18 ;  /* 0x000000120812122b */ /* 0x000fe20000000012 */
[----:B------:R-:W-:Y:S10]  /*3730*/  RET.REL.NODEC R6 `(_Z25multi_tensor_apply_kernelI18TensorListMetadataILi5EE25DistAdamCapturableFunctorIN3c108BFloat16ES4_S4_EJPfffPiifS6_10adamMode_tfEEvlPViT_T0_DpT1_) ;  /* 0xffffffc806307950 */ /* 0x000ff40003c3ffff */
.L_x_65:
        /* <DEDUP_REMOVED lines=12> */
.L_x_927:


//--------------------- .text._Z25multi_tensor_apply_kernelI18TensorListMetadataILi5EE25DistAdamCapturableFunctorIN3c108BFloat16ES4_NS3_4HalfEEJPfffPiifS7_10adamMode_tfEEvlPViT_T0_DpT1_ --------------------------
	.section	.text._Z25multi_tensor_apply_kernelI18TensorListMetadataILi5EE25DistAdamCapturableFunctorIN3c108BFloat16ES4_NS3_4HalfEEJPfffPiifS7_10adamMode_tfEEvlPViT_T0_DpT1_,"ax",@progbits
	.align	128
        .global         _Z25multi_tensor_apply_kernelI18TensorListMetadataILi5EE25DistAdamCapturableFunctorIN3c108BFloat16ES4_NS3_4HalfEEJPfffPiifS7_10adamMode_tfEEvlPViT_T0_DpT1_
        .type           _Z25multi_tensor_apply_kernelI18TensorListMetadataILi5EE25DistAdamCapturableFunctorIN3c108BFloat16ES4_NS3_4HalfEEJPfffPiifS7_10adamMode_tfEEvlPViT_T0_DpT1_,@function
        .size           _Z25multi_tensor_apply_kernelI18TensorListMetadataILi5EE25DistAdamCapturableFunctorIN3c108BFloat16ES4_NS3_4HalfEEJPfffPiifS7_10adamMode_tfEEvlPViT_T0_DpT1_,(.L_x_928 - _Z25multi_tensor_apply_kernelI18TensorListMetadataILi5EE25DistAdamCapturableFunctorIN3c108BFloat16ES4_NS3_4HalfEEJPfffPiifS7_10adamMode_tfEEvlPViT_T0_DpT1_)
        .other          _Z25multi_tensor_apply_kernelI18TensorListMetadataILi5EE25DistAdamCapturableFunctorIN3c108BFloat16ES4_NS3_4HalfEEJPfffPiifS7_10adamMode_tfEEvlPViT_T0_DpT1_,@"STO_CUDA_ENTRY STV_DEFAULT"
_Z25multi_tensor_apply_kernelI18TensorListMetadataILi5EE25DistAdamCapturableFunctorIN3c108BFloat16ES4_NS3_4HalfEEJPfffPiifS7_10adamMode_tfEEvlPViT_T0_DpT1_:
.text._Z25multi_tensor_apply_kernelI18TensorListMetadataILi5EE25DistAdamCapturableFunctorIN3c108BFloat16ES4_NS3_4HalfEEJPfffPiifS7_10adamMode_tfEEvlPViT_T0_DpT1_:
        /* <DEDUP_REMOVED lines=21> */
.L_x_66:
        /* <DEDUP_REMOVED lines=20> */
.L_x_67:
        /* <DEDUP_REMOVED lines=20> */
.L_x_68:
        /* <DEDUP_REMOVED lines=21> */
.L_x_69:
        /* <DEDUP_REMOVED lines=32> */
[----:B0-----:R-:W-:Y:S05]  /*0720*/  CALL.REL.NOINC `($_Z25multi_tensor_apply_kernelI18TensorListMetadataILi5EE25DistAdamCapturableFunctorIN3c108BFloat16ES4_NS3_4HalfEEJPfffPiifS7_10adamMode_tfEEvlPViT_T0_DpT1_$__internal_accurate_pow) ;  /* 0x00000024006c7944 */ /* 0x001fea0003c00000 */
        /* <DEDUP_REMOVED lines=22> */
.L_x_71:
[----:B------:R-:W-:Y:S01]  /*0890*/  ISETP.GE.AND P2, PT, R3, RZ, PT ;  /* 0x000000ff0300720c */ /* 0x000fe20003f46270 */
[----:B------:R-:W-:Y:S01]  /*08a0*/  DSETP.NEU.AND P1, PT, |R2|, 0.5, !P0 ;  /* 0x3fe000000200742a */ /* 0x000fe2000472d200 */
[----:B------:R-:W-:-:S05]  /*08b0*/  IMAD.MOV.U32 R4, RZ, RZ, RZ ;  /* 0x000000ffff047224 */ /* 0x000fca00078e00ff */
[----:B0-----:R-:W-:-:S06]  /*08c0*/  SEL R5, R9, RZ, P1 ;  /* 0x000000ff09057207 */ /* 0x001fcc0000800000 */
[----:B------:R-:W-:-:S07]  /*08d0*/  @!P2 LOP3.LUT R5, R5, 0x7ff00000, RZ, 0xfc, !PT ;  /* 0x7ff000000505a812 */ /* 0x000fce00078efcff */
.L_x_72:
        /* <DEDUP_REMOVED lines=17> */
.L_x_75:
        /* <DEDUP_REMOVED lines=10> */
.L_x_74:
[----:B------:R-:W-:-:S11]  /*0a90*/  DADD R4, R2, R8 ;  /* 0x0000000002047229 */ /* 0x000fd60000000008 */
.L_x_73:
        /* <DEDUP_REMOVED lines=9> */
[----:B------:R-:W-:Y:S05]  /*0b30*/  CALL.REL.NOINC `($_Z25multi_tensor_apply_kernelI18TensorListMetadataILi5EE25DistAdamCapturableFunctorIN3c108BFloat16ES4_NS3_4HalfEEJPfffPiifS7_10adamMode_tfEEvlPViT_T0_DpT1_$__internal_accurate_pow) ;  /* 0x0000002000687944 */ /* 0x000fea0003c00000 */
        /* <DEDUP_REMOVED lines=19> */
.L_x_76:
[----:B------:R-:W-:Y:S01]  /*0c70*/  ISETP.GE.AND P1, PT, R3, RZ, PT ;  /* 0x000000ff0300720c */ /* 0x000fe20003f26270 */
[----:B------:R-:W-:Y:S01]  /*0c80*/  DSETP.NEU.AND P0, PT, |R2|, 0.5, !P0 ;  /* 0x3fe000000200742a */ /* 0x000fe2000470d200 */
[----:B------:R-:W-:-:S05]  /*0c90*/  IMAD.MOV.U32 R6, RZ, RZ, RZ ;  /* 0x000000ffff067224 */ /* 0x000fca00078e00ff */
[----:B0-----:R-:W-:Y:S02]  /*0ca0*/  SEL R7, R11, RZ, P0 ;  /* 0x000000ff0b077207 */ /* 0x001fe40000000000 */
[----:B------:R-:W-:-:S04]  /*0cb0*/  SEL R24, RZ, 0x1, !P0 ;  /* 0x00000001ff187807 */ /* 0x000fc80004000000 */
[----:B------:R-:W-:-:S07]  /*0cc0*/  @!P1 LOP3.LUT R7, R7, 0x7ff00000, RZ, 0xfc, !PT ;  /* 0x7ff0000007079812 */ /* 0x000fce00078efcff */
.L_x_77:
        /* <DEDUP_REMOVED lines=17> */
.L_x_80:
        /* <DEDUP_REMOVED lines=11> */
.L_x_79:
[----:B------:R-:W-:-:S11]  /*0e90*/  DADD R6, R2, R10 ;  /* 0x0000000002067229 */ /* 0x000fd6000000000a */
.L_x_78:
        /* <DEDUP_REMOVED lines=17> */
.L_x_70:
        /* <DEDUP_REMOVED lines=41> */
.L_x_81:
[----:B------:R-:W-:Y:S05]  /*1240*/  @P2 EXIT ;  /* 0x000000000000294d */ /* 0x000fea0003800000 */
[----:B------:R-:W3:Y:S01]  /*1250*/  LDC R26, c[0x0][RZ] ;  /* 0x00000000ff1a7b82 */ /* 0x000ee20000000800 */
[----:B------:R-:W-:-:S04]  /*1260*/  PRMT R2, R2, 0x9910, RZ ;  /* 0x0000991002027816 */ /* 0x000fc800000000ff */
[----:B------:R-:W-:-:S13]  /*1270*/  ISETP.NE.AND P0, PT, R2, RZ, PT ;  /* 0x000000ff0200720c */ /* 0x000fda0003f05270 */
.L_x_87:
        /* <DEDUP_REMOVED lines=19> */
[----:B---3--:R-:W4:Y:S01]  /*13b0*/  @P0 LDG.E.64 R30, desc[UR6][R4.64] ;  /* 0x00000006041e0981 */ /* 0x008f22000c1e1b00 */
        /* <DEDUP_REMOVED lines=88> */
.L_x_82:
        /* <DEDUP_REMOVED lines=27> */
[----:B------:R-:W-:Y:S01]  /*1af0*/  FMUL.FTZ R45, R23, R48 ;  /* 0x00000030172d7220 */ /* 0x000fe20000410000 */
[----:B------:R-:W-:Y:S02]  /*1b00*/  IMAD.U32 R48, R33, 0x10000, RZ ;  /* 0x0001000021307824 */ /* 0x000fe400078e00ff */
[----:B------:R-:W-:Y:S01]  /*1b10*/  FFMA.FTZ R38, R38, UR7, R47 ;  /* 0x0000000726267c23 */ /* 0x000fe2000801002f */
[----:B------:R-:W-:-:S02]  /*1b20*/  IMAD.U32 R36, R36, 0x10000, RZ ;  /* 0x0001000024247824 */ /* 0x000fc400078e00ff */
[----:B------:R-:W-:Y:S01]  /*1b30*/  FMUL.FTZ R47, R45, R45 ;  /* 0x0000002d2d2f7220 */ /* 0x000fe20000410000 */
[----:B------:R-:W0:Y:S01]  /*1b40*/  MUFU.SQRT R46, R46 ;  /* 0x0000002e002e7308 */ /* 0x000e220000002000 */
[----:B------:R-:W-:Y:S01]  /*1b50*/  FMUL.FTZ R49, R38, R21 ;  /* 0x0000001526317220 */ /* 0x000fe20000410000 */
[----:B------:R-:W-:Y:S01]  /*1b60*/  FFMA.FTZ R36, R36, UR6, R39 ;  /* 0x0000000624247c23 */ /* 0x000fe20008010027 */
[----:B------:R-:W-:Y:S01]  /*1b70*/  FFMA.FTZ R47, R47, -UR7, R47 ;  /* 0x800000072f2f7c23 */ /* 0x000fe2000801002f */
[----:B------:R-:W-:Y:S02]  /*1b80*/  IMAD.U32 R40, R40, 0x10000, RZ ;  /* 0x0001000028287824 */ /* 0x000fe400078e00ff */
[----:B------:R-:W-:Y:S02]  /*1b90*/  IMAD.U32 R41, R41, 0x10000, RZ ;  /* 0x0001000029297824 */ /* 0x000fe400078e00ff */
[----:B------:R-:W1:Y:S01]  /*1ba0*/  MUFU.SQRT R49, R49 ;  /* 0x0000003100317308 */ /* 0x000e620000002000 */
[----:B------:R-:W-:-:S02]  /*1bb0*/  IMAD.U32 R42, R42, 0x10000, RZ ;  /* 0x000100002a2a7824 */ /* 0x000fc400078e00ff */
[----:B------:R-:W-:Y:S02]  /*1bc0*/  IMAD.U32 R31, R31, 0x10000, RZ ;  /* 0x000100001f1f7824 */ /* 0x000fe400078e00ff */
[----:B0-----:R-:W-:Y:S01]  /*1bd0*/  FADD.FTZ R33, R46, UR4 ;  /* 0x000000042e217e21 */ /* 0x001fe20008010000 */
[----:B------:R-:W-:Y:S01]  /*1be0*/  FFMA.FTZ R46, R48, UR7, R47 ;  /* 0x00000007302e7c23 */ /* 0x000fe2000801002f */
[----:B------:R-:W-:Y:S01]  /*1bf0*/  FMUL.FTZ R47, R23, R34 ;  /* 0x00000022172f7220 */ /* 0x000fe20000410000 */
[----:B------:R-:W-:Y:S01]  /*1c00*/  FFMA.FTZ R34, R43, -UR6, R43 ;  /* 0x800000062b227c23 */ /* 0x000fe2000801002b */
[----:B------:R-:W-:Y:S02]  /*1c10*/  IMAD.U32 R43, R37, 0x10000, RZ ;  /* 0x00010000252b7824 */ /* 0x000fe400078e00ff */
[----:B------:R-:W-:Y:S01]  /*1c20*/  FMUL.FTZ R48, R46, R21 ;  /* 0x000000152e307220 */ /* 0x000fe20000410000 */
[----:B------:R-:W-:Y:S01]  /*1c30*/  FMUL.FTZ R50, R47, R47 ;  /* 0x0000002f2f327220 */ /* 0x000fe20000410000 */
[----:B------:R-:W-:Y:S01]  /*1c40*/  FFMA.FTZ R37, R35, UR6, R34 ;  /* 0x0000000623257c23 */ /* 0x000fe20008010022 */
[----:B------:R-:W-:Y:S01]  /*1c50*/  MUFU.RCP R33, R33 ;  /* 0x0000002100217308 */ /* 0x000fe20000001000 */
[----:B-1----:R-:W-:Y:S01]  /*1c60*/  FADD.FTZ R39, R49, UR4 ;  /* 0x0000000431277e21 */ /* 0x002fe20008010000 */
[----:B------:R-:W-:Y:S01]  /*1c70*/  FFMA.FTZ R50, R50, -UR7, R50 ;  /* 0x8000000732327c23 */ /* 0x000fe20008010032 */
[----:B------:R-:W-:-:S03]  /*1c80*/  FFMA.FTZ R47, R47, -UR6, R47 ;  /* 0x800000062f2f7c23 */ /* 0x000fc6000801002f */
[----:B------:R-:W-:Y:S02]  /*1c90*/  FFMA.FTZ R34, R43, UR7, R50 ;  /* 0x000000072b227c23 */ /* 0x000fe40008010032 */
[----:B------:R-:W0:Y:S02]  /*1ca0*/  MUFU.SQRT R48, R48 ;  /* 0x0000003000307308 */ /* 0x000e240000002000 */
[----:B------:R-:W-:Y:S01]  /*1cb0*/  FMUL.FTZ R43, R34, R21 ;  /* 0x00000015222b7220 */ /* 0x000fe20000410000 */
[----:B------:R-:W-:Y:S02]  /*1cc0*/  IMAD.U32 R21, R30, 0x10000, RZ ;  /* 0x000100001e157824 */ /* 0x000fe400078e00ff */
[----:B------:R-:W-:-:S03]  /*1cd0*/  FFMA.FTZ R30, R45, -UR6, R45 ;  /* 0x800000062d1e7c23 */ /* 0x000fc6000801002d */
[----:B------:R-:W1:Y:S01]  /*1ce0*/  MUFU.RCP R35, R0 ;  /* 0x0000000000237308 */ /* 0x000e620000001000 */
[----:B------:R-:W-:-:S07]  /*1cf0*/  FFMA.FTZ R21, R21, UR6, R30 ;  /* 0x0000000615157c23 */ /* 0x000fce000801001e */
[----:B------:R-:W2:Y:S01]  /*1d00*/  MUFU.SQRT R43, R43 ;  /* 0x0000002b002b7308 */ /* 0x000ea20000002000 */
[----:B0-----:R-:W-:-:S07]  /*1d10*/  FADD.FTZ R30, R48, UR4 ;  /* 0x00000004301e7e21 */ /* 0x001fce0008010000 */
[----:B------:R-:W0:Y:S01]  /*1d20*/  MUFU.RCP R39, R39 ;  /* 0x0000002700277308 */ /* 0x000e220000001000 */
[----:B-1----:R-:W-:Y:S01]  /*1d30*/  FMUL.FTZ R48, R37, R35 ;  /* 0x0000002325307220 */ /* 0x002fe20000410000 */
[----:B------:R-:W-:-:S03]  /*1d40*/  F2FP.BF16.F32.PACK_AB R37, R44, R37 ;  /* 0x000000252c25723e */ /* 0x000fc600000010ff */
[----:B------:R-:W-:Y:S01]  /*1d50*/  FMUL.FTZ R33, R48, R33 ;  /* 0x0000002130217220 */ /* 0x000fe20000410000 */
[----:B------:R-:W-:Y:S02]  /*1d60*/  IMAD.U32 R48, R32, 0x10000, RZ ;  /* 0x0001000020307824 */ /* 0x000fe400078e00ff */
[----:B------:R-:W-:Y:S01]  /*1d70*/  FMUL.FTZ R32, R36, R35 ;  /* 0x0000002324207220 */ /* 0x000fe20000410000 */
[----:B------:R-:W1:Y:S01]  /*1d80*/  MUFU.RCP R30, R30 ;  /* 0x0000001e001e7308 */ /* 0x000e620000001000 */
[----:B--2---:R-:W-:Y:S01]  /*1d90*/  FADD.FTZ R49, R43, UR4 ;  /* 0x000000042b317e21 */ /* 0x004fe20008010000 */
[----:B------:R-:W-:-:S04]  /*1da0*/  FFMA.FTZ R43, R40, UR5, R33 ;  /* 0x00000005282b7c23 */ /* 0x000fc80008010021 */
[----:B-----5:R-:W-:Y:S02]  /*1db0*/  FMUL.FTZ R43, R20, R43 ;  /* 0x0000002b142b7220 */ /* 0x020fe40000410000 */
[----:B------:R-:W2:Y:S01]  /*1dc0*/  MUFU.RCP R33, R49 ;  /* 0x0000003100217308 */ /* 0x000ea20000001000 */
[----:B0-----:R-:W-:Y:S01]  /*1dd0*/  FMUL.FTZ R45, R32, R39 ;  /* 0x00000027202d7220 */ /* 0x001fe20000410000 */
[----:B------:R-:W-:Y:S01]  /*1de0*/  FFMA.FTZ R32, R48, UR6, R47 ;  /* 0x0000000630207c23 */ /* 0x000fe2000801002f */
[----:B------:R-:W-:Y:S01]  /*1df0*/  FMUL.FTZ R47, R21, R35 ;  /* 0x00000023152f7220 */ /* 0x000fe20000410000 */
[----:B------:R-:W-:Y:S01]  /*1e00*/  F2FP.BF16.F32.PACK_AB R21, R46, R21 ;  /* 0x000000152e15723e */ /* 0x000fe200000010ff */
[----:B------:R-:W-:Y:S01]  /*1e10*/  FFMA.FTZ R45, R42, UR5, R45 ;  /* 0x000000052a2d7c23 */ /* 0x000fe2000801002d */
[----:B------:R-:W-:Y:S02]  /*1e20*/  FMUL.FTZ R48, R32, R35 ;  /* 0x0000002320307220 */ /* 0x000fe40000410000 */
[----:B------:R0:W3:Y:S01]  /*1e30*/  F2F.BF16.F32 R39, R43 ;  /* 0x0000002b00277304 */ /* 0x0000e20000202000 */
[----:B-1----:R-:W-:Y:S01]  /*1e40*/  FMUL.FTZ R30, R47, R30 ;  /* 0x0000001e2f1e7220 */ /* 0x002fe20000410000 */
[----:B------:R-:W-:-:S03]  /*1e50*/  FMUL.FTZ R45, R20, R45 ;  /* 0x0000002d142d7220 */ /* 0x000fc60000410000 */
[----:B------:R-:W-:-:S03]  /*1e60*/  FFMA.FTZ R35, R41, UR5, R30 ;  /* 0x0000000529237c23 */ /* 0x000fc6000801001e */
[----:B------:R-:W1:Y:S01]  /*1e70*/  F2F.BF16.F32 R45, R45 ;  /* 0x0000002d002d7304 */ /* 0x000e620000202000 */
[----:B--2---:R-:W-:Y:S01]  /*1e80*/  FMUL.FTZ R48, R48, R33 ;  /* 0x0000002130307220 */ /* 0x004fe20000410000 */
[C---:B------:R-:W-:Y:S01]  /*1e90*/  FMUL.FTZ R35, R20.reuse, R35 ;  /* 0x0000002314237220 */ /* 0x040fe20000410000 */
[----:B0-----:R-:W-:Y:S02]  /*1ea0*/  PRMT R43, R21, 0x7632, R43 ;  /* 0x00007632152b7816 */ /* 0x001fe4000000002b */
[----:B------:R-:W-:Y:S01]  /*1eb0*/  FFMA.FTZ R33, R31, UR5, R48 ;  /* 0x000000051f217c23 */ /* 0x000fe20008010030 */
[----:B---3--:R-:W-:Y:S02]  /*1ec0*/  IMAD.U32 R39, R39, 0x10000, RZ ;  /* 0x0001000027277824 */ /* 0x008fe400078e00ff */
[----:B------:R-:W0:Y:S01]  /*1ed0*/  F2F.BF16.F32 R35, R35 ;  /* 0x0000002300237304 */ /* 0x000e220000202000 */
[----:B------:R-:W-:Y:S01]  /*1ee0*/  FMUL.FTZ R30, R20, R33 ;  /* 0x00000021141e7220 */ /* 0x000fe20000410000 */
[----:B------:R-:W-:Y:S01]  /*1ef0*/  FADD.FTZ R39, R40, -R39 ;  /* 0x8000002728277221 */ /* 0x000fe20000010000 */
[----:B-1----:R-:W-:-:S05]  /*1f00*/  IMAD.U32 R33, R45, 0x10000, RZ ;  /* 0x000100002d217824 */ /* 0x002fca00078e00ff */
[----:B------:R-:W1:Y:S01]  /*1f10*/  F2F.BF16.F32 R30, R30 ;  /* 0x0000001e001e7304 */ /* 0x000e620000202000 */
[----:B------:R-:W-:Y:S01]  /*1f20*/  F2FP.BF16.F32.PACK_AB R39, R36, R39 ;  /* 0x000000272427723e */ /* 0x000fe200000010ff */
[----:B------:R-:W-:Y:S01]  /*1f30*/  FADD.FTZ R33, R42, -R33 ;  /* 0x800000212a217221 */ /* 0x000fe20000010000 */
[----:B------:R-:W-:Y:S01]  /*1f40*/  PRMT R45, R21, 0x7610, R45 ;  /* 0x00007610152d7816 */ /* 0x000fe2000000002d */
[----:B0-----:R-:W-:-:S03]  /*1f50*/  IMAD.U32 R20, R35, 0x10000, RZ ;  /* 0x0001000023147824 */ /* 0x001fc600078e00ff */
[----:B------:R-:W-:Y:S02]  /*1f60*/  F2FP.BF16.F32.PACK_AB R38, R33, R38 ;  /* 0x000000262126723e */ /* 0x000fe400000010ff */
[----:B------:R-:W-:Y:S01]  /*1f70*/  PRMT R35, R37, 0x7632, R35 ;  /* 0x0000763225237816 */ /* 0x000fe20000000023 */
[----:B------:R-:W-:Y:S01]  /*1f80*/  FADD.FTZ R47, R41, -R20 ;  /* 0x80000014292f7221 */ /* 0x000fe20000010000 */
[----:B------:R-:W-:Y:S02]  /*1f90*/  PRMT R41, R39, 0x7632, R41 ;  /* 0x0000763227297816 */ /* 0x000fe40000000029 */
[----:B------:R-:W-:Y:S01]  /*1fa0*/  PRMT R33, R38, 0x7632, R33 ;  /* 0x0000763226217816 */ /* 0x000fe20000000021 */
[----:B-1----:R-:W-:Y:S01]  /*1fb0*/  IMAD.U32 R48, R30, 0x10000, RZ ;  /* 0x000100001e307824 */ /* 0x002fe200078e00ff */
[----:B------:R-:W-:Y:S02]  /*1fc0*/  F2FP.BF16.F32.PACK_AB R32, R32, R47 ;  /* 0x0000002f2020723e */ /* 0x000fe400000010ff */
[----:B------:R-:W-:Y:S01]  /*1fd0*/  PRMT R47, R38, 0x7610, R47 ;  /* 0x00007610262f7816 */ /* 0x000fe2000000002f */
[----:B------:R-:W-:Y:S01]  /*1fe0*/  FADD.FTZ R31, R31, -R48 ;  /* 0x800000301f1f7221 */ /* 0x000fe20000010000 */
[----:B------:R-:W-:-:S04]  /*1ff0*/  PRMT R36, R32, 0x7610, R36 ;  /* 0x0000761020247816 */ /* 0x000fc80000000024 */
[----:B------:R-:W-:Y:S02]  /*2000*/  F2FP.BF16.F32.PACK_AB R31, R31, R34 ;  /* 0x000000221f1f723e */ /* 0x000fe400000010ff */
[----:B------:R-:W-:Y:S02]  /*2010*/  PRMT R34, R32, 0x7632, R34 ;  /* 0x0000763220227816 */ /* 0x000fe40000000022 */
[C---:B------:R-:W-:Y:S02]  /*2020*/  PRMT R51, R31.reuse, 0x7632, R51 ;  /* 0x000076321f337816 */ /* 0x040fe40000000033 */
[----:B------:R-:W-:Y:S01]  /*2030*/  PRMT R32, R31, 0x7610, R32 ;  /* 0x000076101f207816 */ /* 0x000fe20000000020 */
[----:B------:R-:W-:Y:S06]  /*2040*/  BRA `(.L_x_84) ;  /* 0x0000000400947947 */ /* 0x000fec0003800000 */
.L_x_83:
        /* <DEDUP_REMOVED lines=55> */
[----:B------:R-:W-:Y:S01]  /*23c0*/  FMUL.FTZ R32, R36, R35 ;  /* 0x0000002324207220 */ /* 0x000fe20000410000 */
[----:B------:R-:W-:-:S03]  /*23d0*/  F2FP.BF16.F32.PACK_AB R45, R45, R30 ;  /* 0x0000001e2d2d723e */ /* 0x000fc600000010ff */
        /* <DEDUP_REMOVED lines=10> */
[----:B------:R-:W-:Y:S02]  /*2480*/  FMUL.FTZ R46, R30, R35 ;  /* 0x000000231e2e7220 */ /* 0x000fe40000410000 */
        /* <DEDUP_REMOVED lines=16> */
[----:B------:R-:W-:Y:S01]  /*2590*/  PRMT R43, R45, 0x7632, R43 ;  /* 0x000076322d2b7816 */ /* 0x000fe2000000002b */
[----:B0-----:R-:W-:Y:S01]  /*25a0*/  IMAD.U32 R20, R46, 0x10000, RZ ;  /* 0x000100002e147824 */ /* 0x001fe200078e00ff */
[----:B------:R-:W-:-:S03]  /*25b0*/  F2FP.BF16.F32.PACK_AB R42, R42, R31 ;  /* 0x0000001f2a2a723e */ /* 0x000fc600000010ff */
[----:B------:R-:W-:Y:S01]  /*25c0*/  FADD.FTZ R47, R41, -R20 ;  /* 0x80000014292f7221 */ /* 0x000fe20000010000 */
[----:B------:R-:W-:Y:S01]  /*25d0*/  PRMT R41, R21, 0x7632, R41 ;  /* 0x0000763215297816 */ /* 0x000fe20000000029 */
[----:B-1----:R-:W-:-:S03]  /*25e0*/  IMAD.U32 R34, R37, 0x10000, RZ ;  /* 0x0001000025227824 */ /* 0x002fc600078e00ff */
[----:B------:R-:W-:Y:S02]  /*25f0*/  F2FP.BF16.F32.PACK_AB R32, R32, R47 ;  /* 0x0000002f2020723e */ /* 0x000fe400000010ff */
[----:B------:R-:W-:Y:S01]  /*2600*/  PRMT R37, R38, 0x7610, R37 ;  /* 0x0000761026257816 */ /* 0x000fe20000000025 */
[----:B------:R-:W-:Y:S01]  /*2610*/  FADD.FTZ R34, R39, -R34 ;  /* 0x8000002227227221 */ /* 0x000fe20000010000 */
[----:B------:R-:W-:Y:S02]  /*2620*/  PRMT R36, R32, 0x7610, R36 ;  /* 0x0000761020247816 */ /* 0x000fe40000000024 */
[----:B------:R-:W-:Y:S02]  /*2630*/  PRMT R39, R21, 0x7610, R39 ;  /* 0x0000761015277816 */ /* 0x000fe40000000027 */
[----:B------:R-:W-:Y:S02]  /*2640*/  F2FP.BF16.F32.PACK_AB R20, R34, R33 ;  /* 0x000000212214723e */ /* 0x000fe400000010ff */
[----:B------:R-:W-:-:S02]  /*2650*/  PRMT R34, R32, 0x7632, R34 ;  /* 0x0000763220227816 */ /* 0x000fc40000000022 */
[C---:B------:R-:W-:Y:S02]  /*2660*/  PRMT R33, R42.reuse, 0x7632, R33 ;  /* 0x000076322a217816 */ /* 0x040fe40000000021 */
[----:B------:R-:W-:Y:S02]  /*2670*/  PRMT R47, R42, 0x7610, R47 ;  /* 0x000076102a2f7816 */ /* 0x000fe4000000002f */
[C---:B------:R-:W-:Y:S02]  /*2680*/  PRMT R51, R20.reuse, 0x7632, R51 ;  /* 0x0000763214337816 */ /* 0x040fe40000000033 */
[----:B------:R-:W-:-:S07]  /*2690*/  PRMT R32, R20, 0x7610, R32 ;  /* 0x0000761014207816 */ /* 0x000fce0000000020 */
.L_x_84:
[----:B------:R-:W-:Y:S01]  /*26a0*/  IMAD.U32 R49, R39, 0x10000, RZ ;  /* 0x0001000027317824 */ /* 0x000fe200078e00ff */
[----:B------:R-:W-:Y:S01]  /*26b0*/  IADD3 R20, P1, R8, R27, RZ ;  /* 0x0000001b08147210 */ /* 0x000fe20007f3e0ff */
[----:B------:R-:W-:Y:S02]  /*26c0*/  IMAD.U32 R30, R33, 0x10000, RZ ;  /* 0x00010000211e7824 */ /* 0x000fe400078e00ff */
[----:B------:R-:W-:Y:S02]  /*26d0*/  IMAD.U32 R53, R36, 0x10000, RZ ;  /* 0x0001000024357824 */ /* 0x000fe400078e00ff */
[----:B------:R-:W-:Y:S01]  /*26e0*/  IMAD.U32 R31, R51, 0x10000, RZ ;  /* 0x00010000331f7824 */ /* 0x000fe200078e00ff */
[----:B------:R-:W0:Y:S01]  /*26f0*/  F2F.F16.F32 R49, R49 ;  /* 0x0000003100317304 */ /* 0x000e220000200800 */
[----:B------:R-:W-:-:S07]  /*2700*/  IMAD.X R21, R9, 0x1, R29, P1 ;  /* 0x0000000109157824 */ /* 0x000fce00008e061d */
[----:B------:R-:W1:Y:S08]  /*2710*/  F2F.F16.F32 R30, R30 ;  /* 0x0000001e001e7304 */ /* 0x000e700000200800 */
[----:B------:R-:W2:Y:S08]  /*2720*/  F2F.F16.F32 R53, R53 ;  /* 0x0000003500357304 */ /* 0x000eb00000200800 */
[----:B------:R3:W4:Y:S01]  /*2730*/  F2F.F16.F32 R38, R31 ;  /* 0x0000001f00267304 */ /* 0x0007220000200800 */
[----:B01----:R-:W-:Y:S05]  /*2740*/  @!P0 BRA `(.L_x_85) ;  /* 0x0000000000808947 */ /* 0x003fea0003800000 */
[----:B------:R-:W-:Y:S01]  /*2750*/  PRMT R29, R43, 0x5410, R32 ;  /* 0x000054102b1d7816 */ /* 0x000fe20000000020 */
[----:B---3--:R-:W-:Y:S01]  /*2760*/  IMAD.WIDE.U32 R30, R30, 0x10000, RZ ;  /* 0x000100001e1e7825 */ /* 0x008fe200078e00ff */
[----:B------:R-:W-:Y:S02]  /*2770*/  LOP3.LUT R42, R33, 0xffff, RZ, 0xc0, !PT ;  /* 0x0000ffff212a7812 */ /* 0x000fe400078ec0ff */
[----:B------:R-:W-:Y:S01]  /*2780*/  LOP3.LUT R32, R41, 0xffff, RZ, 0xc0, !PT ;  /* 0x0000ffff29207812 */ /* 0x000fe200078ec0ff */
[----:B----4-:R-:W-:Y:S01]  /*2790*/  IMAD.U32 R38, R38, 0x10000, RZ ;  /* 0x0001000026267824 */ /* 0x010fe200078e00ff */
[----:B------:R-:W-:Y:S01]  /*27a0*/  R2UR UR4, R16 ;  /* 0x00000000100472ca */ /* 0x000fe200000e0000 */
[----:B------:R-:W-:Y:S01]  /*27b0*/  IMAD.WIDE.U32 R42, R42, 0x10000, RZ ;  /* 0x000100002a2a7825 */ /* 0x000fe200078e00ff */
[----:B------:R-:W-:Y:S02]  /*27c0*/  R2UR UR5, R17 ;  /* 0x00000000110572ca */ /* 0x000fe400000e0000 */
[----:B------:R-:W-:Y:S01]  /*27d0*/  LOP3.LUT R40, R47, 0xffff, RZ, 0xc0, !PT ;  /* 0x0000ffff2f287812 */ /* 0x000fe200078ec0ff */
[----:B------:R-:W-:Y:S01]  /*27e0*/  IMAD.WIDE.U32 R32, R32, 0x10000, RZ ;  /* 0x0001000020207825 */ /* 0x000fe200078e00ff */
[----:B------:R-:W-:-:S02]  /*27f0*/  R2UR UR6, R16 ;  /* 0x00000000100672ca */ /* 0x000fc400000e0000 */
[C---:B------:R-:W-:Y:S01]  /*2800*/  R2UR UR7, R17.reuse ;  /* 0x00000000110772ca */ /* 0x040fe200000e0000 */
[----:B------:R-:W-:Y:S01]  /*2810*/  IMAD.WIDE.U32 R40, R40, 0x10000, RZ ;  /* 0x0001000028287825 */ /* 0x000fe200078e00ff */
[C---:B------:R-:W-:Y:S02]  /*2820*/  R2UR UR8, R16.reuse ;  /* 0x00000000100872ca */ /* 0x040fe400000e0000 */
[C---:B------:R-:W-:Y:S02]  /*2830*/  R2UR UR9, R17.reuse ;  /* 0x00000000110972ca */ /* 0x040fe400000e0000 */
[----:B------:R-:W-:Y:S02]  /*2840*/  R2UR UR10, R16 ;  /* 0x00000000100a72ca */ /* 0x000fe400000e0000 */
[----:B------:R-:W-:Y:S02]  /*2850*/  R2UR UR11, R17 ;  /* 0x00000000110b72ca */ /* 0x000fe400000e0000 */
[----:B------:R-:W-:-:S02]  /*2860*/  PRMT R27, R36, 0x5410, R51 ;  /* 0x00005410241b7816 */ /* 0x000fc40000000033 */
[----:B------:R-:W-:Y:S02]  /*2870*/  PRMT R45, R45, 0x5410, R34 ;  /* 0x000054102d2d7816 */ /* 0x000fe40000000022 */
[----:B------:R-:W-:Y:S02]  /*2880*/  LOP3.LUT R43, R27, R43, RZ, 0xfc, !PT ;  /* 0x0000002b1b2b7212 */ /* 0x000fe400078efcff */
[----:B------:R-:W-:Y:S02]  /*2890*/  LOP3.LUT R42, R42, 0xffff, R39, 0xf8, !PT ;  /* 0x0000ffff2a2a7812 */ /* 0x000fe400078ef827 */
[----:B------:R-:W-:Y:S02]  /*28a0*/  LOP3.LUT R33, R45, R33, RZ, 0xfc, !PT ;  /* 0x000000212d217212 */ /* 0x000fe400078efcff */
[----:B------:R-:W-:Y:S01]  /*28b0*/  LOP3.LUT R32, R32, 0xffff, R37, 0xf8, !PT ;  /* 0x0000ffff20207812 */ /* 0x000fe200078ef825 */
[----:B------:R0:W-:Y:S01]  /*28c0*/  STG.E.64 desc[UR4][R6.64], R42 ;  /* 0x0000002a06007986 */ /* 0x0001e2000c101b04 */
[----:B------:R-:W-:-:S02]  /*28d0*/  LOP3.LUT R37, R29, R41, RZ, 0xfc, !PT ;  /* 0x000000291d257212 */ /* 0x000fc400078efcff */
[----:B------:R-:W-:Y:S01]  /*28e0*/  LOP3.LUT R36, R40, 0xffff, R35, 0xf8, !PT ;  /* 0x0000ffff28247812 */ /* 0x000fe200078ef823 */
[----:B------:R0:W-:Y:S01]  /*28f0*/  STG.E.64 desc[UR6][R4.64], R32 ;  /* 0x0000002004007986 */ /* 0x0001e2000c101b06 */
[----:B--2---:R-:W-:Y:S02]  /*2900*/  LOP3.LUT R31, R31, R38, R53, 0xfe, !PT ;  /* 0x000000261f1f7212 */ /* 0x004fe400078efe35 */
[----:B------:R-:W-:Y:S01]  /*2910*/  LOP3.LUT R30, R30, R49, RZ, 0xfc, !PT ;  /* 0x000000311e1e7212 */ /* 0x000fe200078efcff */
[----:B------:R0:W-:Y:S04]  /*2920*/  STG.E.64 desc[UR8][R2.64], R36 ;  /* 0x0000002402007986 */ /* 0x0001e8000c101b08 */
[----:B------:R0:W-:Y:S01]  /*2930*/  STG.E.64 desc[UR10][R20.64], R30 ;  /* 0x0000001e14007986 */ /* 0x0001e2000c101b0a */
[----:B------:R-:W-:Y:S05]  /*2940*/  BRA `(.L_x_86) ;  /* 0x0000000000d47947 */ /* 0x000fea0003800000 */
.L_x_85:
        /* <DEDUP_REMOVED lines=48> */
[----:B--2---:R1:W-:Y:S04]  /*2c50*/  @!P3 STG.E.U16 desc[UR20][R20.64+0x4], R53 ;  /* 0x000004351400b986 */ /* 0x0043e8000c101514 */
[----:B------:R1:W-:Y:S04]  /*2c60*/  @!P4 STG.E.U16 desc[UR22][R6.64+0x6], R51 ;  /* 0x000006330600c986 */ /* 0x0003e8000c101516 */
[----:B------:R1:W-:Y:S04]  /*2c70*/  @!P4 STG.E.U16 desc[UR24][R4.64+0x6], R34 ;  /* 0x000006220400c986 */ /* 0x0003e8000c101518 */
[----:B------:R1:W-:Y:S04]  /*2c80*/  @!P4 STG.E.U16 desc[UR26][R2.64+0x6], R32 ;  /* 0x000006200200c986 */ /* 0x0003e8000c10151a */
[----:B----4-:R1:W-:Y:S02]  /*2c90*/  @!P4 STG.E.U16 desc[UR28][R20.64+0x6], R38 ;  /* 0x000006261400c986 */ /* 0x0103e4000c10151c */
.L_x_86:
[----:B------:R-:W-:-:S05]  /*2ca0*/  IMAD R28, R26, 0x4, R28 ;  /* 0x000000041a1c7824 */ /* 0x000fca00078e021c */
[----:B------:R-:W-:-:S13]  /*2cb0*/  ISETP.GE.AND P1, PT, R28, R25, PT ;  /* 0x000000191c00720c */ /* 0x000fda0003f26270 */
[----:B------:R-:W-:Y:S05]  /*2cc0*/  @!P1 BRA `(.L_x_87) ;  /* 0xffffffe4006c9947 */ /* 0x000fea000383ffff */
[----:B------:R-:W-:Y:S05]  /*2cd0*/  EXIT ;  /* 0x000000000000794d */ /* 0x000fea0003800000 */
        .type           $_Z25multi_tensor_apply_kernelI18TensorListMetadataILi5EE25DistAdamCapturableFunctorIN3c108BFloat16ES4_NS3_4HalfEEJPfffPiifS7_10adamMode_tfEEvlPViT_T0_DpT1_$__internal_accurate_pow,@function
        .size           $_Z25multi_tensor_apply_kernelI18TensorListMetadataILi5EE25DistAdamCapturableFunctorIN3c108BFloat16ES4_NS3_4HalfEEJPfffPiifS7_10adamMode_tfEEvlPViT_T0_DpT1_$__internal_accurate_pow,(.L_x_928 - $_Z25multi_tensor_apply_kernelI18TensorListMetadataILi5EE25DistAdamCapturableFunctorIN3c108BFloat16ES4_NS3_4HalfEEJPfffPiifS7_10adamMode_tfEEvlPViT_T0_DpT1_$__internal_accurate_pow)
$_Z25multi_tensor_apply_kernelI18TensorListMetadataILi5EE25DistAdamCapturableFunctorIN3c108BFloat16ES4_NS3_4HalfEEJPfffPiifS7_10adamMode_tfEEvlPViT_T0_DpT1_$__internal_accurate_pow:
        /* <DEDUP_REMOVED lines=172> */
.L_x_88:
[----:B------:R-:W-:Y:S01]  /*37a0*/  DSETP.NEU.AND P1, PT, |R18|, +INF , PT ;  /* 0x7ff000001200742a */ /* 0x000fe20003f2d200 */
[----:B------:R-:W-:Y:S01]  /*37b0*/  IMAD.MOV.U32 R7, RZ, RZ, 0x0 ;  /* 0x00000000ff077424 */ /* 0x000fe200078e00ff */
[----:B------:R-:W-:-:S12]  /*37c0*/  DADD R8, R10, R8 ;  /* 0x000000000a087229 */ /* 0x000fd80000000008 */
[----:B------:R-:W-:Y:S01]  /*37d0*/  @P1 DFMA R18, R8, R18, R18 ;  /* 0x000000120812122b */ /* 0x000fe20000000012 */
[----:B------:R-:W-:Y:S10]  /*37e0*/  RET.REL.NODEC R6 `(_Z25multi_tensor_apply_kernelI18TensorListMetadataILi5EE25DistAdamCapturableFunctorIN3c108BFloat16ES4_NS3_4HalfEEJPfffPiifS7_10adamMode_tfEEvlPViT_T0_DpT1_) ;  /* 0xffffffc806047950 */ /* 0x000ff40003c3ffff */
.L_x_89:
        /* <DEDUP_REMOVED lines=9> */
.L_x_928:


//--------------------- .text._Z25multi_tensor_apply_kernelI18TensorListMetadataILi5EE25DistAdamCapturableFunctorIN3c108BFloat16ES4_fEJPfffPiifS6_10adamMode_tfEEvlPViT_T0_DpT1_ --------------------------
	.section	.text._Z25multi_tensor_apply_kernelI18TensorListMetadataILi5EE25DistAdamCapturableFunctorIN3c108BFloat16ES4_fEJPfffPiifS6_10adamMode_tfEEvlPViT_T0_DpT1_,"ax",@progbits
	.align	128
        .global         _Z25multi_tensor_apply_kernelI18TensorListMetadataILi5EE25DistAdamCapturableFunctorIN3c108BFloat16ES4_fEJPfffPiifS6_10adamMode_tfEEvlPViT_T0_DpT1_
        .type           _Z25multi_tensor_apply_kernelI18TensorListMetadataILi5EE25DistAdamCapturableFunctorIN3c108BFloat16ES4_fEJPfffPiifS6_10adamMode_tfEEvlPViT_T0_DpT1_,@function
        .size           _Z25multi_tensor_apply_kernelI18TensorListMetadataILi5EE25DistAdamCapturableFunctorIN3c108BFloat16ES4_fEJPfffPiifS6_10adamMode_tfEEvlPViT_T0_DpT1_,(.L_x_929 - _Z25multi_tensor_apply_kernelI18TensorListMetadataILi5EE25DistAdamCapturableFunctorIN3c108BFloat16ES4_fEJPfffPiifS6_10adamMode_tfEEvlPViT_T0_DpT1_)
        .other          _Z25multi_tensor_apply_kernelI18TensorListMetadataILi5EE25DistAdamCapturableFunctorIN3c108BFloat16ES4_fEJPfffPiifS6_10adamMode_tfEEvlPViT_T0_DpT1_,@"STO_CUDA_ENTRY STV_DEFAULT"
_Z25multi_tensor_apply_kernelI18TensorListMetadataILi5EE25DistAdamCapturableFunctorIN3c108BFloat16ES4_fEJPfffPiifS6_10adamMode_tfEEvlPViT_T0_DpT1_:
.text._Z25multi_tensor_apply_kernelI18TensorListMetadataILi5EE25DistAdamCapturableFunctorIN3c108BFloat16ES4_fEJPfffPiifS6_10adamMode_tfEEvlPViT_T0_DpT1_:
        /* <DEDUP_REMOVED lines=21> */
.L_x_90:
        /* <DEDUP_REMOVED lines=20> */
.L_x_91:
        /* <DEDUP_REMOVED lines=20> */
.L_x_92:
        /* <DEDUP_REMOVED lines=21> */
.L_x_93:
        /* <DEDUP_REMOVED lines=32> */
[----:B0-----:R-:W-:Y:S05]  /*0720*/  CALL.REL.NOINC `($_Z25multi_tensor_apply_kernelI18TensorListMetadataILi5EE25DistAdamCapturableFunctorIN3c108BFloat16ES4_fEJPfffPiifS6_10adamMode_tfEEvlPViT_T0_DpT1_$__internal_accurate_pow) ;  /* 0x0000002400487944 */ /* 0x001fea0003c00000 */
        /* <DEDUP_REMOVED lines=22> */
.L_x_95:
[----:B------:R-:W-:Y:S01]  /*0890*/  ISETP.GE.AND P2, PT, R3, RZ, PT ;  /* 0x000000ff0300720c */ /* 0x000fe20003f46270 */
[----:B------:R-:W-:Y:S01]  /*08a0*/  DSETP.NEU.AND P1, PT, |R2|, 0.5, !P0 ;  /* 0x3fe000000200742a */ /* 0x000fe2000472d200 */
[----:B------:R-:W-:-:S05]  /*08b0*/  IMAD.MOV.U32 R4, RZ, RZ, RZ ;  /* 0x000000ffff047224 */ /* 0x000fca00078e00ff */
[----:B0-----:R-:W-:-:S06]  /*08c0*/  SEL R5, R9, RZ, P1 ;  /* 0x000000ff09057207 */ /* 0x001fcc0000800000 */
[----:B------:R-:W-:-:S07]  /*08d0*/  @!P2 LOP3.LUT R5, R5, 0x7ff00000, RZ, 0xfc, !PT ;  /* 0x7ff000000505a812 */ /* 0x000fce00078efcff */
.L_x_96:
        /* <DEDUP_REMOVED lines=17> */
.L_x_99:
        /* <DEDUP_REMOVED lines=10> */
.L_x_98:
[----:B------:R-:W-:-:S11]  /*0a90*/  DADD R4, R2, R8 ;  /* 0x0000000002047229 */ /* 0x000fd60000000008 */
.L_x_97:
        /* <DEDUP_REMOVED lines=9> */
[----:B------:R-:W-:Y:S05]  /*0b30*/  CALL.REL.NOINC `($_Z25multi_tensor_apply_kernelI18TensorListMetadataILi5EE25DistAdamCapturableFunctorIN3c108BFloat16ES4_fEJPfffPiifS6_10adamMode_tfEEvlPViT_T0_DpT1_$__internal_accurate_pow) ;  /* 0x0000002000447944 */ /* 0x000fea0003c00000 */
        /* <DEDUP_REMOVED lines=19> */
.L_x_100:
[----:B------:R-:W-:Y:S01]  /*0c70*/  ISETP.GE.AND P1, PT, R3, RZ, PT ;  /* 0x000000ff0300720c */ /* 0x000fe20003f26270 */
[----:B------:R-:W-:Y:S01]  /*0c80*/  DSETP.NEU.AND P0, PT, |R2|, 0.5, !P0 ;  /* 0x3fe000000200742a */ /* 0x000fe2000470d200 */
[----:B------:R-:W-:-:S05]  /*0c90*/  IMAD.MOV.U32 R6, RZ, RZ, RZ ;  /* 0x000000ffff067224 */ /* 0x000fca00078e00ff */
[----:B0-----:R-:W-:Y:S02]  /*0ca0*/  SEL R7, R11, RZ, P0 ;  /* 0x000000ff0b077207 */ /* 0x001fe40000000000 */
[----:B------:R-:W-:-:S04]  /*0cb0*/  SEL R24, RZ, 0x1, !P0 ;  /* 0x00000001ff187807 */ /* 0x000fc80004000000 */
[----:B------:R-:W-:-:S07]  /*0cc0*/  @!P1 LOP3.LUT R7, R7, 0x7ff00000, RZ, 0xfc, !PT ;  /* 0x7ff0000007079812 */ /* 0x000fce00078efcff */
.L_x_101:
        /* <DEDUP_REMOVED lines=17> */
.L_x_104:
        /* <DEDUP_REMOVED lines=11> */
.L_x_103:
[----:B------:R-:W-:-:S11]  /*0e90*/  DADD R6, R2, R10 ;  /* 0x0000000002067229 */ /* 0x000fd6000000000a */
.L_x_102:
        /* <DEDUP_REMOVED lines=17> */
.L_x_94:
        /* <DEDUP_REMOVED lines=37> */
[----:B------:R-:W-:-:S05]  /*1200*/  @!P0 IMAD.U32 R3, R27, 0x4, R12 ;  /* 0x000000041b038824 */ /* 0x000fca00078e000c */
[----:B------:R-:W-:-:S04]  /*1210*/  @!P0 LOP3.LUT P1, RZ, R3, 0xf, RZ, 0xc0, !PT ;  /* 0x0000000f03ff8812 */ /* 0x000fc8000782c0ff */
[----:B------:R-:W-:-:S04]  /*1220*/  @!P0 SEL R3, RZ, 0x1, P1 ;  /* 0x00000001ff038807 */ /* 0x000fc80000800000 */
[----:B------:R-:W-:-:S07]  /*1230*/  @!P0 PRMT R2, R3, 0x7610, R2 ;  /* 0x0000761003028816 */ /* 0x000fce0000000002 */
.L_x_105:
[----:B------:R-:W-:Y:S05]  /*1240*/  @P2 EXIT ;  /* 0x000000000000294d */ /* 0x000fea0003800000 */
[----:B------:R-:W3:Y:S01]  /*1250*/  LDC R28, c[0x0][RZ] ;  /* 0x00000000ff1c7b82 */ /* 0x000ee20000000800 */
[----:B------:R-:W-:-:S04]  /*1260*/  PRMT R2, R2, 0x9910, RZ ;  /* 0x0000991002027816 */ /* 0x000fc800000000ff */
[----:B------:R-:W-:-:S13]  /*1270*/  ISETP.NE.AND P0, PT, R2, RZ, PT ;  /* 0x000000ff0200720c */ /* 0x000fda0003f05270 */
.L_x_111:
[----:B01----:R-:W-:Y:S02]  /*1280*/  IADD3 R7, P1, R27, R29, RZ ;  /* 0x0000001d1b077210 */ /* 0x003fe40007f3e0ff */
[----:B------:R-:W-:Y:S02]  /*1290*/  SHF.R.S32.HI R6, RZ, 0x1f, R29 ;  /* 0x0000001fff067819 */ /* 0x000fe4000001141d */
[----:B------:R-:W-:Y:S01]  /*12a0*/  @P0 R2UR UR4, R16 ;  /* 0x00000000100402ca */ /* 0x000fe200000e0000 */
[----:B--2---:R-:W-:Y:S01]  /*12b0*/  IMAD.SHL.U32 R5, R7, 0x2, RZ ;  /* 0x0000000207057824 */ /* 0x004fe200078e00ff */
[----:B------:R-:W-:Y:S02]  /*12c0*/  LEA.HI.X.SX32 R6, R27, R6, 0x1, P1 ;  /* 0x000000061b067211 */ /* 0x000fe400008f0eff */
[----:B------:R-:W-:Y:S02]  /*12d0*/  @P0 R2UR UR5, R17 ;  /* 0x00000000110502ca */ /* 0x000fe400000e0000 */
[----:B------:R-:W-:-:S02]  /*12e0*/  IADD3 R10, P1, R22, R5, RZ ;  /* 0x00000005160a7210 */ /* 0x000fc40007f3e0ff */
[----:B------:R-:W-:Y:S02]  /*12f0*/  SHF.L.U64.HI R33, R7, 0x1, R6 ;  /* 0x0000000107217819 */ /* 0x000fe40000010206 */
[----:B------:R-:W-:Y:S02]  /*1300*/  @P0 R2UR UR6, R16 ;  /* 0x00000000100602ca */ /* 0x000fe400000e0000 */
[----:B------:R-:W-:Y:S01]  /*1310*/  @P0 R2UR UR7, R17 ;  /* 0x00000000110702ca */ /* 0x000fe200000e0000 */
[--C-:B------:R-:W-:Y:S01]  /*1320*/  IMAD.X R11, R23, 0x1, R33.reuse, P1 ;  /* 0x00000001170b7824 */ /* 0x100fe200008e0621 */
[----:B----4-:R-:W-:Y:S02]  /*1330*/  IADD3 R8, P2, R20, R5, RZ ;  /* 0x0000000514087210 */ /* 0x010fe40007f5e0ff */
[C---:B------:R-:W-:Y:S02]  /*1340*/  @P0 R2UR UR8, R16.reuse ;  /* 0x00000000100802ca */ /* 0x040fe400000e0000 */
[----:B------:R-:W-:Y:S01]  /*1350*/  @P0 R2UR UR9, R17 ;  /* 0x00000000110902ca */ /* 0x000fe200000e0000 */
[----:B------:R-:W-:Y:S01]  /*1360*/  IMAD.X R9, R21, 0x1, R33, P2 ;  /* 0x0000000115097824 */ /* 0x000fe200010e0621 */
        /* <DEDUP_REMOVED lines=93> */
.L_x_106:
        /* <DEDUP_REMOVED lines=57> */
[----:B------:R-:W1:Y:S02]  /*1cd0*/  MUFU.RCP R33, R33 ;  /* 0x0000002100217308 */ /* 0x000e640000001000 */
[----:B------:R-:W-:-:S06]  /*1ce0*/  FFMA.FTZ R5, R5, UR6, R30 ;  /* 0x0000000605057c23 */ /* 0x000fcc000801001e */
[----:B------:R-:W2:Y:S01]  /*1cf0*/  MUFU.SQRT R47, R47 ;  /* 0x0000002f002f7308 */ /* 0x000ea20000002000 */
[-C--:B0-----:R-:W-:Y:S01]  /*1d00*/  FMUL.FTZ R50, R37, R35.reuse ;  /* 0x0000002325327220 */ /* 0x081fe20000410000 */
[----:B------:R-:W-:Y:S01]  /*1d10*/  FMUL.FTZ R32, R36, R35 ;  /* 0x0000002324207220 */ /* 0x000fe20000410000 */
[----:B------:R-:W-:-:S05]  /*1d20*/  F2FP.BF16.F32.PACK_AB R37, R44, R37 ;  /* 0x000000252c25723e */ /* 0x000fca00000010ff */
[----:B------:R-:W0:Y:S01]  /*1d30*/  MUFU.SQRT R43, R43 ;  /* 0x0000002b002b7308 */ /* 0x000e220000002000 */
[----:B-1----:R-:W-:Y:S01]  /*1d40*/  FMUL.FTZ R33, R50, R33 ;  /* 0x0000002132217220 */ /* 0x002fe20000410000 */
[----:B------:R-:W-:-:S06]  /*1d50*/  FFMA.FTZ R50, R34, -UR6, R34 ;  /* 0x8000000622327c23 */ /* 0x000fcc0008010022 */
[----:B------:R-:W1:Y:S01]  /*1d60*/  MUFU.RCP R39, R39 ;  /* 0x0000002700277308 */ /* 0x000e620000001000 */
[----:B--2---:R-:W-:-:S07]  /*1d70*/  FADD.FTZ R30, R47, UR4 ;  /* 0x000000042f1e7e21 */ /* 0x004fce0008010000 */
        /* <DEDUP_REMOVED lines=39> */
[----:B------:R-:W-:-:S02]  /*1ff0*/  PRMT R47, R38, 0x7632, R47 ;  /* 0x00007632262f7816 */ /* 0x000fc4000000002f */
[----:B------:R-:W-:Y:S02]  /*2000*/  PRMT R32, R49, 0x7632, R32 ;  /* 0x0000763231207816 */ /* 0x000fe40000000020 */
[----:B------:R-:W-:-:S04]  /*2010*/  F2FP.BF16.F32.PACK_AB R31, R31, R48 ;  /* 0x000000301f1f723e */ /* 0x000fc800000010ff */
[C---:B------:R-:W-:Y:S02]  /*2020*/  PRMT R36, R31.reuse, 0x7632, R36 ;  /* 0x000076321f247816 */ /* 0x040fe40000000024 */
[----:B------:R-:W-:Y:S01]  /*2030*/  PRMT R34, R31, 0x7610, R34 ;  /* 0x000076101f227816 */ /* 0x000fe20000000022 */
[----:B------:R-:W-:Y:S06]  /*2040*/  BRA `(.L_x_108) ;  /* 0x0000000400907947 */ /* 0x000fec0003800000 */
.L_x_107:
        /* <DEDUP_REMOVED lines=86> */
[----:B------:R-:W-:Y:S02]  /*25b0*/  F2FP.BF16.F32.PACK_AB R42, R42, R31 ;  /* 0x0000001f2a2a723e */ /* 0x000fe400000010ff */
        /* <DEDUP_REMOVED lines=11> */
[----:B------:R-:W-:Y:S02]  /*2670*/  PRMT R32, R49, 0x7632, R32 ;  /* 0x0000763231207816 */ /* 0x000fe40000000020 */
[----:B------:R-:W-:-:S07]  /*2680*/  PRMT R36, R34, 0x7632, R36 ;  /* 0x0000763222247816 */ /* 0x000fce0000000024 */
.L_x_108:
[----:B------:R-:W-:Y:S01]  /*2690*/  LEA R30, P1, R7, R12, 0x2 ;  /* 0x0000000c071e7211 */ /* 0x000fe200078210ff */
[----:B------:R-:W-:Y:S02]  /*26a0*/  IMAD.U32 R4, R41, 0x10000, RZ ;  /* 0x0001000029047824 */ /* 0x000fe400078e00ff */
[----:B------:R-:W-:Y:S01]  /*26b0*/  IMAD.U32 R5, R47, 0x10000, RZ ;  /* 0x000100002f057824 */ /* 0x000fe200078e00ff */
[----:B------:R-:W-:Y:S01]  /*26c0*/  LEA.HI.X R31, R7, R13, R6, 0x2, P1 ;  /* 0x0000000d071f7211 */ /* 0x000fe200008f1406 */
[----:B------:R-:W-:Y:S02]  /*26d0*/  IMAD.U32 R6, R49, 0x10000, RZ ;  /* 0x0001000031067824 */ /* 0x000fe400078e00ff */
[----:B------:R-:W-:Y:S01]  /*26e0*/  IMAD.U32 R7, R36, 0x10000, RZ ;  /* 0x0001000024077824 */ /* 0x000fe200078e00ff */
[----:B------:R-:W-:Y:S06]  /*26f0*/  @!P0 BRA `(.L_x_109) ;  /* 0x0000000000708947 */ /* 0x000fec0003800000 */
[----:B------:R-:W-:Y:S02]  /*2700*/  LOP3.LUT R38, R47, 0xffff, RZ, 0xc0, !PT ;  /* 0x0000ffff2f267812 */ /* 0x000fe400078ec0ff */
[----:B------:R-:W-:Y:S02]  /*2710*/  LOP3.LUT R42, R45, 0xffff, RZ, 0xc0, !PT ;  /* 0x0000ffff2d2a7812 */ /* 0x000fe400078ec0ff */
[----:B------:R-:W-:Y:S02]  /*2720*/  R2UR UR4, R16 ;  /* 0x00000000100472ca */ /* 0x000fe400000e0000 */
[----:B------:R-:W-:Y:S02]  /*2730*/  R2UR UR5, R17 ;  /* 0x00000000110572ca */ /* 0x000fe400000e0000 */
[----:B------:R-:W-:Y:S02]  /*2740*/  LOP3.LUT R33, R33, 0xffff, RZ, 0xc0, !PT ;  /* 0x0000ffff21217812 */ /* 0x000fe400078ec0ff */
[----:B------:R-:W-:-:S02]  /*2750*/  PRMT R53, R49, 0x5410, R36 ;  /* 0x0000541031357816 */ /* 0x000fc40000000024 */
[----:B------:R-:W-:Y:S02]  /*2760*/  R2UR UR6, R16 ;  /* 0x00000000100672ca */ /* 0x000fe400000e0000 */
[----:B------:R-:W-:Y:S02]  /*2770*/  R2UR UR7, R17 ;  /* 0x00000000110772ca */ /* 0x000fe400000e0000 */
[----:B------:R-:W-:Y:S01]  /*2780*/  PRMT R49, R39, 0x5410, R34 ;  /* 0x0000541027317816 */ /* 0x000fe20000000022 */
[----:B------:R-:W-:Y:S01]  /*2790*/  IMAD.WIDE.U32 R38, R38, 0x10000, RZ ;  /* 0x0001000026267825 */ /* 0x000fe200078e00ff */
[----:B------:R-:W-:Y:S02]  /*27a0*/  R2UR UR8, R16 ;  /* 0x00000000100872ca */ /* 0x000fe400000e0000 */
[----:B------:R-:W-:Y:S02]  /*27b0*/  R2UR UR9, R17 ;  /* 0x00000000110972ca */ /* 0x000fe400000e0000 */
[----:B------:R-:W-:Y:S01]  /*27c0*/  PRMT R51, R43, 0x5410, R32 ;  /* 0x000054102b337816 */ /* 0x000fe20000000020 */
[----:B------:R-:W-:Y:S01]  /*27d0*/  IMAD.WIDE.U32 R42, R42, 0x10000, RZ ;  /* 0x000100002a2a7825 */ /* 0x000fe200078e00ff */
[----:B------:R-:W-:-:S02]  /*27e0*/  R2UR UR10, R16 ;  /* 0x00000000100a72ca */ /* 0x000fc400000e0000 */
[----:B------:R-:W-:Y:S01]  /*27f0*/  R2UR UR11, R17 ;  /* 0x00000000110b72ca */ /* 0x000fe200000e0000 */
        /* <DEDUP_REMOVED lines=10> */
[----:B------:R0:W-:Y:S01]  /*28a0*/  STG.E.128 desc[UR10][R30.64], R4 ;  /* 0x000000041e007986 */ /* 0x0001e2000c101d0a */
[----:B------:R-:W-:Y:S05]  /*28b0*/  BRA `(.L_x_110) ;  /* 0x0000000000d47947 */ /* 0x000fea0003800000 */
.L_x_109:
        /* <DEDUP_REMOVED lines=24> */
[----:B------:R1:W-:Y:S01]  /*2a40*/  @!P1 STG.E desc[UR4][R30.64], R4 ;  /* 0x000000041e009986 */ /* 0x0003e2000c101904 */
        /* <DEDUP_REMOVED lines=13> */
[----:B------:R1:W-:Y:S01]  /*2b20*/  @!P2 STG.E desc[UR12][R30.64+0x4], R5 ;  /* 0x000004051e00a986 */ /* 0x0003e2000c10190c */
        /* <DEDUP_REMOVED lines=9> */
[----:B------:R1:W-:Y:S04]  /*2bc0*/  @!P3 STG.E desc[UR20][R30.64+0x8], R6 ;  /* 0x000008061e00b986 */ /* 0x0003e8000c101914 */
[----:B------:R1:W-:Y:S04]  /*2bd0*/  @!P4 STG.E.U16 desc[UR22][R10.64+0x6], R36 ;  /* 0x000006240a00c986 */ /* 0x0003e8000c101516 */
[----:B------:R1:W-:Y:S04]  /*2be0*/  @!P4 STG.E.U16 desc[UR24][R8.64+0x6], R32 ;  /* 0x000006200800c986 */ /* 0x0003e8000c101518 */
[----:B------:R1:W-:Y:S04]  /*2bf0*/  @!P4 STG.E.U16 desc[UR26][R2.64+0x6], R34 ;  /* 0x000006220200c986 */ /* 0x0003e8000c10151a */
[----:B------:R1:W-:Y:S02]  /*2c00*/  @!P4 STG.E desc[UR28][R30.64+0xc], R7 ;  /* 0x00000c071e00c986 */ /* 0x0003e4000c10191c */
.L_x_110:
[----:B------:R-:W-:-:S05]  /*2c10*/  IMAD R29, R28, 0x4, R29 ;  /* 0x000000041c1d7824 */ /* 0x000fca00078e021d */
[----:B------:R-:W-:-:S13]  /*2c20*/  ISETP.GE.AND P1, PT, R29, R26, PT ;  /* 0x0000001a1d00720c */ /* 0x000fda0003f26270 */
[----:B------:R-:W-:Y:S05]  /*2c30*/  @!P1 BRA `(.L_x_111) ;  /* 0xffffffe400909947 */ /* 0x000fea000383ffff */
[----:B------:R-:W-:Y:S05]  /*2c40*/  EXIT ;  /* 0x000000000000794d */ /* 0x000fea0003800000 */
        .type           $_Z25multi_tensor_apply_kernelI18TensorListMetadataILi5EE25DistAdamCapturableFunctorIN3c108BFloat16ES4_fEJPfffPiifS6_10adamMode_tfEEvlPViT_T0_DpT1_$__internal_accurate_pow,@function
        .size           $_Z25multi_tensor_apply_kernelI18TensorListMetadataILi5EE25DistAdamCapturableFunctorIN3c108BFloat16ES4_fEJPfffPiifS6_10adamMode_tfEEvlPViT_T0_DpT1_$__internal_accurate_pow,(.L_x_929 - $_Z25multi_tensor_apply_kernelI18TensorListMetadataILi5EE25DistAdamCapturableFunctorIN3c108BFloat16ES4_fEJPfffPiifS6_10adamMode_tfEEvlPViT_T0_DpT1_$__internal_accurate_pow)
$_Z25multi_tensor_apply_kernelI18TensorListMetadataILi5EE25DistAdamCapturableFunctorIN3c108BFloat16ES4_fEJPfffPiifS6_10adamMode_tfEEvlPViT_T0_DpT1_$__internal_accurate_pow:
        /* <DEDUP_REMOVED lines=172> */
.L_x_112:
[----:B------:R-:W-:Y:S01]  /*3710*/  DSETP.NEU.AND P1, PT, |R18|, +INF , PT ;  /* 0x7ff000001200742a */ /* 0x000fe20003f2d200 */
[----:B------:R-:W-:Y:S01]  /*3720*/  IMAD.MOV.U32 R7, RZ, RZ, 0x0 ;  /* 0x00000000ff077424 */ /* 0x000fe200078e00ff */
[----:B------:R-:W-:-:S12]  /*3730*/  DADD R8, R10, R8 ;  /* 0x000000000a087229 */ /* 0x000fd80000000008 */
[----:B------:R-:W-:Y:S01]  /*3740*/  @P1 DFMA R18, R8, R18, R18 ;  /* 0x000000120812122b */ /* 0x000fe20000000012 */
[----:B------:R-:W-:Y:S10]  /*3750*/  RET.REL.NODEC R6 `(_Z25multi_tensor_apply_kernelI18TensorListMetadataILi5EE25DistAdamCapturableFunctorIN3c108BFloat16ES4_fEJPfffPiifS6_10adamMode_tfEEvlPViT_T0_DpT1_) ;  /* 0xffffffc806287950 */ /* 0x000ff40003c3ffff */
.L_x_113:
        /* <DEDUP_REMOVED lines=10> */
.L_x_929:


//--------------------- .text._Z25multi_tensor_apply_kernelI18TensorListMetadataILi5EE25DistAdamCapturableFunctorIN3c108BFloat16ENS3_4HalfES4_EJPfffPiifS7_10adamMode_tfEEvlPViT_T0_DpT1_ --------------------------
	.section	.text._Z25multi_tensor_apply_kernelI18TensorListMetadataILi5EE25DistAdamCapturableFunctorIN3c108BFloat16ENS3_4HalfES4_EJPfffPiifS7_10adamMode_tfEEvlPViT_T0_DpT1_,"ax",@progbits
	.align	128
        .global         _Z25multi_tensor_apply_kernelI18TensorListMetadataILi5EE25DistAdamCapturableFunctorIN3c108BFloat16ENS3_4HalfES4_EJPfffPiifS7_10adamMode_tfEEvlPViT_T0_DpT1_
        .type           _Z25multi_tensor_apply_kernelI18TensorListMetadataILi5EE25DistAdamCapturableFunctorIN3c108BFloat16ENS3_4HalfES4_EJPfffPiifS7_10adamMode_tfEEvlPViT_T0_DpT1_,@function
        .size           _Z25multi_tensor_apply_kernelI18TensorListMetadataILi5EE25DistAdamCapturableFunctorIN3c108BFloat16ENS3_4HalfES4_EJPfffPiifS7_10adamMode_tfEEvlPViT_T0_DpT1_,(.L_x_930 - _Z25multi_tensor_apply_kernelI18TensorListMetadataILi5EE25DistAdamCapturableFunctorIN3c108BFloat16ENS3_4HalfES4_EJPfffPiifS7_10adamMode_tfEEvlPViT_T0_DpT1_)
        .other          _Z25multi_tensor_apply_kernelI18TensorListMetadataILi5EE25DistAdamCapturableFunctorIN3c108BFloat16ENS3_4HalfES4_EJPfffPiifS7_10adamMode_tfEEvlPViT_T0_DpT1_,@"STO_CUDA_ENTRY STV_DEFAULT"
_Z25multi_tensor_apply_kernelI18TensorListMetadataILi5EE25DistAdamCapturableFunctorIN3c108BFloat16ENS3_4HalfES4_EJPfffPiifS7_10adamMode_tfEEvlPViT_T0_DpT1_:
.text._Z25multi_tensor_apply_kernelI18TensorListMetadataILi5EE25DistAdamCapturableFunctorIN3c108BFloat16ENS3_4HalfES4_EJPfffPiifS7_10adamMode_tfEEvlPViT_T0_DpT1_:
        /* <DEDUP_REMOVED lines=21> */
.L_x_114:
        /* <DEDUP_REMOVED lines=20> */
.L_x_115:
        /* <DEDUP_REMOVED lines=20> */
.L_x_116:
        /* <DEDUP_REMOVED lines=21> */
.L_x_117:
        /* <DEDUP_REMOVED lines=32> */
[----:B0-----:R-:W-:Y:S05]  /*0720*/  CALL.REL.NOINC `($_Z25multi_tensor_apply_kernelI18TensorListMetadataILi5EE25DistAdamCapturableFunctorIN3c108BFloat16ENS3_4HalfES4_EJPfffPiifS7_10adamMode_tfEEvlPViT_T0_DpT1_$__internal_accurate_pow) ;  /* 0x0000002400407944 */ /* 0x001fea0003c00000 */
        /* <DEDUP_REMOVED lines=22> */
.L_x_119:
[----:B------:R-:W-:Y:S01]  /*0890*/  ISETP.GE.AND P2, PT, R3, RZ, PT ;  /* 0x000000ff0300720c */ /* 0x000fe20003f46270 */
[----:B------:R-:W-:Y:S01]  /*08a0*/  DSETP.NEU.AND P1, PT, |R2|, 0.5, !P0 ;  /* 0x3fe000000200742a */ /* 0x000fe2000472d200 */
[----:B------:R-:W-:-:S05]  /*08b0*/  IMAD.MOV.U32 R4, RZ, RZ, RZ ;  /* 0x000000ffff047224 */ /* 0x000fca00078e00ff */
[----:B0-----:R-:W-:-:S06]  /*08c0*/  SEL R5, R9, RZ, P1 ;  /* 0x000000ff09057207 */ /* 0x001fcc0000800000 */
[----:B------:R-:W-:-:S07]  /*08d0*/  @!P2 LOP3.LUT R5, R5, 0x7ff00000, RZ, 0xfc, !PT ;  /* 0x7ff000000505a812 */ /* 0x000fce00078efcff */
.L_x_120:
        /* <DEDUP_REMOVED lines=17> */
.L_x_123:
        /* <DEDUP_REMOVED lines=10> */
.L_x_122:
[----:B------:R-:W-:-:S11]  /*0a90*/  DADD R4, R2, R8 ;  /* 0x0000000002047229 */ /* 0x000fd60000000008 */
.L_x_121:
        /* <DEDUP_REMOVED lines=9> */
[----:B------:R-:W-:Y:S05]  /*0b30*/  CALL.REL.NOINC `($_Z25multi_tensor_apply_kernelI18TensorListMetadataILi5EE25DistAdamCapturableFunctorIN3c108BFloat16ENS3_4HalfES4_EJPfffPiifS7_10adamMode_tfEEvlPViT_T0_DpT1_$__internal_accurate_pow) ;  /* 0x00000020003c7944 */ /* 0x000fea0003c00000 */
        /* <DEDUP_REMOVED lines=19> */
.L_x_124:
[----:B------:R-:W-:Y:S01]  /*0c70*/  ISETP.GE.AND P1, PT, R3, RZ, PT ;  /* 0x000000ff0300720c */ /* 0x000fe20003f26270 */
[----:B------:R-:W-:Y:S01]  /*0c80*/  DSETP.NEU.AND P0, PT, |R2|, 0.5, !P0 ;  /* 0x3fe000000200742a */ /* 0x000fe2000470d200 */
[----:B------:R-:W-:-:S05]  /*0c90*/  IMAD.MOV.U32 R6, RZ, RZ, RZ ;  /* 0x000000ffff067224 */ /* 0x000fca00078e00ff */
[----:B0-----:R-:W-:Y:S02]  /*0ca0*/  SEL R7, R11, RZ, P0 ;  /* 0x000000ff0b077207 */ /* 0x001fe40000000000 */
[----:B------:R-:W-:-:S04]  /*0cb0*/  SEL R24, RZ, 0x1, !P0 ;  /* 0x00000001ff187807 */ /* 0x000fc80004000000 */
[----:B------:R-:W-:-:S07]  /*0cc0*/  @!P1 LOP3.LUT R7, R7, 0x7ff00000, RZ, 0xfc, !PT ;  /* 0x7ff0000007079812 */ /* 0x000fce00078efcff */
.L_x_125:
        /* <DEDUP_REMOVED lines=17> */
.L_x_128:
        /* <DEDUP_REMOVED lines=11> */
.L_x_127:
[----:B------:R-:W-:-:S11]  /*0e90*/  DADD R6, R2, R10 ;  /* 0x0000000002067229 */ /* 0x000fd6000000000a */
.L_x_126:
        /* <DEDUP_REMOVED lines=17> */
.L_x_118:
        /* <DEDUP_REMOVED lines=41> */
.L_x_129:
[----:B------:R-:W-:Y:S05]  /*1240*/  @P2 EXIT ;  /* 0x000000000000294d */ /* 0x000fea0003800000 */
[----:B------:R-:W3:Y:S01]  /*1250*/  LDC R26, c[0x0][RZ] ;  /* 0x00000000ff1a7b82 */ /* 0x000ee20000000800 */
[----:B------:R-:W-:-:S04]  /*1260*/  PRMT R2, R2, 0x9910, RZ ;  /* 0x0000991002027816 */ /* 0x000fc800000000ff */
[----:B------:R-:W-:-:S13]  /*1270*/  ISETP.NE.AND P0, PT, R2, RZ, PT ;  /* 0x000000ff0200720c */ /* 0x000fda0003f05270 */
.L_x_135:
        /* <DEDUP_REMOVED lines=108> */
.L_x_130:
[----:B0-----:R-:W0:Y:S01]  /*1940*/  LDC.64 R20, c[0x0][0xe30] ;  /* 0x00038c00ff147b82 */ /* 0x001e220000000a00 */
[----:B------:R-:W-:Y:S02]  /*1950*/  R2UR UR4, R16 ;  /* 0x00000000100472ca */ /* 0x000fe400000e0000 */
[----:B------:R-:W-:Y:S01]  /*1960*/  R2UR UR5, R17 ;  /* 0x00000000110572ca */ /* 0x000fe200000e0000 */
[----:B-----5:R-:W-:Y:S01]  /*1970*/  HADD2.F32 R44, -RZ, R44.H0_H0 ;  /* 0x2000002cff2c7230 */ /* 0x020fe20000004100 */
        /* <DEDUP_REMOVED lines=11> */
[----:B------:R-:W-:Y:S02]  /*1a30*/  HADD2.F32 R48, -RZ, R46.H0_H0 ;  /* 0x2000002eff307230 */ /* 0x000fe40000004100 */
[----:B------:R-:W-:Y:S01]  /*1a40*/  FFMA.FTZ R47, R47, -UR7, R47 ;  /* 0x800000072f2f7c23 */ /* 0x000fe2000801002f */
[----:B------:R-:W-:Y:S02]  /*1a50*/  IMAD.U32 R38, R38, 0x10000, RZ ;  /* 0x0001000026267824 */ /* 0x000fe400078e00ff */
[----:B------:R-:W-:Y:S02]  /*1a60*/  HADD2.F32 R34, -RZ, R34.H0_H0 ;  /* 0x20000022ff227230 */ /* 0x000fe40000004100 */
[----:B------:R-:W-:Y:S01]  /*1a70*/  FFMA.FTZ R44, R44, UR7, R47 ;  /* 0x000000072c2c7c23 */ /* 0x000fe2000801002f */
[----:B------:R-:W-:Y:S01]  /*1a80*/  FMUL.FTZ R39, R23, R48 ;  /* 0x0000003017277220 */ /* 0x000fe20000410000 */
[----:B------:R-:W-:-:S02]  /*1a90*/  HADD2.F32 R48, -RZ, R45.H0_H0 ;  /* 0x2000002dff307230 */ /* 0x000fc40000004100 */
[----:B------:R-:W-:Y:S01]  /*1aa0*/  FMUL.FTZ R34, R23, R34 ;  /* 0x0000002217227220 */ /* 0x000fe20000410000 */
[----:B------:R-:W-:Y:S01]  /*1ab0*/  FMUL.FTZ R45, R39, R39 ;  /* 0x00000027272d7220 */ /* 0x000fe20000410000 */
[----:B------:R-:W-:Y:S02]  /*1ac0*/  IMAD.U32 R35, R35, 0x10000, RZ ;  /* 0x0001000023237824 */ /* 0x000fe400078e00ff */
[----:B------:R-:W-:Y:S01]  /*1ad0*/  FFMA.FTZ R39, R39, -UR6, R39 ;  /* 0x8000000627277c23 */ /* 0x000fe20008010027 */
[----:B0-----:R-:W-:Y:S01]  /*1ae0*/  FMUL.FTZ R46, R44, R21 ;  /* 0x000000152c2e7220 */ /* 0x001fe20000410000 */
[----:B------:R-:W-:Y:S01]  /*1af0*/  FFMA.FTZ R47, R45, -UR7, R45 ;  /* 0x800000072d2f7c23 */ /* 0x000fe2000801002d */
[----:B------:R-:W-:Y:S01]  /*1b00*/  FMUL.FTZ R45, R23, R48 ;  /* 0x00000030172d7220 */ /* 0x000fe20000410000 */
[----:B------:R-:W-:Y:S02]  /*1b10*/  IMAD.U32 R48, R33, 0x10000, RZ ;  /* 0x0001000021307824 */ /* 0x000fe400078e00ff */
[----:B------:R-:W-:Y:S01]  /*1b20*/  FMUL.FTZ R50, R34, R34 ;  /* 0x0000002222327220 */ /* 0x000fe20000410000 */
[----:B------:R-:W-:Y:S01]  /*1b30*/  FFMA.FTZ R38, R38, UR7, R47 ;  /* 0x0000000726267c23 */ /* 0x000fe2000801002f */
[----:B------:R-:W0:Y:S01]  /*1b40*/  MUFU.SQRT R46, R46 ;  /* 0x0000002e002e7308 */ /* 0x000e220000002000 */
[----:B------:R-:W-:Y:S01]  /*1b50*/  FMUL.FTZ R47, R45, R45 ;  /* 0x0000002d2d2f7220 */ /* 0x000fe20000410000 */
[----:B------:R-:W-:Y:S01]  /*1b60*/  FFMA.FTZ R50, R50, -UR7, R50 ;  /* 0x8000000732327c23 */ /* 0x000fe20008010032 */
[----:B------:R-:W-:Y:S01]  /*1b70*/  FMUL.FTZ R49, R38, R21 ;  /* 0x0000001526317220 */ /* 0x000fe20000410000 */
[----:B------:R-:W-:-:S02]  /*1b80*/  IMAD.U32 R36, R36, 0x10000, RZ ;  /* 0x0001000024247824 */ /* 0x000fc400078e00ff */
[----:B------:R-:W-:Y:S01]  /*1b90*/  FFMA.FTZ R47, R47, -UR7, R47 ;  /* 0x800000072f2f7c23 */ /* 0x000fe2000801002f */
[----:B------:R-:W-:Y:S02]  /*1ba0*/  IMAD.U32 R40, R40, 0x10000, RZ ;  /* 0x0001000028287824 */ /* 0x000fe400078e00ff */
[----:B------:R-:W-:Y:S01]  /*1bb0*/  FFMA.FTZ R36, R36, UR6, R39 ;  /* 0x0000000624247c23 */ /* 0x000fe20008010027 */
[----:B------:R-:W1:Y:S01]  /*1bc0*/  MUFU.SQRT R49, R49 ;  /* 0x0000003100317308 */ /* 0x000e620000002000 */
[----:B------:R-:W-:Y:S02]  /*1bd0*/  IMAD.U32 R41, R41, 0x10000, RZ ;  /* 0x0001000029297824 */ /* 0x000fe400078e00ff */
[----:B------:R-:W-:Y:S02]  /*1be0*/  IMAD.U32 R42, R42, 0x10000, RZ ;  /* 0x000100002a2a7824 */ /* 0x000fe400078e00ff */
[----:B------:R-:W-:Y:S02]  /*1bf0*/  IMAD.U32 R31, R31, 0x10000, RZ ;  /* 0x000100001f1f7824 */ /* 0x000fe400078e00ff */
[----:B0-----:R-:W-:Y:S01]  /*1c00*/  FADD.FTZ R33, R46, UR4 ;  /* 0x000000042e217e21 */ /* 0x001fe20008010000 */
[----:B------:R-:W-:Y:S01]  /*1c10*/  FFMA.FTZ R46, R48, UR7, R47 ;  /* 0x00000007302e7c23 */ /* 0x000fe2000801002f */
[----:B------:R-:W-:Y:S01]  /*1c20*/  FFMA.FTZ R48, R43, -UR6, R43 ;  /* 0x800000062b307c23 */ /* 0x000fe2000801002b */
[----:B------:R-:W-:-:S02]  /*1c30*/  IMAD.U32 R43, R37, 0x10000, RZ ;  /* 0x00010000252b7824 */ /* 0x000fc400078e00ff */
[-C--:B------:R-:W-:Y:S01]  /*1c40*/  FMUL.FTZ R47, R46, R21.reuse ;  /* 0x000000152e2f7220 */ /* 0x080fe20000410000 */
[----:B------:R-:W-:Y:S01]  /*1c50*/  FFMA.FTZ R37, R35, UR6, R48 ;  /* 0x0000000623257c23 */ /* 0x000fe20008010030 */
[----:B------:R-:W-:Y:S01]  /*1c60*/  FFMA.FTZ R48, R43, UR7, R50 ;  /* 0x000000072b307c23 */ /* 0x000fe20008010032 */
[----:B------:R-:W0:Y:S01]  /*1c70*/  MUFU.RCP R35, R0 ;  /* 0x0000000000237308 */ /* 0x000e220000001000 */
[----:B-1----:R-:W-:Y:S02]  /*1c80*/  FADD.FTZ R39, R49, UR4 ;  /* 0x0000000431277e21 */ /* 0x002fe40008010000 */
        /* <DEDUP_REMOVED lines=61> */
.L_x_131:
[----:B------:R-:W-:Y:S02]  /*2060*/  IMAD.U32 R42, R42, 0x10000, RZ ;  /* 0x000100002a2a7824 */ /* 0x000fe400078e00ff */
[----:B------:R-:W-:Y:S02]  /*2070*/  IMAD.U32 R41, R41, 0x10000, RZ ;  /* 0x0001000029297824 */ /* 0x000fe400078e00ff */
[----:B------:R-:W-:Y:S02]  /*2080*/  IMAD.U32 R40, R40, 0x10000, RZ ;  /* 0x0001000028287824 */ /* 0x000fe400078e00ff */
[----:B------:R-:W-:Y:S02]  /*2090*/  HADD2.F32 R21, -RZ, R46.H0_H0 ;  /* 0x2000002eff157230 */ /* 0x000fe40000004100 */
[----:B------:R-:W-:Y:S01]  /*20a0*/  FMUL.FTZ R46, R42, UR5 ;  /* 0x000000052a2e7c20 */ /* 0x000fe20008410000 */
[----:B------:R-:W-:Y:S02]  /*20b0*/  HADD2.F32 R45, -RZ, R45.H0_H0 ;  /* 0x2000002dff2d7230 */ /* 0x000fe40000004100 */
        /* <DEDUP_REMOVED lines=17> */
[----:B------:R-:W-:Y:S02]  /*21d0*/  HADD2.F32 R33, -RZ, R34.H0_H0 ;  /* 0x20000022ff217230 */ /* 0x000fe40000004100 */
        /* <DEDUP_REMOVED lines=77> */
.L_x_132:
        /* <DEDUP_REMOVED lines=31> */
.L_x_133:
        /* <DEDUP_REMOVED lines=53> */
.L_x_134:
[----:B------:R-:W-:-:S05]  /*2bf0*/  IMAD R28, R26, 0x4, R28 ;  /* 0x000000041a1c7824 */ /* 0x000fca00078e021c */
[----:B------:R-:W-:-:S13]  /*2c00*/  ISETP.GE.AND P1, PT, R28, R25, PT ;  /* 0x000000191c00720c */ /* 0x000fda0003f26270 */
[----:B------:R-:W-:Y:S05]  /*2c10*/  @!P1 BRA `(.L_x_135) ;  /* 0xffffffe400989947 */ /* 0x000fea000383ffff */
[----:B------:R-:W-:Y:S05]  /*2c20*/  EXIT ;  /* 0x000000000000794d */ /* 0x000fea0003800000 */
        .type           $_Z25multi_tensor_apply_kernelI18TensorListMetadataILi5EE25DistAdamCapturableFunctorIN3c108BFloat16ENS3_4HalfES4_EJPfffPiifS7_10adamMode_tfEEvlPViT_T0_DpT1_$__internal_accurate_pow,@function
        .size           $_Z25multi_tensor_apply_kernelI18TensorListMetadataILi5EE25DistAdamCapturableFunctorIN3c108BFloat16ENS3_4HalfES4_EJPfffPiifS7_10adamMode_tfEEvlPViT_T0_DpT1_$__internal_accurate_pow,(.L_x_930 - $_Z25multi_tensor_apply_kernelI18TensorListMetadataILi5EE25DistAdamCapturableFunctorIN3c108BFloat16ENS3_4HalfES4_EJPfffPiifS7_10adamMode_tfEEvlPViT_T0_DpT1_$__internal_accurate_pow)
$_Z25multi_tensor_apply_kernelI18TensorListMetadataILi5EE25DistAdamCapturableFunctorIN3c108BFloat16ENS3_4HalfES4_EJPfffPiifS7_10adamMode_tfEEvlPViT_T0_DpT1_$__internal_accurate_pow:
        /* <DEDUP_REMOVED lines=172> */
.L_x_136:
[----:B------:R-:W-:Y:S01]  /*36f0*/  DSETP.NEU.AND P1, PT, |R18|, +INF , PT ;  /* 0x7ff000001200742a */ /* 0x000fe20003f2d200 */
[----:B------:R-:W-:Y:S01]  /*3700*/  IMAD.MOV.U32 R7, RZ, RZ, 0x0 ;  /* 0x00000000ff077424 */ /* 0x000fe200078e00ff */
[----:B------:R-:W-:-:S12]  /*3710*/  DADD R8, R10, R8 ;  /* 0x000000000a087229 */ /* 0x000fd80000000008 */
[----:B------:R-:W-:Y:S01]  /*3720*/  @P1 DFMA R18, R8, R18, R18 ;  /* 0x000000120812122b */ /* 0x000fe20000000012 */
[----:B------:R-:W-:Y:S10]  /*3730*/  RET.REL.NODEC R6 `(_Z25multi_tensor_apply_kernelI18TensorListMetadataILi5EE25DistAdamCapturableFunctorIN3c108BFloat16ENS3_4HalfES4_EJPfffPiifS7_10adamMode_tfEEvlPViT_T0_DpT1_) ;  /* 0xffffffc806307950 */ /* 0x000ff40003c3ffff */
.L_x_137:
        /* <DEDUP_REMOVED lines=12> */
.L_x_930:


//--------------------- .text._Z25multi_tensor_apply_kernelI18TensorListMetadataILi5EE25DistAdamCapturableFunctorIN3c108BFloat16ENS3_4HalfES5_EJPfffPiifS7_10adamMode_tfEEvlPViT_T0_DpT1_ --------------------------
	.section	.text._Z25multi_tensor_apply_kernelI18TensorListMetadataILi5EE25DistAdamCapturableFunctorIN3c108BFloat16ENS3_4HalfES5_EJPfffPiifS7_10adamMode_tfEEvlPViT_T0_DpT1_,"ax",@progbits
	.align	128
        .global         _Z25multi_tensor_apply_kernelI18TensorListMetadataILi5EE25DistAdamCapturableFunctorIN3c108BFloat16ENS3_4HalfES5_EJPfffPiifS7_10adamMode_tfEEvlPViT_T0_DpT1_
        .type           _Z25multi_tensor_apply_kernelI18TensorListMetadataILi5EE25DistAdamCapturableFunctorIN3c108BFloat16ENS3_4HalfES5_EJPfffPiifS7_10adamMode_tfEEvlPViT_T0_DpT1_,@function
        .size           _Z25multi_tensor_apply_kernelI18TensorListMetadataILi5EE25DistAdamCapturableFunctorIN3c108BFloat16ENS3_4HalfES5_EJPfffPiifS7_10adamMode_tfEEvlPViT_T0_DpT1_,(.L_x_931 - _Z25multi_tensor_apply_kernelI18TensorListMetadataILi5EE25DistAdamCapturableFunctorIN3c108BFloat16ENS3_4HalfES5_EJPfffPiifS7_10adamMode_tfEEvlPViT_T0_DpT1_)
        .other          _Z25multi_tensor_apply_kernelI18TensorListMetadataILi5EE25DistAdamCapturableFunctorIN3c108BFloat16ENS3_4HalfES5_EJPfffPiifS7_10adamMode_tfEEvlPViT_T0_DpT1_,@"STO_CUDA_ENTRY STV_DEFAULT"
_Z25multi_tensor_apply_kernelI18TensorListMetadataILi5EE25DistAdamCapturableFunctorIN3c108BFloat16ENS3_4HalfES5_EJPfffPiifS7_10adamMode_tfEEvlPViT_T0_DpT1_:
.text._Z25multi_tensor_apply_kernelI18TensorListMetadataILi5EE25DistAdamCapturableFunctorIN3c108BFloat16ENS3_4HalfES5_EJPfffPiifS7_10adamMode_tfEEvlPViT_T0_DpT1_:
        /* <DEDUP_REMOVED lines=21> */
.L_x_138:
        /* <DEDUP_REMOVED lines=20> */
.L_x_139:
        /* <DEDUP_REMOVED lines=20> */
.L_x_140:
        /* <DEDUP_REMOVED lines=21> */
.L_x_141:
        /* <DEDUP_REMOVED lines=32> */
[----:B0-----:R-:W-:Y:S05]  /*0720*/  CALL.REL.NOINC `($_Z25multi_tensor_apply_kernelI18TensorListMetadataILi5EE25DistAdamCapturableFunctorIN3c108BFloat16ENS3_4HalfES5_EJPfffPiifS7_10adamMode_tfEEvlPViT_T0_DpT1_$__internal_accurate_pow) ;  /* 0x00000024006c7944 */ /* 0x001fea0003c00000 */
        /* <DEDUP_REMOVED lines=22> */
.L_x_143:
[----:B------:R-:W-:Y:S01]  /*0890*/  ISETP.GE.AND P2, PT, R3, RZ, PT ;  /* 0x000000ff0300720c */ /* 0x000fe20003f46270 */
[----:B------:R-:W-:Y:S01]  /*08a0*/  DSETP.NEU.AND P1, PT, |R2|, 0.5, !P0 ;  /* 0x3fe000000200742a */ /* 0x000fe2000472d200 */
[----:B------:R-:W-:-:S05]  /*08b0*/  IMAD.MOV.U32 R4, RZ, RZ, RZ ;  /* 0x000000ffff047224 */ /* 0x000fca00078e00ff */
[----:B0-----:R-:W-:-:S06]  /*08c0*/  SEL R5, R9, RZ, P1 ;  /* 0x000000ff09057207 */ /* 0x001fcc0000800000 */
[----:B------:R-:W-:-:S07]  /*08d0*/  @!P2 LOP3.LUT R5, R5, 0x7ff00000, RZ, 0xfc, !PT ;  /* 0x7ff000000505a812 */ /* 0x000fce00078efcff */
.L_x_144:
        /* <DEDUP_REMOVED lines=17> */
.L_x_147:
        /* <DEDUP_REMOVED lines=10> */
.L_x_146:
[----:B------:R-:W-:-:S11]  /*0a90*/  DADD R4, R2, R8 ;  /* 0x0000000002047229 */ /* 0x000fd60000000008 */
.L_x_145:
        /* <DEDUP_REMOVED lines=9> */
[----:B------:R-:W-:Y:S05]  /*0b30*/  CALL.REL.NOINC `($_Z25multi_tensor_apply_kernelI18TensorListMetadataILi5EE25DistAdamCapturableFunctorIN3c108BFloat16ENS3_4HalfES5_EJPfffPiifS7_10adamMode_tfEEvlPViT_T0_DpT1_$__internal_accurate_pow) ;  /* 0x0000002000687944 */ /* 0x000fea0003c00000 */
        /* <DEDUP_REMOVED lines=19> */
.L_x_148:
[----:B------:R-:W-:Y:S01]  /*0c70*/  ISETP.GE.AND P1, PT, R3, RZ, PT ;  /* 0x000000ff0300720c */ /* 0x000fe20003f26270 */
[----:B------:R-:W-:Y:S01]  /*0c80*/  DSETP.NEU.AND P0, PT, |R2|, 0.5, !P0 ;  /* 0x3fe000000200742a */ /* 0x000fe2000470d200 */
[----:B------:R-:W-:-:S05]  /*0c90*/  IMAD.MOV.U32 R6, RZ, RZ, RZ ;  /* 0x000000ffff067224 */ /* 0x000fca00078e00ff */
[----:B0-----:R-:W-:Y:S02]  /*0ca0*/  SEL R7, R11, RZ, P0 ;  /* 0x000000ff0b077207 */ /* 0x001fe40000000000 */
[----:B------:R-:W-:-:S04]  /*0cb0*/  SEL R24, RZ, 0x1, !P0 ;  /* 0x00000001ff187807 */ /* 0x000fc80004000000 */
[----:B------:R-:W-:-:S07]  /*0cc0*/  @!P1 LOP3.LUT R7, R7, 0x7ff00000, RZ, 0xfc, !PT ;  /* 0x7ff0000007079812 */ /* 0x000fce00078efcff */
.L_x_149:
        /* <DEDUP_REMOVED lines=17> */
.L_x_152:
        /* <DEDUP_REMOVED lines=11> */
.L_x_151:
[----:B------:R-:W-:-:S11]  /*0e90*/  DADD R6, R2, R10 ;  /* 0x0000000002067229 */ /* 0x000fd6000000000a */
.L_x_150:
        /* <DEDUP_REMOVED lines=17> */
.L_x_142:
        /* <DEDUP_REMOVED lines=41> */
.L_x_153:
[----:B------:R-:W-:Y:S05]  /*1240*/  @P2 EXIT ;  /* 0x000000000000294d */ /* 0x000fea0003800000 */
[----:B------:R-:W3:Y:S01]  /*1250*/  LDC R26, c[0x0][RZ] ;  /* 0x00000000ff1a7b82 */ /* 0x000ee20000000800 */
[----:B------:R-:W-:-:S04]  /*1260*/  PRMT R2, R2, 0x9910, RZ ;  /* 0x0000991002027816 */ /* 0x000fc800000000ff */
[----:B------:R-:W-:-:S13]  /*1270*/  ISETP.NE.AND P0, PT, R2, RZ, PT ;  /* 0x000000ff0200720c */ /* 0x000fda0003f05270 */
.L_x_159:
        /* <DEDUP_REMOVED lines=108> */
.L_x_154:
        /* <DEDUP_REMOVED lines=22> */
[----:B------:R-:W-:Y:S02]  /*1aa0*/  IMAD.U32 R35, R35, 0x10000, RZ ;  /* 0x0001000023237824 */ /* 0x000fe400078e00ff */
[C---:B------:R-:W-:Y:S01]  /*1ab0*/  FMUL.FTZ R45, R39.reuse, R39 ;  /* 0x00000027272d7220 */ /* 0x040fe20000410000 */
[----:B------:R-:W-:Y:S02]  /*1ac0*/  IMAD.U32 R36, R36, 0x10000, RZ ;  /* 0x0001000024247824 */ /* 0x000fe400078e00ff */
[----:B------:R-:W-:Y:S01]  /*1ad0*/  FFMA.FTZ R39, R39, -UR6, R39 ;  /* 0x8000000627277c23 */ /* 0x000fe20008010027 */
[----:B0-----:R-:W-:Y:S01]  /*1ae0*/  FMUL.FTZ R46, R44, R21 ;  /* 0x000000152c2e7220 */ /* 0x001fe20000410000 */
[----:B------:R-:W-:Y:S01]  /*1af0*/  FFMA.FTZ R47, R45, -UR7, R45 ;  /* 0x800000072d2f7c23 */ /* 0x000fe2000801002d */
[----:B------:R-:W-:Y:S01]  /*1b00*/  FMUL.FTZ R45, R23, R48 ;  /* 0x00000030172d7220 */ /* 0x000fe20000410000 */
[----:B------:R-:W-:Y:S02]  /*1b10*/  IMAD.U32 R48, R33, 0x10000, RZ ;  /* 0x0001000021307824 */ /* 0x000fe400078e00ff */
[----:B------:R-:W-:Y:S01]  /*1b20*/  FFMA.FTZ R36, R36, UR6, R39 ;  /* 0x0000000624247c23 */ /* 0x000fe20008010027 */
[----:B------:R-:W-:Y:S01]  /*1b30*/  FFMA.FTZ R38, R38, UR7, R47 ;  /* 0x0000000726267c23 */ /* 0x000fe2000801002f */
[----:B------:R-:W0:Y:S01]  /*1b40*/  MUFU.SQRT R46, R46 ;  /* 0x0000002e002e7308 */ /* 0x000e220000002000 */
[----:B------:R-:W-:Y:S01]  /*1b50*/  FMUL.FTZ R47, R45, R45 ;  /* 0x0000002d2d2f7220 */ /* 0x000fe20000410000 */
[----:B------:R-:W-:-:S02]  /*1b60*/  IMAD.U32 R40, R40, 0x10000, RZ ;  /* 0x0001000028287824 */ /* 0x000fc400078e00ff */
[----:B------:R-:W-:Y:S01]  /*1b70*/  FMUL.FTZ R49, R38, R21 ;  /* 0x0000001526317220 */ /* 0x000fe20000410000 */
[----:B------:R-:W-:Y:S02]  /*1b80*/  IMAD.U32 R41, R41, 0x10000, RZ ;  /* 0x0001000029297824 */ /* 0x000fe400078e00ff */
[----:B------:R-:W-:Y:S01]  /*1b90*/  FFMA.FTZ R47, R47, -UR7, R47 ;  /* 0x800000072f2f7c23 */ /* 0x000fe2000801002f */
[----:B------:R-:W-:Y:S02]  /*1ba0*/  IMAD.U32 R42, R42, 0x10000, RZ ;  /* 0x000100002a2a7824 */ /* 0x000fe400078e00ff */
[----:B------:R-:W-:Y:S01]  /*1bb0*/  IMAD.U32 R31, R31, 0x10000, RZ ;  /* 0x000100001f1f7824 */ /* 0x000fe200078e00ff */
[----:B------:R-:W1:Y:S01]  /*1bc0*/  MUFU.SQRT R49, R49 ;  /* 0x0000003100317308 */ /* 0x000e620000002000 */
[----:B0-----:R-:W-:Y:S01]  /*1bd0*/  FADD.FTZ R33, R46, UR4 ;  /* 0x000000042e217e21 */ /* 0x001fe20008010000 */
[----:B------:R-:W-:Y:S01]  /*1be0*/  FFMA.FTZ R46, R48, UR7, R47 ;  /* 0x00000007302e7c23 */ /* 0x000fe2000801002f */
[----:B------:R-:W-:Y:S01]  /*1bf0*/  FMUL.FTZ R47, R23, R34 ;  /* 0x00000022172f7220 */ /* 0x000fe20000410000 */
[----:B------:R-:W-:Y:S01]  /*1c00*/  FFMA.FTZ R34, R43, -UR6, R43 ;  /* 0x800000062b227c23 */ /* 0x000fe2000801002b */
[----:B------:R-:W-:-:S02]  /*1c10*/  IMAD.U32 R43, R37, 0x10000, RZ ;  /* 0x00010000252b7824 */ /* 0x000fc400078e00ff */
        /* <DEDUP_REMOVED lines=67> */
.L_x_155:
        /* <DEDUP_REMOVED lines=101> */
.L_x_156:
        /* <DEDUP_REMOVED lines=43> */
.L_x_157:
        /* <DEDUP_REMOVED lines=53> */
.L_x_158:
[----:B------:R-:W-:-:S05]  /*2ca0*/  IMAD R28, R26, 0x4, R28 ;  /* 0x000000041a1c7824 */ /* 0x000fca00078e021c */
[----:B------:R-:W-:-:S13]  /*2cb0*/  ISETP.GE.AND P1, PT, R28, R25, PT ;  /* 0x000000191c00720c */ /* 0x000fda0003f26270 */
[----:B------:R-:W-:Y:S05]  /*2cc0*/  @!P1 BRA `(.L_x_159) ;  /* 0xffffffe4006c9947 */ /* 0x000fea000383ffff */
[----:B------:R-:W-:Y:S05]  /*2cd0*/  EXIT ;  /* 0x000000000000794d */ /* 0x000fea0003800000 */
        .type           $_Z25multi_tensor_apply_kernelI18TensorListMetadataILi5EE25DistAdamCapturableFunctorIN3c108BFloat16ENS3_4HalfES5_EJPfffPiifS7_10adamMode_tfEEvlPViT_T0_DpT1_$__internal_accurate_pow,@function
        .size           $_Z25multi_tensor_apply_kernelI18TensorListMetadataILi5EE25DistAdamCapturableFunctorIN3c108BFloat16ENS3_4HalfES5_EJPfffPiifS7_10adamMode_tfEEvlPViT_T0_DpT1_$__internal_accurate_pow,(.L_x_931 - $_Z25multi_tensor_apply_kernelI18TensorListMetadataILi5EE25DistAdamCapturableFunctorIN3c108BFloat16ENS3_4HalfES5_EJPfffPiifS7_10adamMode_tfEEvlPViT_T0_DpT1_$__internal_accurate_pow)
$_Z25multi_tensor_apply_kernelI18TensorListMetadataILi5EE25DistAdamCapturableFunctorIN3c108BFloat16ENS3_4HalfES5_EJPfffPiifS7_10adamMode_tfEEvlPViT_T0_DpT1_$__internal_accurate_pow:
        /* <DEDUP_REMOVED lines=172> */
.L_x_160:
[----:B------:R-:W-:Y:S01]  /*37a0*/  DSETP.NEU.AND P1, PT, |R18|, +INF , PT ;  /* 0x7ff000001200742a */ /* 0x000fe20003f2d200 */
[----:B------:R-:W-:Y:S01]  /*37b0*/  IMAD.MOV.U32 R7, RZ, RZ, 0x0 ;  /* 0x00000000ff077424 */ /* 0x000fe200078e00ff */
[----:B------:R-:W-:-:S12]  /*37c0*/  DADD R8, R10, R8 ;  /* 0x000000000a087229 */ /* 0x000fd80000000008 */
[----:B------:R-:W-:Y:S01]  /*37d0*/  @P1 DFMA R18, R8, R18, R18 ;  /* 0x000000120812122b */ /* 0x000fe20000000012 */
[----:B------:R-:W-:Y:S10]  /*37e0*/  RET.REL.NODEC R6 `(_Z25multi_tensor_apply_kernelI18TensorListMetadataILi5EE25DistAdamCapturableFunctorIN3c108BFloat16ENS3_4HalfES5_EJPfffPiifS7_10adamMode_tfEEvlPViT_T0_DpT1_) ;  /* 0xffffffc806047950 */ /* 0x000ff40003c3ffff */
.L_x_161:
        /* <DEDUP_REMOVED lines=9> */
.L_x_931:


//--------------------- .text._Z25multi_tensor_apply_kernelI18TensorListMetadataILi5EE25DistAdamCapturableFunctorIN3c108BFloat16ENS3_4HalfEfEJPfffPiifS7_10adamMode_tfEEvlPViT_T0_DpT1_ --------------------------
	.section	.text._Z25multi_tensor_apply_kernelI18TensorListMetadataILi5EE25DistAdamCapturableFunctorIN3c108BFloat16ENS3_4HalfEfEJPfffPiifS7_10adamMode_tfEEvlPViT_T0_DpT1_,"ax",@progbits
	.align	128
        .global         _Z25multi_tensor_apply_kernelI18TensorListMetadataILi5EE25DistAdamCapturableFunctorIN3c108BFloat16ENS3_4HalfEfEJPfffPiifS7_10adamMode_tfEEvlPViT_T0_DpT1_
        .type           _Z25multi_tensor_apply_kernelI18TensorListMetadataILi5EE25DistAdamCapturableFunctorIN3c108BFloat16ENS3_4HalfEfEJPfffPiifS7_10adamMode_tfEEvlPViT_T0_DpT1_,@function
        .size           _Z25multi_tensor_apply_kernelI18TensorListMetadataILi5EE25DistAdamCapturableFunctorIN3c108BFloat16ENS3_4HalfEfEJPfffPiifS7_10adamMode_tfEEvlPViT_T0_DpT1_,(.L_x_932 - _Z25multi_tensor_apply_kernelI18TensorListMetadataILi5EE25DistAdamCapturableFunctorIN3c108BFloat16ENS3_4HalfEfEJPfffPiifS7_10adamMode_tfEEvlPViT_T0_DpT1_)
        .other          _Z25multi_tensor_apply_kernelI18TensorListMetadataILi5EE25DistAdamCapturableFunctorIN3c108BFloat16ENS3_4HalfEfEJPfffPiifS7_10adamMode_tfEEvlPViT_T0_DpT1_,@"STO_CUDA_ENTRY STV_DEFAULT"
_Z25multi_tensor_apply_kernelI18TensorListMetadataILi5EE25DistAdamCapturableFunctorIN3c108BFloat16ENS3_4HalfEfEJPfffPiifS7_10adamMode_tfEEvlPViT_T0_DpT1_:
.text._Z25multi_tensor_apply_kernelI18TensorListMetadataILi5EE25DistAdamCapturableFunctorIN3c108BFloat16ENS3_4HalfEfEJPfffPiifS7_10adamMode_tfEEvlPViT_T0_DpT1_:
        /* <DEDUP_REMOVED lines=21> */
.L_x_162:
        /* <DEDUP_REMOVED lines=20> */
.L_x_163:
        /* <DEDUP_REMOVED lines=20> */
.L_x_164:
        /* <DEDUP_REMOVED lines=21> */
.L_x_165:
        /* <DEDUP_REMOVED lines=32> */
[----:B0-----:R-:W-:Y:S05]  /*0720*/  CALL.REL.NOINC `($_Z25multi_tensor_apply_kernelI18TensorListMetadataILi5EE25DistAdamCapturableFunctorIN3c108BFloat16ENS3_4HalfEfEJPfffPiifS7_10adamMode_tfEEvlPViT_T0_DpT1_$__internal_accurate_pow) ;  /* 0x0000002400487944 */ /* 0x001fea0003c00000 */
        /* <DEDUP_REMOVED lines=22> */
.L_x_167:
[----:B------:R-:W-:Y:S01]  /*0890*/  ISETP.GE.AND P2, PT, R3, RZ, PT ;  /* 0x000000ff0300720c */ /* 0x000fe20003f46270 */
[----:B------:R-:W-:Y:S01]  /*08a0*/  DSETP.NEU.AND P1, PT, |R2|, 0.5, !P0 ;  /* 0x3fe000000200742a */ /* 0x000fe2000472d200 */
[----:B------:R-:W-:-:S05]  /*08b0*/  IMAD.MOV.U32 R4, RZ, RZ, RZ ;  /* 0x000000ffff047224 */ /* 0x000fca00078e00ff */
[----:B0-----:R-:W-:-:S06]  /*08c0*/  SEL R5, R9, RZ, P1 ;  /* 0x000000ff09057207 */ /* 0x001fcc0000800000 */
[----:B------:R-:W-:-:S07]  /*08d0*/  @!P2 LOP3.LUT R5, R5, 0x7ff00000, RZ, 0xfc, !PT ;  /* 0x7ff000000505a812 */ /* 0x000fce00078efcff */
.L_x_168:
        /* <DEDUP_REMOVED lines=17> */
.L_x_171:
        /* <DEDUP_REMOVED lines=10> */
.L_x_170:
[----:B------:R-:W-:-:S11]  /*0a90*/  DADD R4, R2, R8 ;  /* 0x0000000002047229 */ /* 0x000fd60000000008 */
.L_x_169:
        /* <DEDUP_REMOVED lines=9> */
[----:B------:R-:W-:Y:S05]  /*0b30*/  CALL.REL.NOINC `($_Z25multi_tensor_apply_kernelI18TensorListMetadataILi5EE25DistAdamCapturableFunctorIN3c108BFloat16ENS3_4HalfEfEJPfffPiifS7_10adamMode_tfEEvlPViT_T0_DpT1_$__internal_accurate_pow) ;  /* 0x0000002000447944 */ /* 0x000fea0003c00000 */
        /* <DEDUP_REMOVED lines=19> */
.L_x_172:
[----:B------:R-:W-:Y:S01]  /*0c70*/  ISETP.GE.AND P1, PT, R3, RZ, PT ;  /* 0x000000ff0300720c */ /* 0x000fe20003f26270 */
[----:B------:R-:W-:Y:S01]  /*0c80*/  DSETP.NEU.AND P0, PT, |R2|, 0.5, !P0 ;  /* 0x3fe000000200742a */ /* 0x000fe2000470d200 */
[----:B------:R-:W-:-:S05]  /*0c90*/  IMAD.MOV.U32 R6, RZ, RZ, RZ ;  /* 0x000000ffff067224 */ /* 0x000fca00078e00ff */
[----:B0-----:R-:W-:Y:S02]  /*0ca0*/  SEL R7, R11, RZ, P0 ;  /* 0x000000ff0b077207 */ /* 0x001fe40000000000 */
[----:B------:R-:W-:-:S04]  /*0cb0*/  SEL R24, RZ, 0x1, !P0 ;  /* 0x00000001ff187807 */ /* 0x000fc80004000000 */
[----:B------:R-:W-:-:S07]  /*0cc0*/  @!P1 LOP3.LUT R7, R7, 0x7ff00000, RZ, 0xfc, !PT ;  /* 0x7ff0000007079812 */ /* 0x000fce00078efcff */
.L_x_173:
        /* <DEDUP_REMOVED lines=17> */
.L_x_176:
        /* <DEDUP_REMOVED lines=11> */
.L_x_175:
[----:B------:R-:W-:-:S11]  /*0e90*/  DADD R6, R2, R10 ;  /* 0x0000000002067229 */ /* 0x000fd6000000000a */
.L_x_174:
        /* <DEDUP_REMOVED lines=17> */
.L_x_166:
        /* <DEDUP_REMOVED lines=41> */
.L_x_177:
[----:B------:R-:W-:Y:S05]  /*1240*/  @P2 EXIT ;  /* 0x000000000000294d */ /* 0x000fea0003800000 */
[----:B------:R-:W3:Y:S01]  /*1250*/  LDC R28, c[0x0][RZ] ;  /* 0x00000000ff1c7b82 */ /* 0x000ee20000000800 */
[----:B------:R-:W-:-:S04]  /*1260*/  PRMT R2, R2, 0x9910, RZ ;  /* 0x0000991002027816 */ /* 0x000fc800000000ff */
[----:B------:R-:W-:-:S13]  /*1270*/  ISETP.NE.AND P0, PT, R2, RZ, PT ;  /* 0x000000ff0200720c */ /* 0x000fda0003f05270 */
.L_x_183:
        /* <DEDUP_REMOVED lines=108> */
.L_x_178:
        /* <DEDUP_REMOVED lines=113> */
.L_x_179:
        /* <DEDUP_REMOVED lines=100> */
.L_x_180:
        /* <DEDUP_REMOVED lines=35> */
.L_x_181:
        /* <DEDUP_REMOVED lines=53> */
.L_x_182:
[----:B------:R-:W-:-:S05]  /*2c10*/  IMAD R29, R28, 0x4, R29 ;  /* 0x000000041c1d7824 */ /* 0x000fca00078e021d */
[----:B------:R-:W-:-:S13]  /*2c20*/  ISETP.GE.AND P1, PT, R29, R26, PT ;  /* 0x0000001a1d00720c */ /* 0x000fda0003f26270 */
[----:B------:R-:W-:Y:S05]  /*2c30*/  @!P1 BRA `(.L_x_183) ;  /* 0xffffffe400909947 */ /* 0x000fea000383ffff */
[----:B------:R-:W-:Y:S05]  /*2c40*/  EXIT ;  /* 0x000000000000794d */ /* 0x000fea0003800000 */
        .type           $_Z25multi_tensor_apply_kernelI18TensorListMetadataILi5EE25DistAdamCapturableFunctorIN3c108BFloat16ENS3_4HalfEfEJPfffPiifS7_10adamMode_tfEEvlPViT_T0_DpT1_$__internal_accurate_pow,@function
        .size           $_Z25multi_tensor_apply_kernelI18TensorListMetadataILi5EE25DistAdamCapturableFunctorIN3c108BFloat16ENS3_4HalfEfEJPfffPiifS7_10adamMode_tfEEvlPViT_T0_DpT1_$__internal_accurate_pow,(.L_x_932 - $_Z25multi_tensor_apply_kernelI18TensorListMetadataILi5EE25DistAdamCapturableFunctorIN3c108BFloat16ENS3_4HalfEfEJPfffPiifS7_10adamMode_tfEEvlPViT_T0_DpT1_$__internal_accurate_pow)
$_Z25multi_tensor_apply_kernelI18TensorListMetadataILi5EE25DistAdamCapturableFunctorIN3c108BFloat16ENS3_4HalfEfEJPfffPiifS7_10adamMode_tfEEvlPViT_T0_DpT1_$__internal_accurate_pow:
        /* <DEDUP_REMOVED lines=172> */
.L_x_184:
[----:B------:R-:W-:Y:S01]  /*3710*/  DSETP.NEU.AND P1, PT, |R18|, +INF , PT ;  /* 0x7ff000001200742a */ /* 0x000fe20003f2d200 */
[----:B------:R-:W-:Y:S01]  /*3720*/  IMAD.MOV.U32 R7, RZ, RZ, 0x0 ;  /* 0x00000000ff077424 */ /* 0x000fe200078e00ff */
[----:B------:R-:W-:-:S12]  /*3730*/  DADD R8, R10, R8 ;  /* 0x000000000a087229 */ /* 0x000fd80000000008 */
[----:B------:R-:W-:Y:S01]  /*3740*/  @P1 DFMA R18, R8, R18, R18 ;  /* 0x000000120812122b */ /* 0x000fe20000000012 */
[----:B------:R-:W-:Y:S10]  /*3750*/  RET.REL.NODEC R6 `(_Z25multi_tensor_apply_kernelI18TensorListMetadataILi5EE25DistAdamCapturableFunctorIN3c108BFloat16ENS3_4HalfEfEJPfffPiifS7_10adamMode_tfEEvlPViT_T0_DpT1_) ;  /* 0xffffffc806287950 */ /* 0x000ff40003c3ffff */
.L_x_185:
        /* <DEDUP_REMOVED lines=10> */
.L_x_932:


//--------------------- .text._Z25multi_tensor_apply_kernelI18TensorListMetadataILi5EE25DistAdamCapturableFunctorIN3c108BFloat16EfS4_EJPfffPiifS6_10adamMode_tfEEvlPViT_T0_DpT1_ --------------------------
	.section	.text._Z25multi_tensor_apply_kernelI18TensorListMetadataILi5EE25DistAdamCapturableFunctorIN3c108BFloat16EfS4_EJPfffPiifS6_10adamMode_tfEEvlPViT_T0_DpT1_,"ax",@progbits
	.align	128
        .global         _Z25multi_tensor_apply_kernelI18TensorListMetadataILi5EE25DistAdamCapturableFunctorIN3c108BFloat16EfS4_EJPfffPiifS6_10adamMode_tfEEvlPViT_T0_DpT1_
        .type           _Z25multi_tensor_apply_kernelI18TensorListMetadataILi5EE25DistAdamCapturableFunctorIN3c108BFloat16EfS4_EJPfffPiifS6_10adamMode_tfEEvlPViT_T0_DpT1_,@function
        .size           _Z25multi_tensor_apply_kernelI18TensorListMetadataILi5EE25DistAdamCapturableFunctorIN3c108BFloat16EfS4_EJPfffPiifS6_10adamMode_tfEEvlPViT_T0_DpT1_,(.L_x_933 - _Z25multi_tensor_apply_kernelI18TensorListMetadataILi5EE25DistAdamCapturableFunctorIN3c108BFloat16EfS4_EJPfffPiifS6_10adamMode_tfEEvlPViT_T0_DpT1_)
        .other          _Z25multi_tensor_apply_kernelI18TensorListMetadataILi5EE25DistAdamCapturableFunctorIN3c108BFloat16EfS4_EJPfffPiifS6_10adamMode_tfEEvlPViT_T0_DpT1_,@"STO_CUDA_ENTRY STV_DEFAULT"
_Z25multi_tensor_apply_kernelI18TensorListMetadataILi5EE25DistAdamCapturableFunctorIN3c108BFloat16EfS4_EJPfffPiifS6_10adamMode_tfEEvlPViT_T0_DpT1_:
.text._Z25multi_tensor_apply_kernelI18TensorListMetadataILi5EE25DistAdamCapturableFunctorIN3c108BFloat16EfS4_EJPfffPiifS6_10adamMode_tfEEvlPViT_T0_DpT1_:
        /* <DEDUP_REMOVED lines=21> */
.L_x_186:
        /* <DEDUP_REMOVED lines=20> */
.L_x_187:
        /* <DEDUP_REMOVED lines=20> */
.L_x_188:
        /* <DEDUP_REMOVED lines=21> */
.L_x_189:
        /* <DEDUP_REMOVED lines=32> */
[----:B0-----:R-:W-:Y:S05]  /*0720*/  CALL.REL.NOINC `($_Z25multi_tensor_apply_kernelI18TensorListMetadataILi5EE25DistAdamCapturableFunctorIN3c108BFloat16EfS4_EJPfffPiifS6_10adamMode_tfEEvlPViT_T0_DpT1_$__internal_accurate_pow) ;  /* 0x0000002400147944 */ /* 0x001fea0003c00000 */
        /* <DEDUP_REMOVED lines=22> */
.L_x_191:
[----:B------:R-:W-:Y:S01]  /*0890*/  ISETP.GE.AND P2, PT, R3, RZ, PT ;  /* 0x000000ff0300720c */ /* 0x000fe20003f46270 */
[----:B------:R-:W-:Y:S01]  /*08a0*/  DSETP.NEU.AND P1, PT, |R2|, 0.5, !P0 ;  /* 0x3fe000000200742a */ /* 0x000fe2000472d200 */
[----:B------:R-:W-:-:S05]  /*08b0*/  IMAD.MOV.U32 R4, RZ, RZ, RZ ;  /* 0x000000ffff047224 */ /* 0x000fca00078e00ff */
[----:B0-----:R-:W-:-:S06]  /*08c0*/  SEL R5, R9, RZ, P1 ;  /* 0x000000ff09057207 */ /* 0x001fcc0000800000 */
[----:B------:R-:W-:-:S07]  /*08d0*/  @!P2 LOP3.LUT R5, R5, 0x7ff00000, RZ, 0xfc, !PT ;  /* 0x7ff000000505a812 */ /* 0x000fce00078efcff */
.L_x_192:
        /* <DEDUP_REMOVED lines=17> */
.L_x_195:
        /* <DEDUP_REMOVED lines=10> */
.L_x_194:
[----:B------:R-:W-:-:S11]  /*0a90*/  DADD R4, R2, R8 ;  /* 0x0000000002047229 */ /* 0x000fd60000000008 */
.L_x_193:
        /* <DEDUP_REMOVED lines=9> */
[----:B------:R-:W-:Y:S05]  /*0b30*/  CALL.REL.NOINC `($_Z25multi_tensor_apply_kernelI18TensorListMetadataILi5EE25DistAdamCapturableFunctorIN3c108BFloat16EfS4_EJPfffPiifS6_10adamMode_tfEEvlPViT_T0_DpT1_$__internal_accurate_pow) ;  /* 0x0000002000107944 */ /* 0x000fea0003c00000 */
        /* <DEDUP_REMOVED lines=19> */
.L_x_196:
[----:B------:R-:W-:Y:S01]  /*0c70*/  ISETP.GE.AND P1, PT, R3, RZ, PT ;  /* 0x000000ff0300720c */ /* 0x000fe20003f26270 */
[----:B------:R-:W-:Y:S01]  /*0c80*/  DSETP.NEU.AND P0, PT, |R2|, 0.5, !P0 ;  /* 0x3fe000000200742a */ /* 0x000fe2000470d200 */
[----:B------:R-:W-:-:S05]  /*0c90*/  IMAD.MOV.U32 R6, RZ, RZ, RZ ;  /* 0x000000ffff067224 */ /* 0x000fca00078e00ff */
[----:B0-----:R-:W-:Y:S02]  /*0ca0*/  SEL R7, R11, RZ, P0 ;  /* 0x000000ff0b077207 */ /* 0x001fe40000000000 */
[----:B------:R-:W-:-:S04]  /*0cb0*/  SEL R24, RZ, 0x1, !P0 ;  /* 0x00000001ff187807 */ /* 0x000fc80004000000 */
[----:B------:R-:W-:-:S07]  /*0cc0*/  @!P1 LOP3.LUT R7, R7, 0x7ff00000, RZ, 0xfc, !PT ;  /* 0x7ff0000007079812 */ /* 0x000fce00078efcff */
.L_x_197:
        /* <DEDUP_REMOVED lines=17> */
.L_x_200:
        /* <DEDUP_REMOVED lines=11> */
.L_x_199:
[----:B------:R-:W-:-:S11]  /*0e90*/  DADD R6, R2, R10 ;  /* 0x0000000002067229 */ /* 0x000fd6000000000a */
.L_x_198:
        /* <DEDUP_REMOVED lines=17> */
.L_x_190:
        /* <DEDUP_REMOVED lines=9> */
[----:B------:R-:W-:Y:S02]  /*1040*/  IMAD R2, R5, 0x4, R4 ;  /* 0x0000000405027824 */ /* 0x000fe400078e0204 */
[----:B---3--:R-:W-:-:S05]  /*1050*/  IMAD.SHL.U32 R32, R32, 0x4, RZ ;  /* 0x0000000420207824 */ /* 0x008fca00078e00ff */
[----:B------:R-:W3:Y:S01]  /*1060*/  LDC R2, c[0x0][R2+0x8f0] ;  /* 0x00023c0002027b82 */ /* 0x000ee20000000800 */
[----:B-1----:R-:W-:-:S07]  /*1070*/  IMAD R3, R3, 0x8, R4 ;  /* 0x0000000803037824 */ /* 0x002fce00078e0204 */
[----:B------:R-:W2:Y:S01]  /*1080*/  LDC R4, c[0x0][R3+0x6c0] ;  /* 0x0001b00003047b82 */ /* 0x000ea20000000800 */
[----:B---3--:R-:W-:-:S07]  /*1090*/  IMAD R27, R2, UR4, RZ ;  /* 0x00000004021b7c24 */ /* 0x008fce000f8e02ff */
[----:B------:R1:W3:Y:S08]  /*10a0*/  LDC.64 R22, c[0x0][R3+0x210] ;  /* 0x0000840003167b82 */ /* 0x0002f00000000a00 */
[----:B------:R1:W4:Y:S08]  /*10b0*/  LDC.64 R20, c[0x0][R3+0x300] ;  /* 0x0000c00003147b82 */ /* 0x0003300000000a00 */
[----:B------:R1:W0:Y:S01]  /*10c0*/  LDC.64 R18, c[0x0][R3+0x3f0] ;  /* 0x0000fc0003127b82 */ /* 0x0002220000000a00 */
[----:B--2---:R-:W-:-:S02]  /*10d0*/  VIADDMNMX R29, R4, -R27, UR4, PT ;  /* 0x00000004041d7e46 */ /* 0x004fc4000b80091b */
[----:B------:R-:W-:Y:S02]  /*10e0*/  PRMT R4, RZ, 0x7610, R4 ;  /* 0x00007610ff047816 */ /* 0x000fe40000000004 */
[----:B------:R-:W-:Y:S02]  /*10f0*/  LOP3.LUT P0, RZ, R29, 0x3, RZ, 0xc0, !PT ;  /* 0x000000031dff7812 */ /* 0x000fe4000780c0ff */
[----:B------:R-:W-:Y:S01]  /*1100*/  ISETP.GE.AND P2, PT, R32, R29, PT ;  /* 0x0000001d2000720c */ /* 0x000fe20003f46270 */
[----:B------:R1:W2:Y:S08]  /*1110*/  LDC.64 R14, c[0x0][R3+0x4e0] ;  /* 0x00013800030e7b82 */ /* 0x0002b00000000a00 */
[----:B------:R1:W0:Y:S02]  /*1120*/  LDC.64 R12, c[0x0][R3+0x5d0] ;  /* 0x00017400030c7b82 */ /* 0x0002240000000a00 */
[----:B---34-:R-:W-:Y:S05]  /*1130*/  @P0 BRA `(.L_x_201) ;  /* 0x0000000000400947 */ /* 0x018fea0003800000 */
[----:B-1----:R-:W-:-:S04]  /*1140*/  IMAD.SHL.U32 R3, R27, 0x2, RZ ;  /* 0x000000021b037824 */ /* 0x002fc800078e00ff */
[--C-:B------:R-:W-:Y:S02]  /*1150*/  IMAD.IADD R5, R22, 0x1, R3.reuse ;  /* 0x0000000116057824 */ /* 0x100fe400078e0203 */
[----:B------:R-:W-:-:S03]  /*1160*/  IMAD.IADD R2, R20, 0x1, R3 ;  /* 0x0000000114027824 */ /* 0x000fc600078e0203 */
[----:B------:R-:W-:Y:S02]  /*1170*/  LOP3.LUT P0, RZ, R5, 0x7, RZ, 0xc0, !PT ;  /* 0x0000000705ff7812 */ /* 0x000fe4000780c0ff */
[----:B------:R-:W-:-:S04]  /*1180*/  LOP3.LUT P1, RZ, R2, 0x7, RZ, 0xc0, !PT ;  /* 0x0000000702ff7812 */ /* 0x000fc8000782c0ff */
[----:B------:R-:W-:-:S13]  /*1190*/  PLOP3.LUT P0, PT, P0, P1, PT, 0xa8, 0x0 ;  /* 0x000000000000781c */ /* 0x000fda0000703570 */
[----:B------:R-:W-:Y:S05]  /*11a0*/  @P0 BRA `(.L_x_201) ;  /* 0x0000000000240947 */ /* 0x000fea0003800000 */
[----:B0-----:R-:W-:Y:S02]  /*11b0*/  IMAD.IADD R5, R18, 0x1, R3 ;  /* 0x0000000112057824 */ /* 0x001fe400078e0203 */
[----:B--2---:R-:W-:-:S03]  /*11c0*/  IMAD.U32 R2, R27, 0x4, R14 ;  /* 0x000000041b027824 */ /* 0x004fc600078e000e */
[----:B------:R-:W-:Y:S02]  /*11d0*/  LOP3.LUT P0, RZ, R5, 0x7, RZ, 0xc0, !PT ;  /* 0x0000000705ff7812 */ /* 0x000fe4000780c0ff */
[----:B------:R-:W-:-:S04]  /*11e0*/  LOP3.LUT P1, RZ, R2, 0xf, RZ, 0xc0, !PT ;  /* 0x0000000f02ff7812 */ /* 0x000fc8000782c0ff */
[----:B------:R-:W-:-:S13]  /*11f0*/  PLOP3.LUT P0, PT, P0, P1, PT, 0xa8, 0x0 ;  /* 0x000000000000781c */ /* 0x000fda0000703570 */
[----:B------:R-:W-:-:S05]  /*1200*/  @!P0 IMAD.IADD R2, R12, 0x1, R3 ;  /* 0x000000010c028824 */ /* 0x000fca00078e0203 */
[----:B------:R-:W-:-:S04]  /*1210*/  @!P0 LOP3.LUT P1, RZ, R2, 0x7, RZ, 0xc0, !PT ;  /* 0x0000000702ff8812 */ /* 0x000fc8000782c0ff */
[----:B------:R-:W-:-:S04]  /*1220*/  @!P0 SEL R2, RZ, 0x1, P1 ;  /* 0x00000001ff028807 */ /* 0x000fc80000800000 */
[----:B------:R-:W-:-:S07]  /*1230*/  @!P0 PRMT R4, R2, 0x7610, R4 ;  /* 0x0000761002048816 */ /* 0x000fce0000000004 */
.L_x_201:
[----:B------:R-:W-:Y:S05]  /*1240*/  @P2 EXIT ;  /* 0x000000000000294d */ /* 0x000fea0003800000 */
[----:B------:R-:W3:Y:S01]  /*1250*/  LDC R30, c[0x0][RZ] ;  /* 0x00000000ff1e7b82 */ /* 0x000ee20000000800 */
[----:B------:R-:W-:-:S04]  /*1260*/  PRMT R2, R4, 0x9910, RZ ;  /* 0x0000991004027816 */ /* 0x000fc800000000ff */
[----:B------:R-:W-:-:S13]  /*1270*/  ISETP.NE.AND P0, PT, R2, RZ, PT ;  /* 0x000000ff0200720c */ /* 0x000fda0003f05270 */
.L_x_207:
[----:B01----:R-:W-:Y:S02]  /*1280*/  IADD3 R5, P1, R27, R32, RZ ;  /* 0x000000201b057210 */ /* 0x003fe40007f3e0ff */
[----:B------:R-:W-:Y:S02]  /*1290*/  SHF.R.S32.HI R2, RZ, 0x1f, R32 ;  /* 0x0000001fff027819 */ /* 0x000fe40000011420 */
        /* <DEDUP_REMOVED lines=9> */
[-C--:B------:R-:W-:Y:S02]  /*1330*/  IADD3 R8, P2, R20, R31.reuse, RZ ;  /* 0x0000001f14087210 */ /* 0x080fe40007f5e0ff */
[----:B------:R-:W-:Y:S02]  /*1340*/  @P0 R2UR UR8, R16 ;  /* 0x00000000100802ca */ /* 0x000fe400000e0000 */
[----:B------:R-:W-:Y:S01]  /*1350*/  @P0 R2UR UR9, R17 ;  /* 0x00000000110902ca */ /* 0x000fe200000e0000 */
[----:B------:R-:W-:Y:S01]  /*1360*/  IMAD.X R9, R21, 0x1, R33, P2 ;  /* 0x0000000115097824 */ /* 0x000fe200010e0621 */
[----:B0-----:R-:W-:-:S04]  /*1370*/  IADD3 R2, P1, R18, R31, RZ ;  /* 0x0000001f12027210 */ /* 0x001fc80007f3e0ff */
[----:B------:R-:W4:Y:S01]  /*1380*/  @P0 LDG.E.64 R38, desc[UR6][R8.64] ;  /* 0x0000000608260981 */ /* 0x000f22000c1e1b00 */
[----:B-1----:R-:W-:-:S03]  /*1390*/  IMAD.X R3, R19, 0x1, R33, P1 ;  /* 0x0000000113037824 */ /* 0x002fc600008e0621 */
[----:B------:R-:W3:Y:S04]  /*13a0*/  @P0 LDG.E.64 R42, desc[UR4][R10.64] ;  /* 0x000000040a2a0981 */ /* 0x000ee8000c1e1b00 */
[----:B------:R-:W3:Y:S01]  /*13b0*/  @P0 LDG.E.64 R36, desc[UR8][R2.64] ;  /* 0x0000000802240981 */ /* 0x000ee2000c1e1b00 */
[----:B--2---:R-:W-:-:S04]  /*13c0*/  LEA R24, P1, R5, R14, 0x2 ;  /* 0x0000000e05187211 */ /* 0x004fc800078210ff */
[----:B------:R-:W-:-:S05]  /*13d0*/  LEA.HI.X R25, R5, R15, R4, 0x2, P1 ;  /* 0x0000000f05197211 */ /* 0x000fca00008f1404 */
[----:B-----5:R0:W5:Y:S01]  /*13e0*/  @P0 LDG.E.128 R4, desc[UR4][R24.64] ;  /* 0x0000000418040981 */ /* 0x020162000c1e1d00 */
[--C-:B----4-:R-:W-:Y:S02]  /*13f0*/  @P0 SHF.R.U64 R47, R38, 0x10, R39.reuse ;  /* 0x00000010262f0819 */ /* 0x110fe40000001227 */
[----:B------:R-:W-:Y:S02]  /*1400*/  @P0 SHF.R.U32.HI R46, RZ, 0x10, R39 ;  /* 0x00000010ff2e0819 */ /* 0x000fe40000011627 */
[--C-:B---3--:R-:W-:Y:S02]  /*1410*/  @P0 SHF.R.U64 R45, R42, 0x10, R43.reuse ;  /* 0x000000102a2d0819 */ /* 0x108fe4000000122b */
[----:B------:R-:W-:Y:S02]  /*1420*/  @P0 SHF.R.U32.HI R35, RZ, 0x10, R43 ;  /* 0x00000010ff230819 */ /* 0x000fe4000001162b */
[----:B------:R-:W-:Y:S02]  /*1430*/  @P0 PRMT R44, R43, 0x7610, R44 ;  /* 0x000076102b2c0816 */ /* 0x000fe4000000002c */
[----:B------:R-:W-:-:S02]  /*1440*/  @P0 PRMT R34, R39, 0x7610, R34 ;  /* 0x0000761027220816 */ /* 0x000fc40000000022 */
[C---:B------:R-:W-:Y:S02]  /*1450*/  @P0 SHF.R.U64 R41, R36.reuse, 0x10, R37 ;  /* 0x0000001024290819 */ /* 0x040fe40000001225 */
[----:B------:R-:W-:Y:S02]  /*1460*/  @P0 PRMT R43, R36, 0x7610, R43 ;  /* 0x00007610242b0816 */ /* 0x000fe4000000002b */
[----:B------:R-:W-:Y:S02]  /*1470*/  @P0 SHF.R.U32.HI R40, RZ, 0x10, R37 ;  /* 0x00000010ff280819 */ /* 0x000fe40000011625 */
[----:B------:R-:W-:Y:S02]  /*1480*/  @P0 PRMT R39, R47, 0x7610, R39 ;  /* 0x000076102f270816 */ /* 0x000fe40000000027 */
[----:B------:R-:W-:Y:S01]  /*1490*/  @P0 PRMT R36, R46, 0x7610, R36 ;  /* 0x000076102e240816 */ /* 0x000fe20000000024 */
[----:B0-----:R-:W-:Y:S06]  /*14a0*/  @P0 BRA `(.L_x_202) ;  /* 0x0000000400140947 */ /* 0x001fec0003800000 */
[C---:B-----5:R-:W-:Y:S01]  /*14b0*/  VIADD R4, R32.reuse, 0x1 ;  /* 0x0000000120047836 */ /* 0x060fe20000000000 */
[CC--:B------:R-:W-:Y:S01]  /*14c0*/  ISETP.GE.AND P1, PT, R32.reuse, R29.reuse, PT ;  /* 0x0000001d2000720c */ /* 0x0c0fe20003f26270 */
[C---:B------:R-:W-:Y:S02]  /*14d0*/  VIADD R6, R32.reuse, 0x2 ;  /* 0x0000000220067836 */ /* 0x040fe40000000000 */
[----:B------:R-:W-:Y:S01]  /*14e0*/  VIADD R34, R32, 0x3 ;  /* 0x0000000320227836 */ /* 0x000fe20000000000 */
[-C--:B------:R-:W-:Y:S02]  /*14f0*/  ISETP.GE.AND P2, PT, R4, R29.reuse, PT ;  /* 0x0000001d0400720c */ /* 0x080fe40003f46270 */
[-C--:B------:R-:W-:Y:S02]  /*1500*/  ISETP.GE.AND P3, PT, R6, R29.reuse, PT ;  /* 0x0000001d0600720c */ /* 0x080fe40003f66270 */
[----:B------:R-:W-:-:S05]  /*1510*/  ISETP.GE.AND P4, PT, R34, R29, PT ;  /* 0x0000001d2200720c */ /* 0x000fca0003f86270 */
[C---:B------:R-:W-:Y:S01]  /*1520*/  @!P1 R2UR UR4, R16.reuse ;  /* 0x00000000100492ca */ /* 0x040fe200000e0000 */
[----:B------:R-:W-:Y:S01]  /*1530*/  @P1 IMAD.MOV.U32 R4, RZ, RZ, RZ ;  /* 0x000000ffff041224 */ /* 0x000fe200078e00ff */
[C---:B------:R-:W-:Y:S02]  /*1540*/  @!P1 R2UR UR5, R17.reuse ;  /* 0x00000000110592ca */ /* 0x040fe400000e0000 */
[C---:B------:R-:W-:Y:S01]  /*1550*/  @!P2 R2UR UR6, R16.reuse ;  /* 0x000000001006a2ca */ /* 0x040fe200000e0000 */
[----:B------:R-:W-:Y:S01]  /*1560*/  @P2 IMAD.MOV.U32 R5, RZ, RZ, RZ ;  /* 0x000000ffff052224 */ /* 0x000fe200078e00ff */
[C---:B------:R-:W-:Y:S01]  /*1570*/  @!P2 R2UR UR7, R17.reuse ;  /* 0x000000001107a2ca */ /* 0x040fe200000e0000 */
[----:B------:R-:W-:Y:S01]  /*1580*/  @P3 IMAD.MOV.U32 R6, RZ, RZ, RZ ;  /* 0x000000ffff063224 */ /* 0x000fe200078e00ff */
[----:B------:R-:W-:Y:S01]  /*1590*/  @!P3 R2UR UR8, R16 ;  /* 0x000000001008b2ca */ /* 0x000fe200000e0000 */
[----:B------:R-:W-:Y:S01]  /*15a0*/  @P4 IMAD.MOV.U32 R7, RZ, RZ, RZ ;  /* 0x000000ffff074224 */ /* 0x000fe200078e00ff */
[----:B------:R-:W-:-:S02]  /*15b0*/  @!P3 R2UR UR9, R17 ;  /* 0x000000001109b2ca */ /* 0x000fc400000e0000 */
[C---:B------:R-:W-:Y:S02]  /*15c0*/  @!P4 R2UR UR10, R16.reuse ;  /* 0x00000000100ac2ca */ /* 0x040fe400000e0000 */
[C---:B------:R-:W-:Y:S01]  /*15d0*/  @!P4 R2UR UR11, R17.reuse ;  /* 0x00000000110bc2ca */ /* 0x040fe200000e0000 */
[----:B------:R0:W5:Y:S01]  /*15e0*/  @!P1 LDG.E R4, desc[UR4][R24.64] ;  /* 0x0000000418049981 */ /* 0x000162000c1e1900 */
[C---:B------:R-:W-:Y:S02]  /*15f0*/  @!P2 R2UR UR12, R16.reuse ;  /* 0x00000000100ca2ca */ /* 0x040fe400000e0000 */
[C---:B------:R-:W-:Y:S01]  /*1600*/  @!P2 R2UR UR13, R17.reuse ;  /* 0x00000000110da2ca */ /* 0x040fe200000e0000 */
[----:B------:R0:W5:Y:S01]  /*1610*/  @!P2 LDG.E R5, desc[UR6][R24.64+0x4] ;  /* 0x000004061805a981 */ /* 0x000162000c1e1900 */
[C---:B------:R-:W-:Y:S02]  /*1620*/  @!P1 R2UR UR6, R16.reuse ;  /* 0x00000000100692ca */ /* 0x040fe400000e0000 */
[----:B------:R-:W-:Y:S01]  /*1630*/  @!P1 R2UR UR7, R17 ;  /* 0x00000000110792ca */ /* 0x000fe200000e0000 */
[----:B------:R0:W5:Y:S01]  /*1640*/  @!P3 LDG.E R6, desc[UR8][R24.64+0x8] ;  /* 0x000008081806b981 */ /* 0x000162000c1e1900 */
[----:B------:R-:W-:-:S02]  /*1650*/  @!P1 R2UR UR8, R16 ;  /* 0x00000000100892ca */ /* 0x000fc400000e0000 */
[C---:B------:R-:W-:Y:S01]  /*1660*/  @!P1 R2UR UR9, R17.reuse ;  /* 0x00000000110992ca */ /* 0x040fe200000e0000 */
[----:B------:R0:W5:Y:S01]  /*1670*/  @!P4 LDG.E R7, desc[UR10][R24.64+0xc] ;  /* 0x00000c0a1807c981 */ /* 0x000162000c1e1900 */
        /* <DEDUP_REMOVED lines=14> */
[----:B------:R-:W-:Y:S02]  /*1760*/  @!P4 R2UR UR26, R16 ;  /* 0x00000000101ac2ca */ /* 0x000fe400000e0000 */
[----:B------:R-:W-:Y:S02]  /*1770*/  @!P4 R2UR UR27, R17 ;  /* 0x00000000111bc2ca */ /* 0x000fe400000e0000 */
[----:B------:R-:W-:-:S02]  /*1780*/  @P1 PRMT R42, RZ, 0x7610, R42 ;  /* 0x00007610ff2a1816 */ /* 0x000fc4000000002a */
[----:B------:R-:W-:Y:S02]  /*1790*/  @P1 PRMT R38, RZ, 0x7610, R38 ;  /* 0x00007610ff261816 */ /* 0x000fe40000000026 */
        /* <DEDUP_REMOVED lines=22> */
.L_x_202:
[----:B0-----:R-:W0:Y:S01]  /*1900*/  LDC.64 R24, c[0x0][0xe30] ;  /* 0x00038c00ff187b82 */ /* 0x001e220000000a00 */
[----:B------:R-:W-:Y:S01]  /*1910*/  R2UR UR4, R16 ;  /* 0x00000000100472ca */ /* 0x000fe200000e0000 */
[----:B------:R-:W-:Y:S01]  /*1920*/  ULDC.64 UR6, c[0x0][0xe18] ;  /* 0x0003860000067ab9 */ /* 0x000fe20000000a00 */
[----:B------:R-:W-:Y:S01]  /*1930*/  R2UR UR5, R17 ;  /* 0x00000000110572ca */ /* 0x000fe200000e0000 */
[----:B-----5:R-:W-:-:S12]  /*1940*/  FMUL.FTZ R4, R28, R4 ;  /* 0x000000041c047220 */ /* 0x020fd80000410000 */
[----:B0-----:R0:W5:Y:S01]  /*1950*/  LDG.E R24, desc[UR4][R24.64] ;  /* 0x0000000418187981 */ /* 0x001162000c1e1900 */
[----:B------:R-:W-:Y:S01]  /*1960*/  ULDC UR4, c[0x0][0xe38] ;  /* 0x00038e0000047ab9 */ /* 0x000fe20000000800 */
[----:B------:R-:W-:Y:S01]  /*1970*/  ULDC UR5, c[0x0][0xe3c] ;  /* 0x00038f0000057ab9 */ /* 0x000fe20000000800 */
[----:B------:R-:W-:Y:S01]  /*1980*/  ISETP.NE.AND P1, PT, RZ, UR4, PT ;  /* 0x00000004ff007c0c */ /* 0x000fe2000bf25270 */
[----:B------:R-:W-:-:S12]  /*1990*/  ULDC UR4, c[0x0][0xe2c] ;  /* 0x00038b0000047ab9 */ /* 0x000fd80000000800 */
[----:B0-----:R-:W-:Y:S05]  /*19a0*/  @!P1 BRA `(.L_x_203) ;  /* 0x00000004008c9947 */ /* 0x001fea0003800000 */
[----:B------:R-:W0:Y:S01]  /*19b0*/  MUFU.RCP R46, R26 ;  /* 0x0000001a002e7308 */ /* 0x000e220000001000 */
[----:B------:R-:W-:Y:S01]  /*19c0*/  FMUL.FTZ R47, R4, R4 ;  /* 0x00000004042f7220 */ /* 0x000fe20000410000 */
[C---:B------:R-:W-:Y:S01]  /*19d0*/  FMUL.FTZ R5, R28.reuse, R5 ;  /* 0x000000051c057220 */ /* 0x040fe20000410000 */
[----:B------:R-:W-:Y:S01]  /*19e0*/  FMUL.FTZ R6, R28, R6 ;  /* 0x000000061c067220 */ /* 0x000fe20000410000 */
[----:B------:R-:W-:Y:S02]  /*19f0*/  IMAD.U32 R25, R43, 0x10000, RZ ;  /* 0x000100002b197824 */ /* 0x000fe400078e00ff */
[----:B------:R-:W-:Y:S01]  /*1a00*/  FFMA.FTZ R48, R47, -UR7, R47 ;  /* 0x800000072f307c23 */ /* 0x000fe2000801002f */
[----:B------:R-:W-:Y:S01]  /*1a10*/  FMUL.FTZ R43, R5, R5 ;  /* 0x00000005052b7220 */ /* 0x000fe20000410000 */
[----:B------:R-:W-:Y:S01]  /*1a20*/  FMUL.FTZ R47, R6, R6 ;  /* 0x00000006062f7220 */ /* 0x000fe20000410000 */
[----:B------:R-:W-:Y:S02]  /*1a30*/  IMAD.U32 R41, R41, 0x10000, RZ ;  /* 0x0001000029297824 */ /* 0x000fe400078e00ff */
[----:B------:R-:W-:Y:S01]  /*1a40*/  FFMA.FTZ R25, R25, UR7, R48 ;  /* 0x0000000719197c23 */ /* 0x000fe20008010030 */
[----:B------:R-:W-:Y:S01]  /*1a50*/  FFMA.FTZ R48, R43, -UR7, R43 ;  /* 0x800000072b307c23 */ /* 0x000fe2000801002b */
[----:B------:R-:W-:-:S02]  /*1a60*/  IMAD.U32 R43, R37, 0x10000, RZ ;  /* 0x00010000252b7824 */ /* 0x000fc400078e00ff */
[----:B------:R-:W-:Y:S01]  /*1a70*/  FFMA.FTZ R50, R47, -UR7, R47 ;  /* 0x800000072f327c23 */ /* 0x000fe2000801002f */
[----:B------:R-:W-:Y:S01]  /*1a80*/  FMUL.FTZ R7, R28, R7 ;  /* 0x000000071c077220 */ /* 0x000fe20000410000 */
[----:B------:R-:W-:Y:S01]  /*1a90*/  FFMA.FTZ R37, R41, UR7, R48 ;  /* 0x0000000729257c23 */ /* 0x000fe20008010030 */
[----:B------:R-:W-:Y:S02]  /*1aa0*/  IMAD.U32 R40, R40, 0x10000, RZ ;  /* 0x0001000028287824 */ /* 0x000fe400078e00ff */
[----:B------:R-:W-:Y:S01]  /*1ab0*/  FFMA.FTZ R41, R43, UR7, R50 ;  /* 0x000000072b297c23 */ /* 0x000fe20008010032 */
[-C--:B0-----:R-:W-:Y:S01]  /*1ac0*/  FMUL.FTZ R49, R25, R46.reuse ;  /* 0x0000002e19317220 */ /* 0x081fe20000410000 */
[----:B------:R-:W-:Y:S01]  /*1ad0*/  FMUL.FTZ R43, R7, R7 ;  /* 0x00000007072b7220 */ /* 0x000fe20000410000 */
[-C--:B------:R-:W-:Y:S01]  /*1ae0*/  FMUL.FTZ R48, R37, R46.reuse ;  /* 0x0000002e25307220 */ /* 0x080fe20000410000 */
[----:B------:R-:W-:Y:S01]  /*1af0*/  FMUL.FTZ R47, R41, R46 ;  /* 0x0000002e292f7220 */ /* 0x000fe20000410000 */
[----:B------:R-:W-:-:S02]  /*1b00*/  IMAD.U32 R38, R38, 0x10000, RZ ;  /* 0x0001000026267824 */ /* 0x000fc400078e00ff */
[----:B------:R-:W-:Y:S01]  /*1b10*/  FFMA.FTZ R43, R43, -UR7, R43 ;  /* 0x800000072b2b7c23 */ /* 0x000fe2000801002b */
[----:B------:R-:W0:Y:S01]  /*1b20*/  MUFU.SQRT R49, R49 ;  /* 0x0000003100317308 */ /* 0x000e220000002000 */
[----:B------:R-:W-:Y:S02]  /*1b30*/  IMAD.U32 R39, R39, 0x10000, RZ ;  /* 0x0001000027277824 */ /* 0x000fe400078e00ff */
[----:B------:R-:W-:Y:S01]  /*1b40*/  FFMA.FTZ R50, R5, -UR6, R5 ;  /* 0x8000000605327c23 */ /* 0x000fe20008010005 */
[----:B------:R-:W-:Y:S01]  /*1b50*/  FFMA.FTZ R40, R40, UR7, R43 ;  /* 0x0000000728287c23 */ /* 0x000fe2000801002b */
[----:B------:R-:W-:Y:S02]  /*1b60*/  IMAD.U32 R34, R34, 0x10000, RZ ;  /* 0x0001000022227824 */ /* 0x000fe400078e00ff */
[----:B------:R-:W-:Y:S01]  /*1b70*/  FFMA.FTZ R5, R39, UR6, R50 ;  /* 0x0000000627057c23 */ /* 0x000fe20008010032 */
[----:B------:R-:W-:Y:S01]  /*1b80*/  FMUL.FTZ R43, R40, R46 ;  /* 0x0000002e282b7220 */ /* 0x000fe20000410000 */
[----:B------:R-:W1:Y:S01]  /*1b90*/  MUFU.SQRT R48, R48 ;  /* 0x0000003000307308 */ /* 0x000e620000002000 */
[----:B------:R-:W-:-:S02]  /*1ba0*/  IMAD.U32 R42, R42, 0x10000, RZ ;  /* 0x000100002a2a7824 */ /* 0x000fc400078e00ff */
[----:B------:R-:W-:Y:S02]  /*1bb0*/  IMAD.U32 R45, R45, 0x10000, RZ ;  /* 0x000100002d2d7824 */ /* 0x000fe400078e00ff */
[----:B------:R-:W-:Y:S02]  /*1bc0*/  IMAD.U32 R44, R44, 0x10000, RZ ;  /* 0x000100002c2c7824 */ /* 0x000fe400078e00ff */
[----:B------:R-:W-:Y:S01]  /*1bd0*/  IMAD.U32 R35, R35, 0x10000, RZ ;  /* 0x0001000023237824 */ /* 0x000fe200078e00ff */
[----:B------:R-:W2:Y:S01]  /*1be0*/  MUFU.SQRT R47, R47 ;  /* 0x0000002f002f7308 */ /* 0x000ea20000002000 */
[----:B0-----:R-:W-:Y:S01]  /*1bf0*/  FADD.FTZ R46, R49, UR4 ;  /* 0x00000004312e7e21 */ /* 0x001fe20008010000 */
[----:B------:R-:W-:-:S04]  /*1c00*/  FFMA.FTZ R49, R4, -UR6, R4 ;  /* 0x8000000604317c23 */ /* 0x000fc80008010004 */
[----:B------:R-:W-:Y:S01]  /*1c10*/  FFMA.FTZ R38, R38, UR6, R49 ;  /* 0x0000000626267c23 */ /* 0x000fe20008010031 */
[----:B------:R-:W-:Y:S01]  /*1c20*/  FFMA.FTZ R49, R6, -UR6, R6 ;  /* 0x8000000606317c23 */ /* 0x000fe20008010006 */
[----:B------:R-:W0:Y:S01]  /*1c30*/  MUFU.SQRT R43, R43 ;  /* 0x0000002b002b7308 */ /* 0x000e220000002000 */
[----:B-1----:R-:W-:Y:S02]  /*1c40*/  FADD.FTZ R48, R48, UR4 ;  /* 0x0000000430307e21 */ /* 0x002fe40008010000 */
[----:B------:R-:W-:-:S05]  /*1c50*/  FFMA.FTZ R6, R34, UR6, R49 ;  /* 0x0000000622067c23 */ /* 0x000fca0008010031 */
[----:B------:R-:W1:Y:S01]  /*1c60*/  MUFU.RCP R4, R0 ;  /* 0x0000000000047308 */ /* 0x000e620000001000 */
[----:B--2---:R-:W-:-:S07]  /*1c70*/  FADD.FTZ R50, R47, UR4 ;  /* 0x000000042f327e21 */ /* 0x004fce0008010000 */
[----:B------:R-:W2:Y:S01]  /*1c80*/  MUFU.RCP R46, R46 ;  /* 0x0000002e002e7308 */ /* 0x000ea20000001000 */
[----:B0-----:R-:W-:Y:S01]  /*1c90*/  FADD.FTZ R49, R43, UR4 ;  /* 0x000000042b317e21 */ /* 0x001fe20008010000 */
[----:B------:R-:W-:-:S06]  /*1ca0*/  IMAD.U32 R43, R36, 0x10000, RZ ;  /* 0x00010000242b7824 */ /* 0x000fcc00078e00ff */
[----:B------:R0:W3:Y:S01]  /*1cb0*/  MUFU.RCP R39, R48 ;  /* 0x0000003000277308 */ /* 0x0000e20000001000 */
[----:B-1----:R-:W-:Y:S01]  /*1cc0*/  FMUL.FTZ R47, R38, R4 ;  /* 0x00000004262f7220 */ /* 0x002fe20000410000 */
[----:B------:R-:W-:-:S04]  /*1cd0*/  F2FP.BF16.F32.PACK_AB R38, R25, R38 ;  /* 0x000000261926723e */ /* 0x000fc800000010ff */
[----:B------:R-:W-:Y:S02]  /*1ce0*/  PRMT R25, R38, 0x7632, R25 ;  /* 0x0000763226197816 */ /* 0x000fe40000000019 */
[----:B------:R-:W1:Y:S01]  /*1cf0*/  MUFU.RCP R34, R50 ;  /* 0x0000003200227308 */ /* 0x000e620000001000 */
[----:B--2---:R-:W-:Y:S01]  /*1d00*/  FMUL.FTZ R47, R47, R46 ;  /* 0x0000002e2f2f7220 */ /* 0x004fe20000410000 */
[----:B0-----:R-:W-:Y:S01]  /*1d10*/  FFMA.FTZ R48, R7, -UR6, R7 ;  /* 0x8000000607307c23 */ /* 0x001fe20008010007 */
[-C--:B------:R-:W-:Y:S02]  /*1d20*/  FMUL.FTZ R46, R5, R4.reuse ;  /* 0x00000004052e7220 */ /* 0x080fe40000410000 */
[----:B------:R-:W-:Y:S01]  /*1d30*/  FFMA.FTZ R47, R42, UR5, R47 ;  /* 0x000000052a2f7c23 */ /* 0x000fe2000801002f */
[----:B------:R-:W-:Y:S02]  /*1d40*/  FFMA.FTZ R7, R43, UR6, R48 ;  /* 0x000000062b077c23 */ /* 0x000fe40008010030 */
[----:B------:R0:W2:Y:S01]  /*1d50*/  MUFU.RCP R36, R49 ;  /* 0x0000003100247308 */ /* 0x0000a20000001000 */
[----:B---3--:R-:W-:Y:S01]  /*1d60*/  FMUL.FTZ R46, R46, R39 ;  /* 0x000000272e2e7220 */ /* 0x008fe20000410000 */
[----:B-----5:R-:W-:Y:S01]  /*1d70*/  FMUL.FTZ R39, R24, R47 ;  /* 0x0000002f18277220 */ /* 0x020fe20000410000 */
[----:B------:R-:W-:Y:S01]  /*1d80*/  FMUL.FTZ R47, R6, R4 ;  /* 0x00000004062f7220 */ /* 0x000fe20000410000 */
[----:B------:R-:W-:Y:S01]  /*1d90*/  F2FP.BF16.F32.PACK_AB R6, R41, R6 ;  /* 0x000000062906723e */ /* 0x000fe200000010ff */
[----:B------:R-:W-:-:S03]  /*1da0*/  FFMA.FTZ R43, R45, UR5, R46 ;  /* 0x000000052d2b7c23 */ /* 0x000fc6000801002e */
[----:B------:R-:W3:Y:S01]  /*1db0*/  F2F.BF16.F32 R39, R39 ;  /* 0x0000002700277304 */ /* 0x000ee20000202000 */
[----:B0-----:R-:W-:Y:S01]  /*1dc0*/  FMUL.FTZ R49, R7, R4 ;  /* 0x0000000407317220 */ /* 0x001fe20000410000 */
[----:B-1----:R-:W-:Y:S01]  /*1dd0*/  FMUL.FTZ R47, R47, R34 ;  /* 0x000000222f2f7220 */ /* 0x002fe20000410000 */
[----:B------:R-:W-:Y:S01]  /*1de0*/  FMUL.FTZ R43, R24, R43 ;  /* 0x0000002b182b7220 */ /* 0x000fe20000410000 */
[----:B------:R-:W-:Y:S02]  /*1df0*/  PRMT R41, R6, 0x7632, R41 ;  /* 0x0000763206297816 */ /* 0x000fe40000000029 */
[----:B------:R-:W-:Y:S01]  /*1e00*/  FFMA.FTZ R47, R44, UR5, R47 ;  /* 0x000000052c2f7c23 */ /* 0x000fe2000801002f */
[----:B--2---:R-:W-:-:S03]  /*1e10*/  FMUL.FTZ R36, R49, R36 ;  /* 0x0000002431247220 */ /* 0x004fc60000410000 */
[----:B------:R-:W-:Y:S01]  /*1e20*/  FMUL.FTZ R47, R24, R47 ;  /* 0x0000002f182f7220 */ /* 0x000fe20000410000 */
[----:B------:R-:W0:Y:S01]  /*1e30*/  F2F.BF16.F32 R43, R43 ;  /* 0x0000002b002b7304 */ /* 0x000e220000202000 */
[----:B------:R-:W-:Y:S01]  /*1e40*/  FFMA.FTZ R49, R35, UR5, R36 ;  /* 0x0000000523317c23 */ /* 0x000fe20008010024 */
[----:B---3--:R-:W-:-:S03]  /*1e50*/  IMAD.U32 R39, R39, 0x10000, RZ ;  /* 0x0001000027277824 */ /* 0x008fc600078e00ff */
[----:B------:R-:W-:-:S03]  /*1e60*/  FMUL.FTZ R24, R24, R49 ;  /* 0x0000003118187220 */ /* 0x000fc60000410000 */
[----:B------:R-:W1:Y:S01]  /*1e70*/  F2F.BF16.F32 R47, R47 ;  /* 0x0000002f002f7304 */ /* 0x000e620000202000 */
[--C-:B------:R-:W-:Y:S01]  /*1e80*/  FADD.FTZ R42, R42, -R39.reuse ;  /* 0x800000272a2a7221 */ /* 0x100fe20000010000 */
[----:B------:R-:W-:-:S04]  /*1e90*/  PRMT R39, R38, 0x7610, R39 ;  /* 0x0000761026277816 */ /* 0x000fc80000000027 */
[----:B------:R-:W-:Y:S01]  /*1ea0*/  F2FP.BF16.F32.PACK_AB R42, R5, R42 ;  /* 0x0000002a052a723e */ /* 0x000fe200000010ff */
[----:B0-----:R-:W-:Y:S01]  /*1eb0*/  IMAD.U32 R4, R43, 0x10000, RZ ;  /* 0x000100002b047824 */ /* 0x001fe200078e00ff */
[----:B------:R-:W0:Y:S01]  /*1ec0*/  F2F.BF16.F32 R24, R24 ;  /* 0x0000001800187304 */ /* 0x000e220000202000 */
[----:B------:R-:W-:Y:S02]  /*1ed0*/  PRMT R43, R6, 0x7610, R43 ;  /* 0x00007610062b7816 */ /* 0x000fe4000000002b */
[----:B------:R-:W-:Y:S01]  /*1ee0*/  FADD.FTZ R4, R45, -R4 ;  /* 0x800000042d047221 */ /* 0x000fe20000010000 */
[----:B------:R-:W-:Y:S01]  /*1ef0*/  PRMT R45, R42, 0x7632, R45 ;  /* 0x000076322a2d7816 */ /* 0x000fe2000000002d */
[----:B-1----:R-:W-:-:S03]  /*1f00*/  IMAD.U32 R49, R47, 0x10000, RZ ;  /* 0x000100002f317824 */ /* 0x002fc600078e00ff */
[----:B------:R-:W-:Y:S01]  /*1f10*/  F2FP.BF16.F32.PACK_AB R4, R4, R37 ;  /* 0x000000250404723e */ /* 0x000fe200000010ff */
[----:B------:R-:W-:-:S03]  /*1f20*/  FADD.FTZ R44, R44, -R49 ;  /* 0x800000312c2c7221 */ /* 0x000fc60000010000 */
[----:B------:R-:W-:Y:S01]  /*1f30*/  PRMT R37, R4, 0x7632, R37 ;  /* 0x0000763204257816 */ /* 0x000fe20000000025 */
[----:B0-----:R-:W-:Y:S01]  /*1f40*/  IMAD.U32 R34, R24, 0x10000, RZ ;  /* 0x0001000018227824 */ /* 0x001fe200078e00ff */
[----:B------:R-:W-:Y:S02]  /*1f50*/  F2FP.BF16.F32.PACK_AB R44, R7, R44 ;  /* 0x0000002c072c723e */ /* 0x000fe400000010ff */
[----:B------:R-:W-:Y:S01]  /*1f60*/  PRMT R7, R4, 0x7610, R7 ;  /* 0x0000761004077816 */ /* 0x000fe20000000007 */
[----:B------:R-:W-:Y:S01]  /*1f70*/  FADD.FTZ R47, R35, -R34 ;  /* 0x80000022232f7221 */ /* 0x000fe20000010000 */
[----:B------:R-:W-:Y:S02]  /*1f80*/  PRMT R35, R42, 0x7610, R35 ;  /* 0x000076102a237816 */ /* 0x000fe40000000023 */
[----:B------:R-:W-:Y:S02]  /*1f90*/  PRMT R6, R44, 0x7632, R6 ;  /* 0x000076322c067816 */ /* 0x000fe40000000006 */
[----:B------:R-:W-:-:S02]  /*1fa0*/  F2FP.BF16.F32.PACK_AB R24, R47, R40 ;  /* 0x000000282f18723e */ /* 0x000fc400000010ff */
[----:B------:R-:W-:Y:S02]  /*1fb0*/  PRMT R47, R44, 0x7610, R47 ;  /* 0x000076102c2f7816 */ /* 0x000fe4000000002f */
[----:B------:R-:W-:Y:S01]  /*1fc0*/  PRMT R49, R24, 0x7632, R49 ;  /* 0x0000763218317816 */ /* 0x000fe20000000031 */
[----:B------:R-:W-:Y:S06]  /*1fd0*/  BRA `(.L_x_204) ;  /* 0x0000000400887947 */ /* 0x000fec0003800000 */
.L_x_203:
[----:B------:R-:W-:Y:S01]  /*1fe0*/  IMAD.U32 R45, R45, 0x10000, RZ ;  /* 0x000100002d2d7824 */ /* 0x000fe200078e00ff */
[----:B------:R-:W0:Y:S01]  /*1ff0*/  MUFU.RCP R46, R26 ;  /* 0x0000001a002e7308 */ /* 0x000e220000001000 */
[----:B------:R-:W-:Y:S02]  /*2000*/  IMAD.U32 R25, R42, 0x10000, RZ ;  /* 0x000100002a197824 */ /* 0x000fe400078e00ff */
[----:B------:R-:W-:Y:S01]  /*2010*/  FMUL.FTZ R47, R45, UR5 ;  /* 0x000000052d2f7c20 */ /* 0x000fe20008410000 */
[----:B------:R-:W-:Y:S02]  /*2020*/  IMAD.U32 R48, R41, 0x10000, RZ ;  /* 0x0001000029307824 */ /* 0x000fe400078e00ff */
[----:B------:R-:W-:Y:S01]  /*2030*/  FFMA.FTZ R4, R25, UR5, R4 ;  /* 0x0000000519047c23 */ /* 0x000fe20008010004 */
[----:B------:R-:W-:Y:S02]  /*2040*/  IMAD.U32 R44, R44, 0x10000, RZ ;  /* 0x000100002c2c7824 */ /* 0x000fe400078e00ff */
[----:B------:R-:W-:Y:S01]  /*2050*/  FFMA.FTZ R5, R28, R5, R47 ;  /* 0x000000051c057223 */ /* 0x000fe2000001002f */
[----:B------:R-:W-:-:S02]  /*2060*/  IMAD.U32 R47, R43, 0x10000, RZ ;  /* 0x000100002b2f7824 */ /* 0x000fc400078e00ff */
[----:B------:R-:W-:Y:S01]  /*2070*/  FMUL.FTZ R42, R4, R4 ;  /* 0x00000004042a7220 */ /* 0x000fe20000410000 */
[----:B------:R-:W-:Y:S01]  /*2080*/  FMUL.FTZ R49, R44, UR5 ;  /* 0x000000052c317c20 */ /* 0x000fe20008410000 */
[----:B------:R-:W-:Y:S01]  /*2090*/  FMUL.FTZ R43, R5, R5 ;  /* 0x00000005052b7220 */ /* 0x000fe20000410000 */
[----:B------:R-:W-:Y:S02]  /*20a0*/  IMAD.U32 R40, R40, 0x10000, RZ ;  /* 0x0001000028287824 */ /* 0x000fe400078e00ff */
[----:B------:R-:W-:Y:S01]  /*20b0*/  FFMA.FTZ R42, R42, -UR7, R42 ;  /* 0x800000072a2a7c23 */ /* 0x000fe2000801002a */
[----:B------:R-:W-:Y:S01]  /*20c0*/  FFMA.FTZ R6, R28, R6, R49 ;  /* 0x000000061c067223 */ /* 0x000fe20000010031 */
[----:B------:R-:W-:Y:S01]  /*20d0*/  FFMA.FTZ R43, R43, -UR7, R43 ;  /* 0x800000072b2b7c23 */ /* 0x000fe2000801002b */
[----:B------:R-:W-:Y:S02]  /*20e0*/  IMAD.U32 R50, R39, 0x10000, RZ ;  /* 0x0001000027327824 */ /* 0x000fe400078e00ff */
[----:B------:R-:W-:Y:S01]  /*20f0*/  FFMA.FTZ R41, R47, UR7, R42 ;  /* 0x000000072f297c23 */ /* 0x000fe2000801002a */
[----:B------:R-:W-:-:S02]  /*2100*/  IMAD.U32 R42, R35, 0x10000, RZ ;  /* 0x00010000232a7824 */ /* 0x000fc400078e00ff */
[----:B------:R-:W-:Y:S01]  /*2110*/  FFMA.FTZ R35, R48, UR7, R43 ;  /* 0x0000000730237c23 */ /* 0x000fe2000801002b */
[----:B------:R-:W-:Y:S02]  /*2120*/  IMAD.U32 R48, R37, 0x10000, RZ ;  /* 0x0001000025307824 */ /* 0x000fe400078e00ff */
[----:B------:R-:W-:Y:S01]  /*2130*/  FMUL.FTZ R43, R6, R6 ;  /* 0x00000006062b7220 */ /* 0x000fe20000410000 */
[----:B------:R-:W-:Y:S01]  /*2140*/  FMUL.FTZ R37, R42, UR5 ;  /* 0x000000052a257c20 */ /* 0x000fe20008410000 */
[-C--:B0-----:R-:W-:Y:S01]  /*2150*/  FMUL.FTZ R49, R41, R46.reuse ;  /* 0x0000002e29317220 */ /* 0x081fe20000410000 */
[----:B------:R-:W-:Y:S01]  /*2160*/  FFMA.FTZ R5, R5, -UR6, R5 ;  /* 0x8000000605057c23 */ /* 0x000fe20008010005 */
[----:B------:R-:W-:Y:S01]  /*2170*/  FFMA.FTZ R43, R43, -UR7, R43 ;  /* 0x800000072b2b7c23 */ /* 0x000fe2000801002b */
[----:B------:R-:W-:Y:S01]  /*2180*/  FFMA.FTZ R37, R28, R7, R37 ;  /* 0x000000071c257223 */ /* 0x000fe20000010025 */
[----:B------:R-:W-:Y:S01]  /*2190*/  FFMA.FTZ R6, R6, -UR6, R6 ;  /* 0x8000000606067c23 */ /* 0x000fe20008010006 */
[----:B------:R-:W-:Y:S01]  /*21a0*/  FFMA.FTZ R5, R50, UR6, R5 ;  /* 0x0000000632057c23 */ /* 0x000fe20008010005 */
[----:B------:R-:W-:Y:S01]  /*21b0*/  FFMA.FTZ R43, R48, UR7, R43 ;  /* 0x00000007302b7c23 */ /* 0x000fe2000801002b */
[----:B------:R-:W-:Y:S01]  /*21c0*/  FMUL.FTZ R7, R37, R37 ;  /* 0x0000002525077220 */ /* 0x000fe20000410000 */
[----:B------:R-:W0:Y:S01]  /*21d0*/  MUFU.SQRT R49, R49 ;  /* 0x0000003100317308 */ /* 0x000e220000002000 */
[-C--:B------:R-:W-:Y:S01]  /*21e0*/  FMUL.FTZ R48, R35, R46.reuse ;  /* 0x0000002e23307220 */ /* 0x080fe20000410000 */
[----:B------:R-:W-:Y:S01]  /*21f0*/  FMUL.FTZ R47, R43, R46 ;  /* 0x0000002e2b2f7220 */ /* 0x000fe20000410000 */
[----:B------:R-:W-:Y:S01]  /*2200*/  FFMA.FTZ R7, R7, -UR7, R7 ;  /* 0x8000000707077c23 */ /* 0x000fe20008010007 */
[----:B------:R-:W-:-:S03]  /*2210*/  FFMA.FTZ R37, R37, -UR6, R37 ;  /* 0x8000000625257c23 */ /* 0x000fc60008010025 */
[----:B------:R-:W-:Y:S01]  /*2220*/  FFMA.FTZ R7, R40, UR7, R7 ;  /* 0x0000000728077c23 */ /* 0x000fe20008010007 */
[----:B------:R-:W1:Y:S03]  /*2230*/  MUFU.SQRT R48, R48 ;  /* 0x0000003000307308 */ /* 0x000e660000002000 */
[----:B------:R-:W-:-:S05]  /*2240*/  FMUL.FTZ R40, R7, R46 ;  /* 0x0000002e07287220 */ /* 0x000fca0000410000 */
[----:B------:R-:W2:Y:S01]  /*2250*/  MUFU.SQRT R47, R47 ;  /* 0x0000002f002f7308 */ /* 0x000ea20000002000 */
[----:B0-----:R-:W-:Y:S01]  /*2260*/  FADD.FTZ R46, R49, UR4 ;  /* 0x00000004312e7e21 */ /* 0x001fe20008010000 */
[----:B------:R-:W-:Y:S02]  /*2270*/  IMAD.U32 R49, R38, 0x10000, RZ ;  /* 0x0001000026317824 */ /* 0x000fe400078e00ff */
[----:B------:R-:W-:-:S04]  /*2280*/  FFMA.FTZ R38, R4, -UR6, R4 ;  /* 0x8000000604267c23 */ /* 0x000fc80008010004 */
[----:B------:R-:W-:Y:S01]  /*2290*/  FFMA.FTZ R38, R49, UR6, R38 ;  /* 0x0000000631267c23 */ /* 0x000fe20008010026 */
[----:B------:R-:W0:Y:S01]  /*22a0*/  MUFU.SQRT R40, R40 ;  /* 0x0000002800287308 */ /* 0x000e220000002000 */
[----:B------:R-:W-:Y:S02]  /*22b0*/  IMAD.U32 R49, R34, 0x10000, RZ ;  /* 0x0001000022317824 */ /* 0x000fe400078e00ff */
[----:B-1----:R-:W-:Y:S01]  /*22c0*/  FADD.FTZ R39, R48, UR4 ;  /* 0x0000000430277e21 */ /* 0x002fe20008010000 */
[----:B------:R-:W-:Y:S02]  /*22d0*/  IMAD.U32 R48, R36, 0x10000, RZ ;  /* 0x0001000024307824 */ /* 0x000fe400078e00ff */
[----:B------:R-:W-:Y:S02]  /*22e0*/  FFMA.FTZ R6, R49, UR6, R6 ;  /* 0x0000000631067c23 */ /* 0x000fe40008010006 */
[----:B------:R-:W-:Y:S01]  /*22f0*/  FFMA.FTZ R37, R48, UR6, R37 ;  /* 0x0000000630257c23 */ /* 0x000fe20008010025 */
[----:B------:R-:W1:Y:S01]  /*2300*/  MUFU.RCP R4, R0 ;  /* 0x0000000000047308 */ /* 0x000e620000001000 */
[----:B--2---:R-:W-:Y:S01]  /*2310*/  FADD.FTZ R34, R47, UR4 ;  /* 0x000000042f227e21 */ /* 0x004fe20008010000 */
[----:B------:R-:W-:-:S06]  /*2320*/  F2FP.BF16.F32.PACK_AB R43, R43, R6 ;  /* 0x000000062b2b723e */ /* 0x000fcc00000010ff */
[----:B------:R-:W2:Y:S01]  /*2330*/  MUFU.RCP R46, R46 ;  /* 0x0000002e002e7308 */ /* 0x000ea20000001000 */
[----:B0-----:R-:W-:-:S07]  /*2340*/  FADD.FTZ R40, R40, UR4 ;  /* 0x0000000428287e21 */ /* 0x001fce0008010000 */
[----:B------:R-:W0:Y:S01]  /*2350*/  MUFU.RCP R39, R39 ;  /* 0x0000002700277308 */ /* 0x000e220000001000 */
[-C--:B-1----:R-:W-:Y:S01]  /*2360*/  FMUL.FTZ R47, R38, R4.reuse ;  /* 0x00000004262f7220 */ /* 0x082fe20000410000 */
[----:B------:R-:W-:Y:S01]  /*2370*/  FMUL.FTZ R49, R37, R4 ;  /* 0x0000000425317220 */ /* 0x000fe20000410000 */
[----:B------:R-:W-:Y:S02]  /*2380*/  F2FP.BF16.F32.PACK_AB R38, R41, R38 ;  /* 0x000000262926723e */ /* 0x000fe400000010ff */
[----:B------:R-:W-:-:S03]  /*2390*/  PRMT R41, R43, 0x7632, R41 ;  /* 0x000076322b297816 */ /* 0x000fc60000000029 */
[----:B------:R-:W1:Y:S01]  /*23a0*/  MUFU.RCP R34, R34 ;  /* 0x0000002200227308 */ /* 0x000e620000001000 */
[----:B--2---:R-:W-:Y:S01]  /*23b0*/  FMUL.FTZ R47, R47, R46 ;  /* 0x0000002e2f2f7220 */ /* 0x004fe20000410000 */
[----:B------:R-:W-:-:S03]  /*23c0*/  FMUL.FTZ R46, R5, R4 ;  /* 0x00000004052e7220 */ /* 0x000fc60000410000 */
[----:B-----5:R-:W-:Y:S01]  /*23d0*/  FMUL.FTZ R36, R24, R47 ;  /* 0x0000002f18247220 */ /* 0x020fe20000410000 */
[----:B------:R-:W-:Y:S02]  /*23e0*/  FMUL.FTZ R47, R6, R4 ;  /* 0x00000004062f7220 */ /* 0x000fe40000410000 */
[----:B------:R-:W2:Y:S01]  /*23f0*/  MUFU.RCP R40, R40 ;  /* 0x0000002800287308 */ /* 0x000ea20000001000 */
[----:B0-----:R-:W-:-:S04]  /*2400*/  FMUL.FTZ R39, R46, R39 ;  /* 0x000000272e277220 */ /* 0x001fc80000410000 */
[----:B------:R-:W-:-:S03]  /*2410*/  FMUL.FTZ R39, R24, R39 ;  /* 0x0000002718277220 */ /* 0x000fc60000410000 */
[----:B------:R-:W0:Y:S01]  /*2420*/  F2F.BF16.F32 R36, R36 ;  /* 0x0000002400247304 */ /* 0x000e220000202000 */
[----:B-1----:R-:W-:-:S04]  /*2430*/  FMUL.FTZ R47, R47, R34 ;  /* 0x000000222f2f7220 */ /* 0x002fc80000410000 */
[----:B------:R-:W-:-:S03]  /*2440*/  FMUL.FTZ R47, R24, R47 ;  /* 0x0000002f182f7220 */ /* 0x000fc60000410000 */
[----:B------:R-:W1:Y:S01]  /*2450*/  F2F.BF16.F32 R39, R39 ;  /* 0x0000002700277304 */ /* 0x000e620000202000 */
[----:B--2---:R-:W-:-:S04]  /*2460*/  FMUL.FTZ R49, R49, R40 ;  /* 0x0000002831317220 */ /* 0x004fc80000410000 */
[----:B------:R-:W-:Y:S01]  /*2470*/  FMUL.FTZ R24, R24, R49 ;  /* 0x0000003118187220 */ /* 0x000fe20000410000 */
[----:B0-----:R-:W-:Y:S02]  /*2480*/  IMAD.U32 R36, R36, 0x10000, RZ ;  /* 0x0001000024247824 */ /* 0x001fe400078e00ff */
[----:B------:R-:W0:Y:S02]  /*2490*/  F2F.BF16.F32 R47, R47 ;  /* 0x0000002f002f7304 */ /* 0x000e240000202000 */
[----:B------:R-:W-:Y:S01]  /*24a0*/  FADD.FTZ R36, R25, -R36 ;  /* 0x8000002419247221 */ /* 0x000fe20000010000 */
[----:B------:R-:W-:Y:S01]  /*24b0*/  PRMT R25, R38, 0x7632, R25 ;  /* 0x0000763226197816 */ /* 0x000fe20000000019 */
[----:B-1----:R-:W-:-:S04]  /*24c0*/  IMAD.U32 R4, R39, 0x10000, RZ ;  /* 0x0001000027047824 */ /* 0x002fc800078e00ff */
[----:B------:R-:W1:Y:S01]  /*24d0*/  F2F.BF16.F32 R24, R24 ;  /* 0x0000001800187304 */ /* 0x000e620000202000 */
[----:B------:R-:W-:Y:S01]  /*24e0*/  F2FP.BF16.F32.PACK_AB R36, R5, R36 ;  /* 0x000000240524723e */ /* 0x000fe200000010ff */
[----:B------:R-:W-:Y:S01]  /*24f0*/  FADD.FTZ R4, R45, -R4 ;  /* 0x800000042d047221 */ /* 0x000fe20000010000 */
[----:B------:R-:W-:Y:S02]  /*2500*/  PRMT R39, R38, 0x7610, R39 ;  /* 0x0000761026277816 */ /* 0x000fe40000000027 */
[----:B------:R-:W-:Y:S01]  /*2510*/  PRMT R45, R36, 0x7632, R45 ;  /* 0x00007632242d7816 */ /* 0x000fe2000000002d */
[----:B0-----:R-:W-:Y:S01]  /*2520*/  IMAD.U32 R49, R47, 0x10000, RZ ;  /* 0x000100002f317824 */ /* 0x001fe200078e00ff */
[----:B------:R-:W-:Y:S02]  /*2530*/  F2FP.BF16.F32.PACK_AB R4, R4, R35 ;  /* 0x000000230404723e */ /* 0x000fe400000010ff */
[----:B------:R-:W-:Y:S01]  /*2540*/  PRMT R35, R36, 0x7610, R35 ;  /* 0x0000761024237816 */ /* 0x000fe20000000023 */
[----:B------:R-:W-:Y:S01]  /*2550*/  FADD.FTZ R44, R44, -R49 ;  /* 0x800000312c2c7221 */ /* 0x000fe20000010000 */
[----:B-1----:R-:W-:-:S04]  /*2560*/  IMAD.U32 R51, R24, 0x10000, RZ ;  /* 0x0001000018337824 */ /* 0x002fc800078e00ff */
[----:B------:R-:W-:Y:S02]  /*2570*/  F2FP.BF16.F32.PACK_AB R44, R37, R44 ;  /* 0x0000002c252c723e */ /* 0x000fe400000010ff */
[----:B------:R-:W-:Y:S01]  /*2580*/  PRMT R37, R4, 0x7632, R37 ;  /* 0x0000763204257816 */ /* 0x000fe20000000025 */
[----:B------:R-:W-:Y:S01]  /*2590*/  FADD.FTZ R42, R42, -R51 ;  /* 0x800000332a2a7221 */ /* 0x000fe20000010000 */
[C---:B------:R-:W-:Y:S02]  /*25a0*/  PRMT R6, R44.reuse, 0x7632, R6 ;  /* 0x000076322c067816 */ /* 0x040fe40000000006 */
[----:B------:R-:W-:Y:S02]  /*25b0*/  PRMT R47, R44, 0x7610, R47 ;  /* 0x000076102c2f7816 */ /* 0x000fe4000000002f */
[----:B------:R-:W-:Y:S02]  /*25c0*/  F2FP.BF16.F32.PACK_AB R42, R42, R7 ;  /* 0x000000072a2a723e */ /* 0x000fe400000010ff */
[----:B------:R-:W-:-:S02]  /*25d0*/  PRMT R7, R4, 0x7610, R7 ;  /* 0x0000761004077816 */ /* 0x000fc40000000007 */
[C---:B------:R-:W-:Y:S02]  /*25e0*/  PRMT R49, R42.reuse, 0x7632, R49 ;  /* 0x000076322a317816 */ /* 0x040fe40000000031 */
[----:B------:R-:W-:-:S07]  /*25f0*/  PRMT R24, R42, 0x7610, R24 ;  /* 0x000076102a187816 */ /* 0x000fce0000000018 */
.L_x_204:
        /* <DEDUP_REMOVED lines=31> */
.L_x_205:
        /* <DEDUP_REMOVED lines=53> */
.L_x_206:
[----:B------:R-:W-:-:S05]  /*2b40*/  IMAD R32, R30, 0x4, R32 ;  /* 0x000000041e207824 */ /* 0x000fca00078e0220 */
[----:B------:R-:W-:-:S13]  /*2b50*/  ISETP.GE.AND P1, PT, R32, R29, PT ;  /* 0x0000001d2000720c */ /* 0x000fda0003f26270 */
[----:B------:R-:W-:Y:S05]  /*2b60*/  @!P1 BRA `(.L_x_207) ;  /* 0xffffffe400c49947 */ /* 0x000fea000383ffff */
[----:B------:R-:W-:Y:S05]  /*2b70*/  EXIT ;  /* 0x000000000000794d */ /* 0x000fea0003800000 */
        .type           $_Z25multi_tensor_apply_kernelI18TensorListMetadataILi5EE25DistAdamCapturableFunctorIN3c108BFloat16EfS4_EJPfffPiifS6_10adamMode_tfEEvlPViT_T0_DpT1_$__internal_accurate_pow,@function
        .size           $_Z25multi_tensor_apply_kernelI18TensorListMetadataILi5EE25DistAdamCapturableFunctorIN3c108BFloat16EfS4_EJPfffPiifS6_10adamMode_tfEEvlPViT_T0_DpT1_$__internal_accurate_pow,(.L_x_933 - $_Z25multi_tensor_apply_kernelI18TensorListMetadataILi5EE25DistAdamCapturableFunctorIN3c108BFloat16EfS4_EJPfffPiifS6_10adamMode_tfEEvlPViT_T0_DpT1_$__internal_accurate_pow)
$_Z25multi_tensor_apply_kernelI18TensorListMetadataILi5EE25DistAdamCapturableFunctorIN3c108BFloat16EfS4_EJPfffPiifS6_10adamMode_tfEEvlPViT_T0_DpT1_$__internal_accurate_pow:
        /* <DEDUP_REMOVED lines=172> */
.L_x_208:
[----:B------:R-:W-:Y:S01]  /*3640*/  DSETP.NEU.AND P1, PT, |R18|, +INF , PT ;  /* 0x7ff000001200742a */ /* 0x000fe20003f2d200 */
[----:B------:R-:W-:Y:S01]  /*3650*/  IMAD.MOV.U32 R7, RZ, RZ, 0x0 ;  /* 0x00000000ff077424 */ /* 0x000fe200078e00ff */
[----:B------:R-:W-:-:S12]  /*3660*/  DADD R8, R10, R8 ;  /* 0x000000000a087229 */ /* 0x000fd80000000008 */
[----:B------:R-:W-:Y:S01]  /*3670*/  @P1 DFMA R18, R8, R18, R18 ;  /* 0x000000120812122b */ /* 0x000fe20000000012 */
[----:B------:R-:W-:Y:S10]  /*3680*/  RET.REL.NODEC R6 `(_Z25multi_tensor_apply_kernelI18TensorListMetadataILi5EE25DistAdamCapturableFunctorIN3c108BFloat16EfS4_EJPfffPiifS6_10adamMode_tfEEvlPViT_T0_DpT1_) ;  /* 0xffffffc8065c7950 */ /* 0x000ff40003c3ffff */
.L_x_209:
        /* <DEDUP_REMOVED lines=15> */
.L_x_933:


//--------------------- .text._Z25multi_tensor_apply_kernelI18TensorListMetadataILi5EE25DistAdamCapturableFunctorIN3c108BFloat16EfNS3_4HalfEEJPfffPiifS7_10adamMode_tfEEvlPViT_T0_DpT1_ --------------------------
	.section	.text._Z25multi_tensor_apply_kernelI18TensorListMetadataILi5EE25DistAdamCapturableFunctorIN3c108BFloat16EfNS3_4HalfEEJPfffPiifS7_10adamMode_tfEEvlPViT_T0_DpT1_,"ax",@progbits
	.align	128
        .global         _Z25multi_tensor_apply_kernelI18TensorListMetadataILi5EE25DistAdamCapturableFunctorIN3c108BFloat16EfNS3_4HalfEEJPfffPiifS7_10adamMode_tfEEvlPViT_T0_DpT1_
        .type           _Z25multi_tensor_apply_kernelI18TensorListMetadataILi5EE25DistAdamCapturableFunctorIN3c108BFloat16EfNS3_4HalfEEJPfffPiifS7_10adamMode_tfEEvlPViT_T0_DpT1_,@function
        .size           _Z25multi_tensor_apply_kernelI18TensorListMetadataILi5EE25DistAdamCapturableFunctorIN3c108BFloat16EfNS3_4HalfEEJPfffPiifS7_10adamMode_tfEEvlPViT_T0_DpT1_,(.L_x_934 - _Z25multi_tensor_apply_kernelI18TensorListMetadataILi5EE25DistAdamCapturableFunctorIN3c108BFloat16EfNS3_4HalfEEJPfffPiifS7_10adamMode_tfEEvlPViT_T0_DpT1_)
        .other          _Z25multi_tensor_apply_kernelI18TensorListMetadataILi5EE25DistAdamCapturableFunctorIN3c108BFloat16EfNS3_4HalfEEJPfffPiifS7_10adamMode_tfEEvlPViT_T0_DpT1_,@"STO_CUDA_ENTRY STV_DEFAULT"
_Z25multi_tensor_apply_kernelI18TensorListMetadataILi5EE25DistAdamCapturableFunctorIN3c108BFloat16EfNS3_4HalfEEJPfffPiifS7_10adamMode_tfEEvlPViT_T0_DpT1_:
.text._Z25multi_tensor_apply_kernelI18TensorListMetadataILi5EE25DistAdamCapturableFunctorIN3c108BFloat16EfNS3_4HalfEEJPfffPiifS7_10adamMode_tfEEvlPViT_T0_DpT1_:
        /* <DEDUP_REMOVED lines=21> */
.L_x_210:
        /* <DEDUP_REMOVED lines=20> */
.L_x_211:
        /* <DEDUP_REMOVED lines=20> */
.L_x_212:
        /* <DEDUP_REMOVED lines=21> */
.L_x_213:
        /* <DEDUP_REMOVED lines=32> */
[----:B0-----:R-:W-:Y:S05]  /*0720*/  CALL.REL.NOINC `($_Z25multi_tensor_apply_kernelI18TensorListMetadataILi5EE25DistAdamCapturableFunctorIN3c108BFloat16EfNS3_4HalfEEJPfffPiifS7_10adamMode_tfEEvlPViT_T0_DpT1_$__internal_accurate_pow) ;  /* 0x0000002400487944 */ /* 0x001fea0003c00000 */
        /* <DEDUP_REMOVED lines=22> */
.L_x_215:
[----:B------:R-:W-:Y:S01]  /*0890*/  ISETP.GE.AND P2, PT, R3, RZ, PT ;  /* 0x000000ff0300720c */ /* 0x000fe20003f46270 */
[----:B------:R-:W-:Y:S01]  /*08a0*/  DSETP.NEU.AND P1, PT, |R2|, 0.5, !P0 ;  /* 0x3fe000000200742a */ /* 0x000fe2000472d200 */
[----:B------:R-:W-:-:S05]  /*08b0*/  IMAD.MOV.U32 R4, RZ, RZ, RZ ;  /* 0x000000ffff047224 */ /* 0x000fca00078e00ff */
[----:B0-----:R-:W-:-:S06]  /*08c0*/  SEL R5, R9, RZ, P1 ;  /* 0x000000ff09057207 */ /* 0x001fcc0000800000 */
[----:B------:R-:W-:-:S07]  /*08d0*/  @!P2 LOP3.LUT R5, R5, 0x7ff00000, RZ, 0xfc, !PT ;  /* 0x7ff000000505a812 */ /* 0x000fce00078efcff */
.L_x_216:
        /* <DEDUP_REMOVED lines=17> */
.L_x_219:
        /* <DEDUP_REMOVED lines=10> */
.L_x_218:
[----:B------:R-:W-:-:S11]  /*0a90*/  DADD R4, R2, R8 ;  /* 0x0000000002047229 */ /* 0x000fd60000000008 */
.L_x_217:
        /* <DEDUP_REMOVED lines=9> */
[----:B------:R-:W-:Y:S05]  /*0b30*/  CALL.REL.NOINC `($_Z25multi_tensor_apply_kernelI18TensorListMetadataILi5EE25DistAdamCapturableFunctorIN3c108BFloat16EfNS3_4HalfEEJPfffPiifS7_10adamMode_tfEEvlPViT_T0_DpT1_$__internal_accurate_pow) ;  /* 0x0000002000447944 */ /* 0x000fea0003c00000 */
        /* <DEDUP_REMOVED lines=19> */
.L_x_220:
[----:B------:R-:W-:Y:S01]  /*0c70*/  ISETP.GE.AND P1, PT, R3, RZ, PT ;  /* 0x000000ff0300720c */ /* 0x000fe20003f26270 */
[----:B------:R-:W-:Y:S01]  /*0c80*/  DSETP.NEU.AND P0, PT, |R2|, 0.5, !P0 ;  /* 0x3fe000000200742a */ /* 0x000fe2000470d200 */
[----:B------:R-:W-:-:S05]  /*0c90*/  IMAD.MOV.U32 R6, RZ, RZ, RZ ;  /* 0x000000ffff067224 */ /* 0x000fca00078e00ff */
[----:B0-----:R-:W-:Y:S02]  /*0ca0*/  SEL R7, R11, RZ, P0 ;  /* 0x000000ff0b077207 */ /* 0x001fe40000000000 */
[----:B------:R-:W-:-:S04]  /*0cb0*/  SEL R24, RZ, 0x1, !P0 ;  /* 0x00000001ff187807 */ /* 0x000fc80004000000 */
[----:B------:R-:W-:-:S07]  /*0cc0*/  @!P1 LOP3.LUT R7, R7, 0x7ff00000, RZ, 0xfc, !PT ;  /* 0x7ff0000007079812 */ /* 0x000fce00078efcff */
.L_x_221:
        /* <DEDUP_REMOVED lines=17> */
.L_x_224:
        /* <DEDUP_REMOVED lines=11> */
.L_x_223:
[----:B------:R-:W-:-:S11]  /*0e90*/  DADD R6, R2, R10 ;  /* 0x0000000002067229 */ /* 0x000fd6000000000a */
.L_x_222:
        /* <DEDUP_REMOVED lines=17> */
.L_x_214:
        /* <DEDUP_REMOVED lines=41> */
.L_x_225:
[----:B------:R-:W-:Y:S05]  /*1240*/  @P2 EXIT ;  /* 0x000000000000294d */ /* 0x000fea0003800000 */
[----:B------:R-:W3:Y:S01]  /*1250*/  LDC R30, c[0x0][RZ] ;  /* 0x00000000ff1e7b82 */ /* 0x000ee20000000800 */
[----:B------:R-:W-:-:S04]  /*1260*/  PRMT R2, R4, 0x9910, RZ ;  /* 0x0000991004027816 */ /* 0x000fc800000000ff */
[----:B------:R-:W-:-:S13]  /*1270*/  ISETP.NE.AND P0, PT, R2, RZ, PT ;  /* 0x000000ff0200720c */ /* 0x000fda0003f05270 */
.L_x_231:
        /* <DEDUP_REMOVED lines=14> */
[--C-:B------:R-:W-:Y:S01]  /*1360*/  IMAD.X R9, R21, 0x1, R33.reuse, P2 ;  /* 0x0000000115097824 */ /* 0x100fe200010e0621 */
[----:B0-----:R-:W-:Y:S01]  /*1370*/  IADD3 R2, P1, R18, R31, RZ ;  /* 0x0000001f12027210 */ /* 0x001fe20007f3e0ff */
[----:B------:R-:W4:Y:S04]  /*1380*/  @P0 LDG.E.64 R40, desc[UR4][R10.64] ;  /* 0x000000040a280981 */ /* 0x000f28000c1e1b00 */
[----:B-1----:R-:W-:Y:S01]  /*1390*/  IMAD.X R3, R19, 0x1, R33, P1 ;  /* 0x0000000113037824 */ /* 0x002fe200008e0621 */
[----:B---3--:R-:W3:Y:S05]  /*13a0*/  @P0 LDG.E.64 R38, desc[UR6][R8.64] ;  /* 0x0000000608260981 */ /* 0x008eea000c1e1b00 */
[----:B------:R-:W3:Y:S01]  /*13b0*/  @P0 LDG.E.64 R44, desc[UR8][R2.64] ;  /* 0x00000008022c0981 */ /* 0x000ee2000c1e1b00 */
[----:B--2---:R-:W-:-:S04]  /*13c0*/  LEA R24, P1, R5, R14, 0x2 ;  /* 0x0000000e05187211 */ /* 0x004fc800078210ff */
[----:B------:R-:W-:-:S05]  /*13d0*/  LEA.HI.X R25, R5, R15, R4, 0x2, P1 ;  /* 0x0000000f05197211 */ /* 0x000fca00008f1404 */
[----:B-----5:R0:W5:Y:S01]  /*13e0*/  @P0 LDG.E.128 R4, desc[UR4][R24.64] ;  /* 0x0000000418040981 */ /* 0x020162000c1e1d00 */
[C---:B----4-:R-:W-:Y:S02]  /*13f0*/  @P0 SHF.R.U64 R47, R40.reuse, 0x10, R41 ;  /* 0x00000010282f0819 */ /* 0x050fe40000001229 */
[----:B------:R-:W-:Y:S02]  /*1400*/  @P0 PRMT R35, R40, 0x7610, R35 ;  /* 0x0000761028230816 */ /* 0x000fe40000000023 */
[----:B------:R-:W-:Y:S02]  /*1410*/  @P0 SHF.R.U32.HI R36, RZ, 0x10, R41 ;  /* 0x00000010ff240819 */ /* 0x000fe40000011629 */
[--C-:B---3--:R-:W-:Y:S02]  /*1420*/  @P0 SHF.R.U64 R46, R38, 0x10, R39.reuse ;  /* 0x00000010262e0819 */ /* 0x108fe40000001227 */
[----:B------:R-:W-:Y:S02]  /*1430*/  @P0 SHF.R.U32.HI R37, RZ, 0x10, R39 ;  /* 0x00000010ff250819 */ /* 0x000fe40000011627 */
[----:B------:R-:W-:-:S02]  /*1440*/  @P0 PRMT R34, R39, 0x7610, R34 ;  /* 0x0000761027220816 */ /* 0x000fc40000000022 */
[--C-:B------:R-:W-:Y:S02]  /*1450*/  @P0 SHF.R.U64 R43, R44, 0x10, R45.reuse ;  /* 0x000000102c2b0819 */ /* 0x100fe4000000122d */
[--C-:B------:R-:W-:Y:S02]  /*1460*/  @P0 SHF.R.U32.HI R40, RZ, 0x10, R45.reuse ;  /* 0x00000010ff280819 */ /* 0x100fe4000001162d */
[----:B------:R-:W-:Y:S02]  /*1470*/  @P0 PRMT R42, R45, 0x7610, R42 ;  /* 0x000076102d2a0816 */ /* 0x000fe4000000002a */
        /* <DEDUP_REMOVED lines=72> */
.L_x_226:
        /* <DEDUP_REMOVED lines=11> */
[----:B------:R-:W-:Y:S01]  /*19b0*/  FMUL.FTZ R47, R4, R4 ;  /* 0x00000004042f7220 */ /* 0x000fe20000410000 */
[----:B------:R-:W-:Y:S02]  /*19c0*/  IMAD.U32 R25, R44, 0x10000, RZ ;  /* 0x000100002c197824 */ /* 0x000fe400078e00ff */
[C---:B------:R-:W-:Y:S01]  /*19d0*/  FMUL.FTZ R5, R28.reuse, R5 ;  /* 0x000000051c057220 */ /* 0x040fe20000410000 */
[----:B------:R-:W0:Y:S01]  /*19e0*/  MUFU.RCP R46, R26 ;  /* 0x0000001a002e7308 */ /* 0x000e220000001000 */
[----:B------:R-:W-:Y:S01]  /*19f0*/  FFMA.FTZ R44, R47, -UR7, R47 ;  /* 0x800000072f2c7c23 */ /* 0x000fe2000801002f */
[----:B------:R-:W-:Y:S02]  /*1a00*/  IMAD.U32 R43, R43, 0x10000, RZ ;  /* 0x000100002b2b7824 */ /* 0x000fe400078e00ff */
[----:B------:R-:W-:Y:S01]  /*1a10*/  FMUL.FTZ R6, R28, R6 ;  /* 0x000000061c067220 */ /* 0x000fe20000410000 */
[----:B------:R-:W-:Y:S02]  /*1a20*/  IMAD.U32 R48, R42, 0x10000, RZ ;  /* 0x000100002a307824 */ /* 0x000fe400078e00ff */
[----:B------:R-:W-:Y:S01]  /*1a30*/  FFMA.FTZ R25, R25, UR7, R44 ;  /* 0x0000000719197c23 */ /* 0x000fe2000801002c */
[----:B------:R-:W-:Y:S01]  /*1a40*/  FMUL.FTZ R44, R5, R5 ;  /* 0x00000005052c7220 */ /* 0x000fe20000410000 */
[----:B------:R-:W-:Y:S01]  /*1a50*/  FMUL.FTZ R47, R6, R6 ;  /* 0x00000006062f7220 */ /* 0x000fe20000410000 */
[----:B------:R-:W-:-:S02]  /*1a60*/  IMAD.U32 R40, R40, 0x10000, RZ ;  /* 0x0001000028287824 */ /* 0x000fc400078e00ff */
[----:B------:R-:W-:Y:S01]  /*1a70*/  FFMA.FTZ R50, R5, -UR6, R5 ;  /* 0x8000000605327c23 */ /* 0x000fe20008010005 */
[----:B------:R-:W-:Y:S01]  /*1a80*/  FFMA.FTZ R44, R44, -UR7, R44 ;  /* 0x800000072c2c7c23 */ /* 0x000fe2000801002c */
[----:B------:R-:W-:Y:S01]  /*1a90*/  FFMA.FTZ R47, R47, -UR7, R47 ;  /* 0x800000072f2f7c23 */ /* 0x000fe2000801002f */
[----:B------:R-:W-:Y:S02]  /*1aa0*/  IMAD.U32 R39, R39, 0x10000, RZ ;  /* 0x0001000027277824 */ /* 0x000fe400078e00ff */
[----:B------:R-:W-:Y:S01]  /*1ab0*/  FFMA.FTZ R6, R6, -UR6, R6 ;  /* 0x8000000606067c23 */ /* 0x000fe20008010006 */
[----:B------:R-:W-:Y:S01]  /*1ac0*/  FFMA.FTZ R42, R43, UR7, R44 ;  /* 0x000000072b2a7c23 */ /* 0x000fe2000801002c */
[----:B------:R-:W-:Y:S01]  /*1ad0*/  FMUL.FTZ R43, R28, R7 ;  /* 0x000000071c2b7220 */ /* 0x000fe20000410000 */
[----:B------:R-:W-:Y:S01]  /*1ae0*/  FFMA.FTZ R44, R48, UR7, R47 ;  /* 0x00000007302c7c23 */ /* 0x000fe2000801002f */
[-C--:B0-----:R-:W-:Y:S01]  /*1af0*/  FMUL.FTZ R49, R25, R46.reuse ;  /* 0x0000002e19317220 */ /* 0x081fe20000410000 */
[-C--:B------:R-:W-:Y:S01]  /*1b00*/  FMUL.FTZ R48, R42, R46.reuse ;  /* 0x0000002e2a307220 */ /* 0x080fe20000410000 */
[----:B------:R-:W-:Y:S01]  /*1b10*/  FMUL.FTZ R7, R43, R43 ;  /* 0x0000002b2b077220 */ /* 0x000fe20000410000 */
[----:B------:R-:W-:Y:S01]  /*1b20*/  FMUL.FTZ R47, R44, R46 ;  /* 0x0000002e2c2f7220 */ /* 0x000fe20000410000 */
[----:B------:R-:W-:-:S02]  /*1b30*/  IMAD.U32 R38, R38, 0x10000, RZ ;  /* 0x0001000026267824 */ /* 0x000fc400078e00ff */
[----:B------:R-:W-:Y:S01]  /*1b40*/  FFMA.FTZ R5, R39, UR6, R50 ;  /* 0x0000000627057c23 */ /* 0x000fe20008010032 */
[----:B------:R-:W-:Y:S01]  /*1b50*/  FFMA.FTZ R7, R7, -UR7, R7 ;  /* 0x8000000707077c23 */ /* 0x000fe20008010007 */
[----:B------:R-:W0:Y:S01]  /*1b60*/  MUFU.SQRT R49, R49 ;  /* 0x0000003100317308 */ /* 0x000e220000002000 */
[----:B------:R-:W-:Y:S02]  /*1b70*/  IMAD.U32 R39, R34, 0x10000, RZ ;  /* 0x0001000022277824 */ /* 0x000fe400078e00ff */
[----:B------:R-:W-:Y:S01]  /*1b80*/  FFMA.FTZ R43, R43, -UR6, R43 ;  /* 0x800000062b2b7c23 */ /* 0x000fe2000801002b */
[----:B------:R-:W-:Y:S01]  /*1b90*/  FFMA.FTZ R7, R40, UR7, R7 ;  /* 0x0000000728077c23 */ /* 0x000fe20008010007 */
[----:B------:R-:W-:Y:S02]  /*1ba0*/  IMAD.U32 R35, R35, 0x10000, RZ ;  /* 0x0001000023237824 */ /* 0x000fe400078e00ff */
[----:B------:R-:W-:Y:S01]  /*1bb0*/  FFMA.FTZ R39, R39, UR6, R6 ;  /* 0x0000000627277c23 */ /* 0x000fe20008010006 */
[----:B------:R-:W-:-:S02]  /*1bc0*/  IMAD.U32 R41, R41, 0x10000, RZ ;  /* 0x0001000029297824 */ /* 0x000fc400078e00ff */
[----:B------:R-:W-:Y:S01]  /*1bd0*/  FMUL.FTZ R40, R7, R46 ;  /* 0x0000002e07287220 */ /* 0x000fe20000410000 */
[----:B------:R-:W1:Y:S01]  /*1be0*/  MUFU.SQRT R48, R48 ;  /* 0x0000003000307308 */ /* 0x000e620000002000 */
[----:B------:R-:W-:Y:S02]  /*1bf0*/  IMAD.U32 R45, R45, 0x10000, RZ ;  /* 0x000100002d2d7824 */ /* 0x000fe400078e00ff */
[----:B------:R-:W-:-:S05]  /*1c00*/  IMAD.U32 R36, R36, 0x10000, RZ ;  /* 0x0001000024247824 */ /* 0x000fca00078e00ff */
[----:B------:R-:W2:Y:S01]  /*1c10*/  MUFU.SQRT R40, R40 ;  /* 0x0000002800287308 */ /* 0x000ea20000002000 */
[----:B0-----:R-:W-:Y:S01]  /*1c20*/  FADD.FTZ R46, R49, UR4 ;  /* 0x00000004312e7e21 */ /* 0x001fe20008010000 */
[----:B------:R-:W-:-:S04]  /*1c30*/  FFMA.FTZ R49, R4, -UR6, R4 ;  /* 0x8000000604317c23 */ /* 0x000fc80008010004 */
[----:B------:R-:W-:Y:S02]  /*1c40*/  FFMA.FTZ R38, R38, UR6, R49 ;  /* 0x0000000626267c23 */ /* 0x000fe40008010031 */
[----:B------:R-:W0:Y:S01]  /*1c50*/  MUFU.SQRT R47, R47 ;  /* 0x0000002f002f7308 */ /* 0x000e220000002000 */
[----:B-1----:R-:W-:Y:S02]  /*1c60*/  FADD.FTZ R48, R48, UR4 ;  /* 0x0000000430307e21 */ /* 0x002fe40008010000 */
[----:B------:R-:W-:-:S05]  /*1c70*/  F2FP.BF16.F32.PACK_AB R25, R25, R38 ;  /* 0x000000261919723e */ /* 0x000fca00000010ff */
[----:B------:R-:W1:Y:S01]  /*1c80*/  MUFU.RCP R4, R0 ;  /* 0x0000000000047308 */ /* 0x000e620000001000 */
[----:B--2---:R-:W-:Y:S01]  /*1c90*/  FADD.FTZ R34, R40, UR4 ;  /* 0x0000000428227e21 */ /* 0x004fe20008010000 */
[----:B------:R-:W-:-:S04]  /*1ca0*/  IMAD.U32 R40, R37, 0x10000, RZ ;  /* 0x0001000025287824 */ /* 0x000fc800078e00ff */
[----:B------:R-:W-:Y:S02]  /*1cb0*/  FFMA.FTZ R43, R40, UR6, R43 ;  /* 0x00000006282b7c23 */ /* 0x000fe4000801002b */
[----:B------:R-:W2:Y:S01]  /*1cc0*/  MUFU.RCP R46, R46 ;  /* 0x0000002e002e7308 */ /* 0x000ea20000001000 */
[----:B0-----:R-:W-:-:S07]  /*1cd0*/  FADD.FTZ R49, R47, UR4 ;  /* 0x000000042f317e21 */ /* 0x001fce0008010000 */
[----:B------:R0:W3:Y:S01]  /*1ce0*/  MUFU.RCP R6, R49 ;  /* 0x0000003100067308 */ /* 0x0000e20000001000 */
[-C--:B-1----:R-:W-:Y:S01]  /*1cf0*/  FMUL.FTZ R47, R38, R4.reuse ;  /* 0x00000004262f7220 */ /* 0x082fe20000410000 */
[----:B------:R-:W-:-:S06]  /*1d00*/  FMUL.FTZ R51, R43, R4 ;  /* 0x000000042b337220 */ /* 0x000fcc0000410000 */
[----:B------:R-:W1:Y:S01]  /*1d10*/  MUFU.RCP R48, R48 ;  /* 0x0000003000307308 */ /* 0x000e620000001000 */
[----:B--2---:R-:W-:Y:S01]  /*1d20*/  FMUL.FTZ R46, R47, R46 ;  /* 0x0000002e2f2e7220 */ /* 0x004fe20000410000 */
[-C--:B0-----:R-:W-:Y:S01]  /*1d30*/  FMUL.FTZ R49, R39, R4.reuse ;  /* 0x0000000427317220 */ /* 0x081fe20000410000 */
[----:B------:R-:W-:Y:S01]  /*1d40*/  FMUL.FTZ R47, R5, R4 ;  /* 0x00000004052f7220 */ /* 0x000fe20000410000 */
[----:B------:R-:W-:Y:S01]  /*1d50*/  F2FP.BF16.F32.PACK_AB R39, R44, R39 ;  /* 0x000000272c27723e */ /* 0x000fe200000010ff */
[----:B------:R-:W-:-:S03]  /*1d60*/  FFMA.FTZ R37, R35, UR5, R46 ;  /* 0x0000000523257c23 */ /* 0x000fc6000801002e */
[----:B------:R-:W0:Y:S01]  /*1d70*/  MUFU.RCP R34, R34 ;  /* 0x0000002200227308 */ /* 0x000e220000001000 */
[----:B---3--:R-:W-:Y:S01]  /*1d80*/  FMUL.FTZ R6, R49, R6 ;  /* 0x0000000631067220 */ /* 0x008fe20000410000 */
[----:B-----5:R-:W-:-:S03]  /*1d90*/  FMUL.FTZ R37, R24, R37 ;  /* 0x0000002518257220 */ /* 0x020fc60000410000 */
[----:B------:R-:W-:-:S03]  /*1da0*/  FFMA.FTZ R49, R41, UR5, R6 ;  /* 0x0000000529317c23 */ /* 0x000fc60008010006 */
[----:B------:R-:W2:Y:S01]  /*1db0*/  F2F.BF16.F32 R37, R37 ;  /* 0x0000002500257304 */ /* 0x000ea20000202000 */
[----:B-1----:R-:W-:Y:S01]  /*1dc0*/  FMUL.FTZ R48, R47, R48 ;  /* 0x000000302f307220 */ /* 0x002fe20000410000 */
[----:B------:R-:W-:-:S03]  /*1dd0*/  FMUL.FTZ R49, R24, R49 ;  /* 0x0000003118317220 */ /* 0x000fc60000410000 */
[----:B------:R-:W-:-:S03]  /*1de0*/  FFMA.FTZ R47, R45, UR5, R48 ;  /* 0x000000052d2f7c23 */ /* 0x000fc60008010030 */
[----:B------:R-:W1:Y:S01]  /*1df0*/  F2F.BF16.F32 R49, R49 ;  /* 0x0000003100317304 */ /* 0x000e620000202000 */
[----:B0-----:R-:W-:Y:S01]  /*1e00*/  FMUL.FTZ R51, R51, R34 ;  /* 0x0000002233337220 */ /* 0x001fe20000410000 */
[----:B------:R-:W-:-:S03]  /*1e10*/  FMUL.FTZ R47, R24, R47 ;  /* 0x0000002f182f7220 */ /* 0x000fc60000410000 */
[----:B------:R-:W-:Y:S01]  /*1e20*/  FFMA.FTZ R51, R36, UR5, R51 ;  /* 0x0000000524337c23 */ /* 0x000fe20008010033 */
[----:B--2---:R-:W-:Y:S02]  /*1e30*/  IMAD.U32 R4, R37, 0x10000, RZ ;  /* 0x0001000025047824 */ /* 0x004fe400078e00ff */
[----:B------:R-:W0:Y:S01]  /*1e40*/  F2F.BF16.F32 R47, R47 ;  /* 0x0000002f002f7304 */ /* 0x000e220000202000 */
[----:B------:R-:W-:Y:S01]  /*1e50*/  FMUL.FTZ R51, R24, R51 ;  /* 0x0000003318337220 */ /* 0x000fe20000410000 */
[----:B------:R-:W-:Y:S01]  /*1e60*/  FADD.FTZ R4, R35, -R4 ;  /* 0x8000000423047221 */ /* 0x000fe20000010000 */
[----:B------:R-:W-:Y:S01]  /*1e70*/  PRMT R35, R25, 0x7632, R35 ;  /* 0x0000763219237816 */ /* 0x000fe20000000023 */
[----:B-1----:R-:W-:-:S04]  /*1e80*/  IMAD.U32 R24, R49, 0x10000, RZ ;  /* 0x0001000031187824 */ /* 0x002fc800078e00ff */
[----:B------:R-:W1:Y:S01]  /*1e90*/  F2F.BF16.F32 R51, R51 ;  /* 0x0000003300337304 */ /* 0x000e620000202000 */
[----:B------:R-:W-:Y:S01]  /*1ea0*/  F2FP.BF16.F32.PACK_AB R4, R5, R4 ;  /* 0x000000040504723e */ /* 0x000fe200000010ff */
[----:B------:R-:W-:Y:S01]  /*1eb0*/  FADD.FTZ R24, R41, -R24 ;  /* 0x8000001829187221 */ /* 0x000fe20000010000 */
[----:B------:R-:W-:Y:S01]  /*1ec0*/  PRMT R41, R39, 0x7632, R41 ;  /* 0x0000763227297816 */ /* 0x000fe20000000029 */
[----:B0-----:R-:W-:-:S03]  /*1ed0*/  IMAD.U32 R6, R47, 0x10000, RZ ;  /* 0x000100002f067824 */ /* 0x001fc600078e00ff */
[----:B------:R-:W-:Y:S01]  /*1ee0*/  F2FP.BF16.F32.PACK_AB R24, R43, R24 ;  /* 0x000000182b18723e */ /* 0x000fe200000010ff */
[----:B------:R-:W-:Y:S01]  /*1ef0*/  FADD.FTZ R47, R45, -R6 ;  /* 0x800000062d2f7221 */ /* 0x000fe20000010000 */
[----:B------:R-:W-:Y:S02]  /*1f00*/  PRMT R45, R39, 0x7610, R45 ;  /* 0x00007610272d7816 */ /* 0x000fe4000000002d */
[----:B------:R-:W-:Y:S01]  /*1f10*/  PRMT R34, R24, 0x7632, R34 ;  /* 0x0000763218227816 */ /* 0x000fe20000000022 */
[----:B-1----:R-:W-:Y:S01]  /*1f20*/  IMAD.U32 R37, R51, 0x10000, RZ ;  /* 0x0001000033257824 */ /* 0x002fe200078e00ff */
[----:B------:R-:W-:Y:S02]  /*1f30*/  F2FP.BF16.F32.PACK_AB R47, R47, R42 ;  /* 0x0000002a2f2f723e */ /* 0x000fe400000010ff */
[----:B------:R-:W-:Y:S01]  /*1f40*/  PRMT R39, R4, 0x7632, R39 ;  /* 0x0000763204277816 */ /* 0x000fe20000000027 */
[--C-:B------:R-:W-:Y:S01]  /*1f50*/  FADD.FTZ R36, R36, -R37.reuse ;  /* 0x8000002524247221 */ /* 0x100fe20000010000 */
[----:B------:R-:W-:-:S02]  /*1f60*/  PRMT R37, R25, 0x7610, R37 ;  /* 0x0000761019257816 */ /* 0x000fc40000000025 */
[----:B------:R-:W-:Y:S02]  /*1f70*/  PRMT R25, R4, 0x7610, R25 ;  /* 0x0000761004197816 */ /* 0x000fe40000000019 */
[----:B------:R-:W-:Y:S02]  /*1f80*/  F2FP.BF16.F32.PACK_AB R7, R36, R7 ;  /* 0x000000072407723e */ /* 0x000fe400000010ff */
[----:B------:R-:W-:Y:S02]  /*1f90*/  PRMT R36, R24, 0x7610, R36 ;  /* 0x0000761018247816 */ /* 0x000fe40000000024 */
[----:B------:R-:W-:Y:S02]  /*1fa0*/  PRMT R43, R47, 0x7632, R43 ;  /* 0x000076322f2b7816 */ /* 0x000fe4000000002b */
[C---:B------:R-:W-:Y:S02]  /*1fb0*/  PRMT R51, R7.reuse, 0x7632, R51 ;  /* 0x0000763207337816 */ /* 0x040fe40000000033 */
[----:B------:R-:W-:Y:S01]  /*1fc0*/  PRMT R24, R7, 0x7610, R24 ;  /* 0x0000761007187816 */ /* 0x000fe20000000018 */
[----:B------:R-:W-:Y:S06]  /*1fd0*/  BRA `(.L_x_228) ;  /* 0x00000004008c7947 */ /* 0x000fec0003800000 */
.L_x_227:
        /* <DEDUP_REMOVED lines=8> */
[----:B------:R-:W-:Y:S01]  /*2060*/  FMUL.FTZ R47, R41, UR5 ;  /* 0x00000005292f7c20 */ /* 0x000fe20008410000 */
[----:B------:R-:W-:Y:S01]  /*2070*/  FMUL.FTZ R25, R4, R4 ;  /* 0x0000000404197220 */ /* 0x000fe20000410000 */
[----:B------:R-:W-:-:S02]  /*2080*/  IMAD.U32 R36, R36, 0x10000, RZ ;  /* 0x0001000024247824 */ /* 0x000fc400078e00ff */
[----:B------:R-:W-:Y:S01]  /*2090*/  FMUL.FTZ R44, R5, R5 ;  /* 0x00000005052c7220 */ /* 0x000fe20000410000 */
[----:B------:R-:W-:Y:S01]  /*20a0*/  FFMA.FTZ R6, R28, R6, R47 ;  /* 0x000000061c067223 */ /* 0x000fe2000001002f */
[----:B------:R-:W-:Y:S01]  /*20b0*/  FFMA.FTZ R25, R25, -UR7, R25 ;  /* 0x8000000719197c23 */ /* 0x000fe20008010019 */
[----:B------:R-:W-:Y:S02]  /*20c0*/  IMAD.U32 R47, R43, 0x10000, RZ ;  /* 0x000100002b2f7824 */ /* 0x000fe400078e00ff */
[----:B------:R-:W-:Y:S01]  /*20d0*/  FFMA.FTZ R44, R44, -UR7, R44 ;  /* 0x800000072c2c7c23 */ /* 0x000fe2000801002c */
[----:B------:R-:W-:Y:S02]  /*20e0*/  IMAD.U32 R49, R42, 0x10000, RZ ;  /* 0x000100002a317824 */ /* 0x000fe400078e00ff */
[----:B------:R-:W-:Y:S01]  /*20f0*/  FFMA.FTZ R43, R48, UR7, R25 ;  /* 0x00000007302b7c23 */ /* 0x000fe20008010019 */
[----:B------:R-:W-:Y:S02]  /*2100*/  IMAD.U32 R40, R40, 0x10000, RZ ;  /* 0x0001000028287824 */ /* 0x000fe400078e00ff */
[----:B------:R-:W-:Y:S01]  /*2110*/  FFMA.FTZ R25, R47, UR7, R44 ;  /* 0x000000072f197c23 */ /* 0x000fe2000801002c */
[----:B------:R-:W-:Y:S01]  /*2120*/  FMUL.FTZ R44, R6, R6 ;  /* 0x00000006062c7220 */ /* 0x000fe20000410000 */
[----:B------:R-:W-:Y:S01]  /*2130*/  FMUL.FTZ R47, R36, UR5 ;  /* 0x00000005242f7c20 */ /* 0x000fe20008410000 */
[----:B------:R-:W-:-:S02]  /*2140*/  IMAD.U32 R50, R39, 0x10000, RZ ;  /* 0x0001000027327824 */ /* 0x000fc400078e00ff */
[-C--:B0-----:R-:W-:Y:S01]  /*2150*/  FMUL.FTZ R48, R25, R46.reuse ;  /* 0x0000002e19307220 */ /* 0x081fe20000410000 */
[----:B------:R-:W-:Y:S01]  /*2160*/  FFMA.FTZ R44, R44, -UR7, R44 ;  /* 0x800000072c2c7c23 */ /* 0x000fe2000801002c */
[----:B------:R-:W-:Y:S01]  /*2170*/  FFMA.FTZ R42, R28, R7, R47 ;  /* 0x000000071c2a7223 */ /* 0x000fe2000001002f */
[----:B------:R-:W-:Y:S02]  /*2180*/  IMAD.U32 R34, R34, 0x10000, RZ ;  /* 0x0001000022227824 */ /* 0x000fe400078e00ff */
[----:B------:R-:W-:Y:S01]  /*2190*/  FFMA.FTZ R39, R6, -UR6, R6 ;  /* 0x8000000606277c23 */ /* 0x000fe20008010006 */
[----:B------:R-:W-:Y:S01]  /*21a0*/  FFMA.FTZ R44, R49, UR7, R44 ;  /* 0x00000007312c7c23 */ /* 0x000fe2000801002c */
[----:B------:R-:W-:Y:S01]  /*21b0*/  FMUL.FTZ R49, R43, R46 ;  /* 0x0000002e2b317220 */ /* 0x000fe20000410000 */
[----:B------:R-:W-:Y:S01]  /*21c0*/  FMUL.FTZ R7, R42, R42 ;  /* 0x0000002a2a077220 */ /* 0x000fe20000410000 */
[----:B------:R-:W0:Y:S01]  /*21d0*/  MUFU.SQRT R48, R48 ;  /* 0x0000003000307308 */ /* 0x000e220000002000 */
[----:B------:R-:W-:Y:S01]  /*21e0*/  FMUL.FTZ R47, R44, R46 ;  /* 0x0000002e2c2f7220 */ /* 0x000fe20000410000 */
[----:B------:R-:W-:Y:S01]  /*21f0*/  FFMA.FTZ R5, R5, -UR6, R5 ;  /* 0x8000000605057c23 */ /* 0x000fe20008010005 */
[----:B------:R-:W-:Y:S01]  /*2200*/  FFMA.FTZ R7, R7, -UR7, R7 ;  /* 0x8000000707077c23 */ /* 0x000fe20008010007 */
[----:B------:R-:W-:-:S02]  /*2210*/  FFMA.FTZ R39, R34, UR6, R39 ;  /* 0x0000000622277c23 */ /* 0x000fc40008010027 */
[----:B------:R-:W-:Y:S01]  /*2220*/  FFMA.FTZ R5, R50, UR6, R5 ;  /* 0x0000000632057c23 */ /* 0x000fe20008010005 */
[----:B------:R-:W-:Y:S01]  /*2230*/  FFMA.FTZ R7, R40, UR7, R7 ;  /* 0x0000000728077c23 */ /* 0x000fe20008010007 */
[----:B------:R-:W1:Y:S03]  /*2240*/  MUFU.SQRT R49, R49 ;  /* 0x0000003100317308 */ /* 0x000e660000002000 */
[----:B------:R-:W-:-:S05]  /*2250*/  FMUL.FTZ R40, R7, R46 ;  /* 0x0000002e07287220 */ /* 0x000fca0000410000 */
[----:B------:R-:W2:Y:S01]  /*2260*/  MUFU.SQRT R47, R47 ;  /* 0x0000002f002f7308 */ /* 0x000ea20000002000 */
[----:B0-----:R-:W-:-:S07]  /*2270*/  FADD.FTZ R48, R48, UR4 ;  /* 0x0000000430307e21 */ /* 0x001fce0008010000 */
[----:B------:R-:W0:Y:S01]  /*2280*/  MUFU.SQRT R40, R40 ;  /* 0x0000002800287308 */ /* 0x000e220000002000 */
[----:B-1----:R-:W-:Y:S01]  /*2290*/  FADD.FTZ R46, R49, UR4 ;  /* 0x00000004312e7e21 */ /* 0x002fe20008010000 */
[----:B------:R-:W-:Y:S02]  /*22a0*/  IMAD.U32 R49, R38, 0x10000, RZ ;  /* 0x0001000026317824 */ /* 0x000fe400078e00ff */
[----:B------:R-:W-:-:S04]  /*22b0*/  FFMA.FTZ R38, R4, -UR6, R4 ;  /* 0x8000000604267c23 */ /* 0x000fc80008010004 */
[----:B------:R-:W-:Y:S01]  /*22c0*/  FFMA.FTZ R38, R49, UR6, R38 ;  /* 0x0000000631267c23 */ /* 0x000fe20008010026 */
[----:B------:R-:W1:Y:S01]  /*22d0*/  MUFU.RCP R4, R0 ;  /* 0x0000000000047308 */ /* 0x000e620000001000 */
[----:B--2---:R-:W-:-:S07]  /*22e0*/  FADD.FTZ R50, R47, UR4 ;  /* 0x000000042f327e21 */ /* 0x004fce0008010000 */
[----:B------:R-:W2:Y:S01]  /*22f0*/  MUFU.RCP R46, R46 ;  /* 0x0000002e002e7308 */ /* 0x000ea20000001000 */
[----:B0-----:R-:W-:Y:S01]  /*2300*/  FADD.FTZ R34, R40, UR4 ;  /* 0x0000000428227e21 */ /* 0x001fe20008010000 */
[----:B------:R-:W-:-:S06]  /*2310*/  IMAD.U32 R40, R37, 0x10000, RZ ;  /* 0x0001000025287824 */ /* 0x000fcc00078e00ff */
[----:B------:R-:W0:Y:S01]  /*2320*/  MUFU.RCP R6, R50 ;  /* 0x0000003200067308 */ /* 0x000e220000001000 */
[-C--:B-1----:R-:W-:Y:S01]  /*2330*/  FMUL.FTZ R47, R38, R4.reuse ;  /* 0x00000004262f7220 */ /* 0x082fe20000410000 */
[-C--:B------:R-:W-:Y:S01]  /*2340*/  FMUL.FTZ R51, R39, R4.reuse ;  /* 0x0000000427337220 */ /* 0x080fe20000410000 */
[----:B------:R-:W-:Y:S01]  /*2350*/  FMUL.FTZ R49, R5, R4 ;  /* 0x0000000405317220 */ /* 0x000fe20000410000 */
[----:B------:R-:W-:Y:S02]  /*2360*/  F2FP.BF16.F32.PACK_AB R39, R44, R39 ;  /* 0x000000272c27723e */ /* 0x000fe400000010ff */
[----:B------:R-:W-:Y:S02]  /*2370*/  F2FP.BF16.F32.PACK_AB R38, R43, R38 ;  /* 0x000000262b26723e */ /* 0x000fe400000010ff */
[----:B------:R-:W1:Y:S01]  /*2380*/  MUFU.RCP R48, R48 ;  /* 0x0000003000307308 */ /* 0x000e620000001000 */
[----:B--2---:R-:W-:-:S04]  /*2390*/  FMUL.FTZ R47, R47, R46 ;  /* 0x0000002e2f2f7220 */ /* 0x004fc80000410000 */
[----:B-----5:R-:W-:Y:S01]  /*23a0*/  FMUL.FTZ R37, R24, R47 ;  /* 0x0000002f18257220 */ /* 0x020fe20000410000 */
[----:B------:R-:W-:Y:S02]  /*23b0*/  FFMA.FTZ R47, R42, -UR6, R42 ;  /* 0x800000062a2f7c23 */ /* 0x000fe4000801002a */
[----:B------:R-:W2:Y:S01]  /*23c0*/  MUFU.RCP R34, R34 ;  /* 0x0000002200227308 */ /* 0x000ea20000001000 */
[----:B0-----:R-:W-:Y:S01]  /*23d0*/  FMUL.FTZ R51, R51, R6 ;  /* 0x0000000633337220 */ /* 0x001fe20000410000 */
[----:B------:R-:W-:-:S03]  /*23e0*/  FFMA.FTZ R47, R40, UR6, R47 ;  /* 0x00000006282f7c23 */ /* 0x000fc6000801002f */
[----:B------:R-:W-:Y:S01]  /*23f0*/  FMUL.FTZ R51, R24, R51 ;  /* 0x0000003318337220 */ /* 0x000fe20000410000 */
[----:B------:R-:W-:Y:S02]  /*2400*/  FMUL.FTZ R53, R47, R4 ;  /* 0x000000042f357220 */ /* 0x000fe40000410000 */
        /* <DEDUP_REMOVED lines=28> */
[C---:B------:R-:W-:Y:S02]  /*25d0*/  PRMT R43, R6.reuse, 0x7632, R43 ;  /* 0x00007632062b7816 */ /* 0x040fe4000000002b */
[----:B------:R-:W-:Y:S02]  /*25e0*/  PRMT R47, R6, 0x7610, R47 ;  /* 0x00007610062f7816 */ /* 0x000fe4000000002f */
[----:B------:R-:W-:-:S02]  /*25f0*/  PRMT R51, R7, 0x7632, R51 ;  /* 0x0000763207337816 */ /* 0x000fc40000000033 */
[----:B------:R-:W-:-:S07]  /*2600*/  PRMT R24, R7, 0x7610, R24 ;  /* 0x0000761007187816 */ /* 0x000fce0000000018 */
.L_x_228:
        /* <DEDUP_REMOVED lines=11> */
[----:B---3--:R-:W-:Y:S01]  /*26c0*/  IMAD.WIDE.U32 R6, R6, 0x10000, RZ ;  /* 0x0001000006067825 */ /* 0x008fe200078e00ff */
[----:B------:R-:W-:Y:S02]  /*26d0*/  LOP3.LUT R43, R43, 0xffff, RZ, 0xc0, !PT ;  /* 0x0000ffff2b2b7812 */ /* 0x000fe400078ec0ff */
[----:B------:R-:W-:Y:S01]  /*26e0*/  LOP3.LUT R39, R39, 0xffff, RZ, 0xc0, !PT ;  /* 0x0000ffff27277812 */ /* 0x000fe200078ec0ff */
[----:B----4-:R-:W-:Y:S01]  /*26f0*/  IMAD.U32 R38, R38, 0x10000, RZ ;  /* 0x0001000026267824 */ /* 0x010fe200078e00ff */
[C---:B------:R-:W-:Y:S01]  /*2700*/  R2UR UR4, R16.reuse ;  /* 0x00000000100472ca */ /* 0x040fe200000e0000 */
[----:B------:R-:W-:Y:S01]  /*2710*/  IMAD.WIDE.U32 R42, R43, 0x10000, RZ ;  /* 0x000100002b2a7825 */ /* 0x000fe200078e00ff */
[----:B------:R-:W-:Y:S02]  /*2720*/  R2UR UR5, R17 ;  /* 0x00000000110572ca */ /* 0x000fe400000e0000 */
[----:B------:R-:W-:Y:S02]  /*2730*/  LOP3.LUT R40, R47, 0xffff, RZ, 0xc0, !PT ;  /* 0x0000ffff2f287812 */ /* 0x000fe400078ec0ff */
[----:B------:R-:W-:-:S02]  /*2740*/  R2UR UR6, R16 ;  /* 0x00000000100672ca */ /* 0x000fc400000e0000 */
[C---:B------:R-:W-:Y:S02]  /*2750*/  R2UR UR7, R17.reuse ;  /* 0x00000000110772ca */ /* 0x040fe400000e0000 */
[C---:B------:R-:W-:Y:S02]  /*2760*/  R2UR UR8, R16.reuse ;  /* 0x00000000100872ca */ /* 0x040fe400000e0000 */
[----:B------:R-:W-:Y:S02]  /*2770*/  R2UR UR9, R17 ;  /* 0x00000000110972ca */ /* 0x000fe400000e0000 */
[----:B--2---:R-:W-:Y:S01]  /*2780*/  LOP3.LUT R7, R7, R38, R53, 0xfe, !PT ;  /* 0x0000002607077212 */ /* 0x004fe200078efe35 */
[----:B------:R-:W-:Y:S01]  /*2790*/  IMAD.WIDE.U32 R38, R39, 0x10000, RZ ;  /* 0x0001000027267825 */ /* 0x000fe200078e00ff */
[----:B------:R-:W-:Y:S02]  /*27a0*/  R2UR UR10, R16 ;  /* 0x00000000100a72ca */ /* 0x000fe400000e0000 */
[----:B------:R-:W-:-:S02]  /*27b0*/  R2UR UR11, R17 ;  /* 0x00000000110b72ca */ /* 0x000fc400000e0000 */
[----:B------:R-:W-:Y:S02]  /*27c0*/  PRMT R31, R36, 0x5410, R51 ;  /* 0x00005410241f7816 */ /* 0x000fe40000000033 */
[----:B------:R-:W-:Y:S01]  /*27d0*/  PRMT R33, R41, 0x5410, R24 ;  /* 0x0000541029217816 */ /* 0x000fe20000000018 */
[----:B------:R-:W-:Y:S01]  /*27e0*/  IMAD.WIDE.U32 R40, R40, 0x10000, RZ ;  /* 0x0001000028287825 */ /* 0x000fe200078e00ff */
[----:B------:R-:W-:Y:S02]  /*27f0*/  PRMT R45, R45, 0x5410, R34 ;  /* 0x000054102d2d7816 */ /* 0x000fe40000000022 */
[----:B------:R-:W-:Y:S02]  /*2800*/  LOP3.LUT R43, R31, R43, RZ, 0xfc, !PT ;  /* 0x0000002b1f2b7212 */ /* 0x000fe400078efcff */
[----:B------:R-:W-:Y:S02]  /*2810*/  LOP3.LUT R42, R42, 0xffff, R25, 0xf8, !PT ;  /* 0x0000ffff2a2a7812 */ /* 0x000fe400078ef819 */
[----:B------:R-:W-:-:S02]  /*2820*/  LOP3.LUT R25, R45, R39, RZ, 0xfc, !PT ;  /* 0x000000272d197212 */ /* 0x000fc400078efcff */
[----:B------:R-:W-:Y:S01]  /*2830*/  LOP3.LUT R24, R38, 0xffff, R37, 0xf8, !PT ;  /* 0x0000ffff26187812 */ /* 0x000fe200078ef825 */
[----:B------:R0:W-:Y:S01]  /*2840*/  STG.E.64 desc[UR4][R10.64], R42 ;  /* 0x0000002a0a007986 */ /* 0x0001e2000c101b04 */
[----:B------:R-:W-:Y:S02]  /*2850*/  LOP3.LUT R37, R33, R41, RZ, 0xfc, !PT ;  /* 0x0000002921257212 */ /* 0x000fe400078efcff */
[----:B------:R-:W-:Y:S01]  /*2860*/  LOP3.LUT R36, R40, 0xffff, R35, 0xf8, !PT ;  /* 0x0000ffff28247812 */ /* 0x000fe200078ef823 */
[----:B------:R0:W-:Y:S01]  /*2870*/  STG.E.64 desc[UR6][R8.64], R24 ;  /* 0x0000001808007986 */ /* 0x0001e2000c101b06 */
[----:B------:R-:W-:-:S03]  /*2880*/  LOP3.LUT R6, R6, R49, RZ, 0xfc, !PT ;  /* 0x0000003106067212 */ /* 0x000fc600078efcff */
[----:B------:R0:W-:Y:S04]  /*2890*/  STG.E.64 desc[UR8][R2.64], R36 ;  /* 0x0000002402007986 */ /* 0x0001e8000c101b08 */
[----:B------:R0:W-:Y:S01]  /*28a0*/  STG.E.64 desc[UR10][R4.64], R6 ;  /* 0x0000000604007986 */ /* 0x0001e2000c101b0a */
[----:B------:R-:W-:Y:S05]  /*28b0*/  BRA `(.L_x_230) ;  /* 0x0000000000d47947 */ /* 0x000fea0003800000 */
.L_x_229:
        /* <DEDUP_REMOVED lines=53> */
.L_x_230:
[----:B------:R-:W-:-:S05]  /*2c10*/  IMAD R32, R30, 0x4, R32 ;  /* 0x000000041e207824 */ /* 0x000fca00078e0220 */
[----:B------:R-:W-:-:S13]  /*2c20*/  ISETP.GE.AND P1, PT, R32, R29, PT ;  /* 0x0000001d2000720c */ /* 0x000fda0003f26270 */
[----:B------:R-:W-:Y:S05]  /*2c30*/  @!P1 BRA `(.L_x_231) ;  /* 0xffffffe400909947 */ /* 0x000fea000383ffff */
[----:B------:R-:W-:Y:S05]  /*2c40*/  EXIT ;  /* 0x000000000000794d */ /* 0x000fea0003800000 */
        .type           $_Z25multi_tensor_apply_kernelI18TensorListMetadataILi5EE25DistAdamCapturableFunctorIN3c108BFloat16EfNS3_4HalfEEJPfffPiifS7_10adamMode_tfEEvlPViT_T0_DpT1_$__internal_accurate_pow,@function
        .size           $_Z25multi_tensor_apply_kernelI18TensorListMetadataILi5EE25DistAdamCapturableFunctorIN3c108BFloat16EfNS3_4HalfEEJPfffPiifS7_10adamMode_tfEEvlPViT_T0_DpT1_$__internal_accurate_pow,(.L_x_934 - $_Z25multi_tensor_apply_kernelI18TensorListMetadataILi5EE25DistAdamCapturableFunctorIN3c108BFloat16EfNS3_4HalfEEJPfffPiifS7_10adamMode_tfEEvlPViT_T0_DpT1_$__internal_accurate_pow)
$_Z25multi_tensor_apply_kernelI18TensorListMetadataILi5EE25DistAdamCapturableFunctorIN3c108BFloat16EfNS3_4HalfEEJPfffPiifS7_10adamMode_tfEEvlPViT_T0_DpT1_$__internal_accurate_pow:
        /* <DEDUP_REMOVED lines=172> */
.L_x_232:
[----:B------:R-:W-:Y:S01]  /*3710*/  DSETP.NEU.AND P1, PT, |R18|, +INF , PT ;  /* 0x7ff000001200742a */ /* 0x000fe20003f2d200 */
[----:B------:R-:W-:Y:S01]  /*3720*/  IMAD.MOV.U32 R7, RZ, RZ, 0x0 ;  /* 0x00000000ff077424 */ /* 0x000fe200078e00ff */
[----:B------:R-:W-:-:S12]  /*3730*/  DADD R8, R10, R8 ;  /* 0x000000000a087229 */ /* 0x000fd80000000008 */
[----:B------:R-:W-:Y:S01]  /*3740*/  @P1 DFMA R18, R8, R18, R18 ;  /* 0x000000120812122b */ /* 0x000fe20000000012 */
[----:B------:R-:W-:Y:S10]  /*3750*/  RET.REL.NODEC R6 `(_Z25multi_tensor_apply_kernelI18TensorListMetadataILi5EE25DistAdamCapturableFunctorIN3c108BFloat16EfNS3_4HalfEEJPfffPiifS7_10adamMode_tfEEvlPViT_T0_DpT1_) ;  /* 0xffffffc806287950 */ /* 0x000ff40003c3ffff */
.L_x_233:
        /* <DEDUP_REMOVED lines=10> */
.L_x_934:


//--------------------- .text._Z25multi_tensor_apply_kernelI18TensorListMetadataILi5EE25DistAdamCapturableFunctorIN3c108BFloat16EffEJPfffPiifS6_10adamMode_tfEEvlPViT_T0_DpT1_ --------------------------
	.section	.text._Z25multi_tensor_apply_kernelI18TensorListMetadataILi5EE25DistAdamCapturableFunctorIN3c108BFloat16EffEJPfffPiifS6_10adamMode_tfEEvlPViT_T0_DpT1_,"ax",@progbits
	.align	128
        .global         _Z25multi_tensor_apply_kernelI18TensorListMetadataILi5EE25DistAdamCapturableFunctorIN3c108BFloat16EffEJPfffPiifS6_10adamMode_tfEEvlPViT_T0_DpT1_
        .type           _Z25multi_tensor_apply_kernelI18TensorListMetadataILi5EE25DistAdamCapturableFunctorIN3c108BFloat16EffEJPfffPiifS6_10adamMode_tfEEvlPViT_T0_DpT1_,@function
        .size           _Z25multi_tensor_apply_kernelI18TensorListMetadataILi5EE25DistAdamCapturableFunctorIN3c108BFloat16EffEJPfffPiifS6_10adamMode_tfEEvlPViT_T0_DpT1_,(.L_x_935 - _Z25multi_tensor_apply_kernelI18TensorListMetadataILi5EE25DistAdamCapturableFunctorIN3c108BFloat16EffEJPfffPiifS6_10adamMode_tfEEvlPViT_T0_DpT1_)
        .other          _Z25multi_tensor_apply_kernelI18TensorListMetadataILi5EE25DistAdamCapturableFunctorIN3c108BFloat16EffEJPfffPiifS6_10adamMode_tfEEvlPViT_T0_DpT1_,@"STO_CUDA_ENTRY STV_DEFAULT"
_Z25multi_tensor_apply_kernelI18TensorListMetadataILi5EE25DistAdamCapturableFunctorIN3c108BFloat16EffEJPfffPiifS6_10adamMode_tfEEvlPViT_T0_DpT1_:
.text._Z25multi_tensor_apply_kernelI18TensorListMetadataILi5EE25DistAdamCapturableFunctorIN3c108BFloat16EffEJPfffPiifS6_10adamMode_tfEEvlPViT_T0_DpT1_:
        /* <DEDUP_REMOVED lines=21> */
.L_x_234:
        /* <DEDUP_REMOVED lines=20> */
.L_x_235:
        /* <DEDUP_REMOVED lines=20> */
.L_x_236:
        /* <DEDUP_REMOVED lines=21> */
.L_x_237:
        /* <DEDUP_REMOVED lines=32> */
[----:B0-----:R-:W-:Y:S05]  /*0720*/  CALL.REL.NOINC `($_Z25multi_tensor_apply_kernelI18TensorListMetadataILi5EE25DistAdamCapturableFunctorIN3c108BFloat16EffEJPfffPiifS6_10adamMode_tfEEvlPViT_T0_DpT1_$__internal_accurate_pow) ;  /* 0x0000002400307944 */ /* 0x001fea0003c00000 */
        /* <DEDUP_REMOVED lines=22> */
.L_x_239:
[----:B------:R-:W-:Y:S01]  /*0890*/  ISETP.GE.AND P2, PT, R3, RZ, PT ;  /* 0x000000ff0300720c */ /* 0x000fe20003f46270 */
[----:B------:R-:W-:Y:S01]  /*08a0*/  DSETP.NEU.AND P1, PT, |R2|, 0.5, !P0 ;  /* 0x3fe000000200742a */ /* 0x000fe2000472d200 */
[----:B------:R-:W-:-:S05]  /*08b0*/  IMAD.MOV.U32 R4, RZ, RZ, RZ ;  /* 0x000000ffff047224 */ /* 0x000fca00078e00ff */
[----:B0-----:R-:W-:-:S06]  /*08c0*/  SEL R5, R9, RZ, P1 ;  /* 0x000000ff09057207 */ /* 0x001fcc0000800000 */
[----:B------:R-:W-:-:S07]  /*08d0*/  @!P2 LOP3.LUT R5, R5, 0x7ff00000, RZ, 0xfc, !PT ;  /* 0x7ff000000505a812 */ /* 0x000fce00078efcff */
.L_x_240:
        /* <DEDUP_REMOVED lines=17> */
.L_x_243:
        /* <DEDUP_REMOVED lines=10> */
.L_x_242:
[----:B------:R-:W-:-:S11]  /*0a90*/  DADD R4, R2, R8 ;  /* 0x0000000002047229 */ /* 0x000fd60000000008 */
.L_x_241:
        /* <DEDUP_REMOVED lines=9> */
[----:B------:R-:W-:Y:S05]  /*0b30*/  CALL.REL.NOINC `($_Z25multi_tensor_apply_kernelI18TensorListMetadataILi5EE25DistAdamCapturableFunctorIN3c108BFloat16EffEJPfffPiifS6_10adamMode_tfEEvlPViT_T0_DpT1_$__internal_accurate_pow) ;  /* 0x00000020002c7944 */ /* 0x000fea0003c00000 */
        /* <DEDUP_REMOVED lines=19> */
.L_x_244:
[----:B------:R-:W-:Y:S01]  /*0c70*/  ISETP.GE.AND P1, PT, R3, RZ, PT ;  /* 0x000000ff0300720c */ /* 0x000fe20003f26270 */
[----:B------:R-:W-:Y:S01]  /*0c80*/  DSETP.NEU.AND P0, PT, |R2|, 0.5, !P0 ;  /* 0x3fe000000200742a */ /* 0x000fe2000470d200 */
[----:B------:R-:W-:-:S05]  /*0c90*/  IMAD.MOV.U32 R6, RZ, RZ, RZ ;  /* 0x000000ffff067224 */ /* 0x000fca00078e00ff */
[----:B0-----:R-:W-:Y:S02]  /*0ca0*/  SEL R7, R11, RZ, P0 ;  /* 0x000000ff0b077207 */ /* 0x001fe40000000000 */
[----:B------:R-:W-:-:S04]  /*0cb0*/  SEL R24, RZ, 0x1, !P0 ;  /* 0x00000001ff187807 */ /* 0x000fc80004000000 */
[----:B------:R-:W-:-:S07]  /*0cc0*/  @!P1 LOP3.LUT R7, R7, 0x7ff00000, RZ, 0xfc, !PT ;  /* 0x7ff0000007079812 */ /* 0x000fce00078efcff */
.L_x_245:
        /* <DEDUP_REMOVED lines=17> */
.L_x_248:
        /* <DEDUP_REMOVED lines=11> */
.L_x_247:
[----:B------:R-:W-:-:S11]  /*0e90*/  DADD R6, R2, R10 ;  /* 0x0000000002067229 */ /* 0x000fd6000000000a */
.L_x_246:
        /* <DEDUP_REMOVED lines=17> */
.L_x_238:
[----:B------:R-:W1:Y:S01]  /*0fb0*/  S2R R5, SR_CTAID.X ;  /* 0x0000000000057919 */ /* 0x000e620000002500 */
[----:B------:R-:W-:Y:S01]  /*0fc0*/  IMAD.MOV.U32 R4, RZ, RZ, 0x10 ;  /* 0x00000010ff047424 */ /* 0x000fe200078e00ff */
[----:B------:R-:W2:Y:S01]  /*0fd0*/  LDC.64 R28, c[0x0][0xe10] ;  /* 0x00038400ff1c7b82 */ /* 0x000ea20000000a00 */
[----:B------:R-:W-:Y:S02]  /*0fe0*/  R2UR UR4, R16 ;  /* 0x00000000100472ca */ /* 0x000fe400000e0000 */
[----:B------:R-:W-:-:S13]  /*0ff0*/  R2UR UR5, R17 ;  /* 0x00000000110572ca */ /* 0x000fda00000e0000 */
[----:B--2---:R2:W5:Y:S01]  /*1000*/  LDG.E R28, desc[UR4][R28.64] ;  /* 0x000000041c1c7981 */ /* 0x004562000c1e1900 */
[----:B------:R-:W-:Y:S01]  /*1010*/  ULDC UR4, c[0x0][0x210] ;  /* 0x0000840000047ab9 */ /* 0x000fe20000000800 */
[----:B-1----:R-:W1:Y:S01]  /*1020*/  LDC.U8 R3, c[0x0][R5+0x7c0] ;  /* 0x0001f00005037b82 */ /* 0x002e620000000000 */
[----:B------:R-:W-:-:S07]  /*1030*/  IMAD R2, R5, 0x4, R4 ;  /* 0x0000000405027824 */ /* 0x000fce00078e0204 */
[----:B------:R-:W3:Y:S01]  /*1040*/  LDC R2, c[0x0][R2+0x8f0] ;  /* 0x00023c0002027b82 */ /* 0x000ee20000000800 */
[----:B-1----:R-:W-:-:S07]  /*1050*/  IMAD R3, R3, 0x8, R4 ;  /* 0x0000000803037824 */ /* 0x002fce00078e0204 */
[----:B------:R-:W2:Y:S01]  /*1060*/  LDC R4, c[0x0][R3+0x6c0] ;  /* 0x0001b00003047b82 */ /* 0x000ea20000000800 */
[----:B---3--:R-:W-:Y:S01]  /*1070*/  IMAD R27, R2, UR4, RZ ;  /* 0x00000004021b7c24 */ /* 0x008fe2000f8e02ff */
[----:B------:R-:W-:-:S06]  /*1080*/  PRMT R2, RZ, 0x7610, R2 ;  /* 0x00007610ff027816 */ /* 0x000fcc0000000002 */
[----:B------:R1:W3:Y:S08]  /*1090*/  LDC.64 R22, c[0x0][R3+0x210] ;  /* 0x0000840003167b82 */ /* 0x0002f00000000a00 */
[----:B------:R1:W4:Y:S08]  /*10a0*/  LDC.64 R20, c[0x0][R3+0x300] ;  /* 0x0000c00003147b82 */ /* 0x0003300000000a00 */
[----:B------:R1:W0:Y:S01]  /*10b0*/  LDC.64 R18, c[0x0][R3+0x3f0] ;  /* 0x0000fc0003127b82 */ /* 0x0002220000000a00 */
[----:B--2---:R-:W-:-:S04]  /*10c0*/  VIADDMNMX R29, R4, -R27, UR4, PT ;  /* 0x00000004041d7e46 */ /* 0x004fc8000b80091b */
[----:B------:R-:W-:-:S03]  /*10d0*/  LOP3.LUT P0, RZ, R29, 0x3, RZ, 0xc0, !PT ;  /* 0x000000031dff7812 */ /* 0x000fc6000780c0ff */
[----:B------:R1:W2:Y:S08]  /*10e0*/  LDC.64 R14, c[0x0][R3+0x4e0] ;  /* 0x00013800030e7b82 */ /* 0x0002b00000000a00 */
[----:B------:R1:W0:Y:S02]  /*10f0*/  LDC.64 R12, c[0x0][R3+0x5d0] ;  /* 0x00017400030c7b82 */ /* 0x0002240000000a00 */
[----:B---34-:R-:W-:Y:S05]  /*1100*/  @P0 BRA `(.L_x_249) ;  /* 0x0000000000440947 */ /* 0x018fea0003800000 */
[----:B-1----:R-:W-:-:S04]  /*1110*/  IMAD.SHL.U32 R3, R27, 0x2, RZ ;  /* 0x000000021b037824 */ /* 0x002fc800078e00ff */
[----:B------:R-:W-:-:S05]  /*1120*/  IMAD.IADD R4, R22, 0x1, R3 ;  /* 0x0000000116047824 */ /* 0x000fca00078e0203 */
[----:B------:R-:W-:-:S13]  /*1130*/  LOP3.LUT P0, RZ, R4, 0x7, RZ, 0xc0, !PT ;  /* 0x0000000704ff7812 */ /* 0x000fda000780c0ff */
[----:B------:R-:W-:Y:S05]  /*1140*/  @P0 BRA `(.L_x_249) ;  /* 0x0000000000340947 */ /* 0x000fea0003800000 */
[--C-:B------:R-:W-:Y:S02]  /*1150*/  IMAD.IADD R4, R20, 0x1, R3.reuse ;  /* 0x0000000114047824 */ /* 0x100fe400078e0203 */
[----:B0-----:R-:W-:-:S03]  /*1160*/  IMAD.IADD R3, R18, 0x1, R3 ;  /* 0x0000000112037824 */ /* 0x001fc600078e0203 */
[----:B------:R-:W-:Y:S02]  /*1170*/  LOP3.LUT P0, RZ, R4, 0x7, RZ, 0xc0, !PT ;  /* 0x0000000704ff7812 */ /* 0x000fe4000780c0ff */
[----:B------:R-:W-:-:S04]  /*1180*/  LOP3.LUT P1, RZ, R3, 0x7, RZ, 0xc0, !PT ;  /* 0x0000000703ff7812 */ /* 0x000fc8000782c0ff */
[----:B------:R-:W-:-:S13]  /*1190*/  PLOP3.LUT P0, PT, P0, P1, PT, 0xa8, 0x0 ;  /* 0x000000000000781c */ /* 0x000fda0000703570 */
[----:B------:R-:W-:Y:S05]  /*11a0*/  @P0 BRA `(.L_x_249) ;  /* 0x00000000001c0947 */ /* 0x000fea0003800000 */
[----:B------:R-:W-:-:S04]  /*11b0*/  IMAD.SHL.U32 R3, R27, 0x4, RZ ;  /* 0x000000041b037824 */ /* 0x000fc800078e00ff */
[----:B--2---:R-:W-:-:S05]  /*11c0*/  IMAD.IADD R4, R14, 0x1, R3 ;  /* 0x000000010e047824 */ /* 0x004fca00078e0203 */
[----:B------:R-:W-:-:S13]  /*11d0*/  LOP3.LUT P0, RZ, R4, 0xf, RZ, 0xc0, !PT ;  /* 0x0000000f04ff7812 */ /* 0x000fda000780c0ff */
[----:B------:R-:W-:-:S05]  /*11e0*/  @!P0 IMAD.IADD R3, R12, 0x1, R3 ;  /* 0x000000010c038824 */ /* 0x000fca00078e0203 */
[----:B------:R-:W-:-:S04]  /*11f0*/  @!P0 LOP3.LUT P1, RZ, R3, 0xf, RZ, 0xc0, !PT ;  /* 0x0000000f03ff8812 */ /* 0x000fc8000782c0ff */
[----:B------:R-:W-:-:S04]  /*1200*/  @!P0 SEL R3, RZ, 0x1, P1 ;  /* 0x00000001ff038807 */ /* 0x000fc80000800000 */
[----:B------:R-:W-:-:S07]  /*1210*/  @!P0 PRMT R2, R3, 0x7610, R2 ;  /* 0x0000761003028816 */ /* 0x000fce0000000002 */
.L_x_249:
[----:B------:R-:W3:Y:S02]  /*1220*/  S2R R32, SR_TID.X ;  /* 0x0000000000207919 */ /* 0x000ee40000002100 */
[----:B---3--:R-:W-:-:S05]  /*1230*/  IMAD.SHL.U32 R32, R32, 0x4, RZ ;  /* 0x0000000420207824 */ /* 0x008fca00078e00ff */
[----:B------:R-:W-:-:S13]  /*1240*/  ISETP.GE.AND P0, PT, R32, R29, PT ;  /* 0x0000001d2000720c */ /* 0x000fda0003f06270 */
[----:B------:R-:W-:Y:S05]  /*1250*/  @P0 EXIT ;  /* 0x000000000000094d */ /* 0x000fea0003800000 */
[----:B------:R-:W3:Y:S01]  /*1260*/  LDC R30, c[0x0][RZ] ;  /* 0x00000000ff1e7b82 */ /* 0x000ee20000000800 */
[----:B------:R-:W-:-:S04]  /*1270*/  PRMT R2, R2, 0x9910, RZ ;  /* 0x0000991002027816 */ /* 0x000fc800000000ff */
[----:B------:R-:W-:-:S13]  /*1280*/  ISETP.NE.AND P0, PT, R2, RZ, PT ;  /* 0x000000ff0200720c */ /* 0x000fda0003f05270 */
.L_x_255:
[----:B------:R-:W-:Y:S02]  /*1290*/  IADD3 R33, P1, R27, R32, RZ ;  /* 0x000000201b217210 */ /* 0x000fe40007f3e0ff */
[----:B01----:R-:W-:Y:S02]  /*12a0*/  SHF.R.S32.HI R2, RZ, 0x1f, R32 ;  /* 0x0000001fff027819 */ /* 0x003fe40000011420 */
[----:B------:R-:W-:Y:S01]  /*12b0*/  @P0 R2UR UR6, R16 ;  /* 0x00000000100602ca */ /* 0x000fe200000e0000 */
[----:B-1----:R-:W-:Y:S01]  /*12c0*/  IMAD.SHL.U32 R3, R33, 0x2, RZ ;  /* 0x0000000221037824 */ /* 0x002fe200078e00ff */
        /* <DEDUP_REMOVED lines=13> */
[----:B------:R-:W-:-:S03]  /*13a0*/  IMAD.X R3, R19, 0x1, R5, P1 ;  /* 0x0000000113037824 */ /* 0x000fc600008e0605 */
[----:B------:R-:W3:Y:S04]  /*13b0*/  @P0 LDG.E.64 R42, desc[UR4][R10.64] ;  /* 0x000000040a2a0981 */ /* 0x000ee8000c1e1b00 */
[----:B------:R-:W3:Y:S01]  /*13c0*/  @P0 LDG.E.64 R36, desc[UR8][R2.64] ;  /* 0x0000000802240981 */ /* 0x000ee2000c1e1b00 */
[C---:B------:R-:W-:Y:S01]  /*13d0*/  SHF.L.U64.HI R31, R33.reuse, 0x2, R4 ;  /* 0x00000002211f7819 */ /* 0x040fe20000010204 */
[----:B------:R-:W-:-:S05]  /*13e0*/  IMAD.SHL.U32 R33, R33, 0x4, RZ ;  /* 0x0000000421217824 */ /* 0x000fca00078e00ff */
[----:B--2---:R-:W-:-:S05]  /*13f0*/  IADD3 R24, P1, R14, R33, RZ ;  /* 0x000000210e187210 */ /* 0x004fca0007f3e0ff */
[----:B------:R-:W-:-:S05]  /*1400*/  IMAD.X R25, R15, 0x1, R31, P1 ;  /* 0x000000010f197824 */ /* 0x000fca00008e061f */
        /* <DEDUP_REMOVED lines=82> */
.L_x_250:
        /* <DEDUP_REMOVED lines=14> */
[----:B------:R-:W-:Y:S02]  /*1a10*/  IMAD.U32 R25, R43, 0x10000, RZ ;  /* 0x000100002b197824 */ /* 0x000fe400078e00ff */
[----:B------:R-:W-:Y:S01]  /*1a20*/  FMUL.FTZ R6, R28, R6 ;  /* 0x000000061c067220 */ /* 0x000fe20000410000 */
[----:B------:R-:W-:Y:S01]  /*1a30*/  FFMA.FTZ R48, R47, -UR7, R47 ;  /* 0x800000072f307c23 */ /* 0x000fe2000801002f */
[----:B------:R-:W-:Y:S01]  /*1a40*/  FMUL.FTZ R43, R5, R5 ;  /* 0x00000005052b7220 */ /* 0x000fe20000410000 */
[----:B------:R-:W-:Y:S02]  /*1a50*/  IMAD.U32 R41, R41, 0x10000, RZ ;  /* 0x0001000029297824 */ /* 0x000fe400078e00ff */
[----:B------:R-:W-:Y:S01]  /*1a60*/  FMUL.FTZ R47, R6, R6 ;  /* 0x00000006062f7220 */ /* 0x000fe20000410000 */
[----:B------:R-:W-:Y:S01]  /*1a70*/  FFMA.FTZ R25, R25, UR7, R48 ;  /* 0x0000000719197c23 */ /* 0x000fe20008010030 */
[----:B------:R-:W-:Y:S01]  /*1a80*/  FFMA.FTZ R48, R43, -UR7, R43 ;  /* 0x800000072b307c23 */ /* 0x000fe2000801002b */
[----:B------:R-:W-:-:S02]  /*1a90*/  IMAD.U32 R43, R37, 0x10000, RZ ;  /* 0x00010000252b7824 */ /* 0x000fc400078e00ff */
[----:B------:R-:W-:Y:S01]  /*1aa0*/  FFMA.FTZ R50, R47, -UR7, R47 ;  /* 0x800000072f327c23 */ /* 0x000fe2000801002f */
[----:B------:R-:W-:Y:S02]  /*1ab0*/  IMAD.U32 R40, R40, 0x10000, RZ ;  /* 0x0001000028287824 */ /* 0x000fe400078e00ff */
        /* <DEDUP_REMOVED lines=8> */
[----:B------:R-:W-:Y:S01]  /*1b40*/  FFMA.FTZ R50, R5, -UR6, R5 ;  /* 0x8000000605327c23 */ /* 0x000fe20008010005 */
[----:B------:R-:W0:Y:S01]  /*1b50*/  MUFU.SQRT R49, R49 ;  /* 0x0000003100317308 */ /* 0x000e220000002000 */
[----:B------:R-:W-:Y:S01]  /*1b60*/  FFMA.FTZ R7, R7, -UR7, R7 ;  /* 0x8000000707077c23 */ /* 0x000fe20008010007 */
[----:B------:R-:W-:Y:S02]  /*1b70*/  IMAD.U32 R38, R38, 0x10000, RZ ;  /* 0x0001000026267824 */ /* 0x000fe400078e00ff */
[----:B------:R-:W-:Y:S01]  /*1b80*/  FFMA.FTZ R5, R39, UR6, R50 ;  /* 0x0000000627057c23 */ /* 0x000fe20008010032 */
[----:B------:R-:W-:Y:S02]  /*1b90*/  IMAD.U32 R34, R34, 0x10000, RZ ;  /* 0x0001000022227824 */ /* 0x000fe400078e00ff */
[----:B------:R-:W-:Y:S01]  /*1ba0*/  FFMA.FTZ R7, R40, UR7, R7 ;  /* 0x0000000728077c23 */ /* 0x000fe20008010007 */
[----:B------:R-:W-:Y:S01]  /*1bb0*/  IMAD.U32 R42, R42, 0x10000, RZ ;  /* 0x000100002a2a7824 */ /* 0x000fe200078e00ff */
[----:B------:R-:W1:Y:S02]  /*1bc0*/  MUFU.SQRT R48, R48 ;  /* 0x0000003000307308 */ /* 0x000e640000002000 */
[----:B------:R-:W-:Y:S01]  /*1bd0*/  FMUL.FTZ R40, R7, R46 ;  /* 0x0000002e07287220 */ /* 0x000fe20000410000 */
[----:B------:R-:W-:-:S02]  /*1be0*/  IMAD.U32 R44, R44, 0x10000, RZ ;  /* 0x000100002c2c7824 */ /* 0x000fc400078e00ff */
[----:B------:R-:W-:-:S03]  /*1bf0*/  IMAD.U32 R35, R35, 0x10000, RZ ;  /* 0x0001000023237824 */ /* 0x000fc600078e00ff */
[----:B------:R-:W2:Y:S01]  /*1c00*/  MUFU.SQRT R47, R47 ;  /* 0x0000002f002f7308 */ /* 0x000ea20000002000 */
[----:B0-----:R-:W-:Y:S01]  /*1c10*/  FADD.FTZ R46, R49, UR4 ;  /* 0x00000004312e7e21 */ /* 0x001fe20008010000 */
[----:B------:R-:W-:-:S04]  /*1c20*/  FFMA.FTZ R49, R4, -UR6, R4 ;  /* 0x8000000604317c23 */ /* 0x000fc80008010004 */
[----:B------:R-:W-:Y:S01]  /*1c30*/  FFMA.FTZ R38, R38, UR6, R49 ;  /* 0x0000000626267c23 */ /* 0x000fe20008010031 */
[----:B------:R-:W-:Y:S01]  /*1c40*/  FFMA.FTZ R49, R6, -UR6, R6 ;  /* 0x8000000606317c23 */ /* 0x000fe20008010006 */
[----:B------:R-:W0:Y:S01]  /*1c50*/  MUFU.RCP R4, R0 ;  /* 0x0000000000047308 */ /* 0x000e220000001000 */
[----:B-1----:R-:W-:Y:S02]  /*1c60*/  FADD.FTZ R48, R48, UR4 ;  /* 0x0000000430307e21 */ /* 0x002fe40008010000 */
[----:B------:R-:W-:Y:S01]  /*1c70*/  FFMA.FTZ R6, R34, UR6, R49 ;  /* 0x0000000622067c23 */ /* 0x000fe20008010031 */
[----:B------:R-:W-:Y:S01]  /*1c80*/  IMAD.U32 R49, R36, 0x10000, RZ ;  /* 0x0001000024317824 */ /* 0x000fe200078e00ff */
[----:B------:R-:W-:-:S03]  /*1c90*/  F2FP.BF16.F32.PACK_AB R25, R25, R38 ;  /* 0x000000261919723e */ /* 0x000fc600000010ff */
[----:B------:R-:W1:Y:S01]  /*1ca0*/  MUFU.SQRT R40, R40 ;  /* 0x0000002800287308 */ /* 0x000e620000002000 */
[----:B--2---:R-:W-:-:S07]  /*1cb0*/  FADD.FTZ R50, R47, UR4 ;  /* 0x000000042f327e21 */ /* 0x004fce0008010000 */
[----:B------:R-:W2:Y:S01]  /*1cc0*/  MUFU.RCP R46, R46 ;  /* 0x0000002e002e7308 */ /* 0x000ea20000001000 */
[----:B0-----:R-:W-:-:S07]  /*1cd0*/  FMUL.FTZ R47, R38, R4 ;  /* 0x00000004262f7220 */ /* 0x001fce0000410000 */
[----:B------:R0:W3:Y:S01]  /*1ce0*/  MUFU.RCP R39, R48 ;  /* 0x0000003000277308 */ /* 0x0000e20000001000 */
[----:B-1----:R-:W-:Y:S01]  /*1cf0*/  FADD.FTZ R51, R40, UR4 ;  /* 0x0000000428337e21 */ /* 0x002fe20008010000 */
[----:B------:R-:W-:-:S06]  /*1d00*/  IMAD.U32 R40, R45, 0x10000, RZ ;  /* 0x000100002d287824 */ /* 0x000fcc00078e00ff */
[----:B------:R-:W1:Y:S01]  /*1d10*/  MUFU.RCP R34, R50 ;  /* 0x0000003200227308 */ /* 0x000e620000001000 */
[----:B--2---:R-:W-:Y:S01]  /*1d20*/  FMUL.FTZ R47, R47, R46 ;  /* 0x0000002e2f2f7220 */ /* 0x004fe20000410000 */
[-C--:B------:R-:W-:Y:S01]  /*1d30*/  FMUL.FTZ R46, R5, R4.reuse ;  /* 0x00000004052e7220 */ /* 0x080fe20000410000 */
[----:B0-----:R-:W-:Y:S02]  /*1d40*/  FFMA.FTZ R48, R41, -UR6, R41 ;  /* 0x8000000629307c23 */ /* 0x001fe40008010029 */
[----:B------:R-:W-:Y:S02]  /*1d50*/  FFMA.FTZ R47, R42, UR5, R47 ;  /* 0x000000052a2f7c23 */ /* 0x000fe4000801002f */
[----:B------:R-:W-:Y:S01]  /*1d60*/  FFMA.FTZ R45, R49, UR6, R48 ;  /* 0x00000006312d7c23 */ /* 0x000fe20008010030 */
[----:B------:R-:W0:Y:S01]  /*1d70*/  MUFU.RCP R36, R51 ;  /* 0x0000003300247308 */ /* 0x000e220000001000 */
[----:B---3--:R-:W-:Y:S01]  /*1d80*/  FMUL.FTZ R41, R46, R39 ;  /* 0x000000272e297220 */ /* 0x008fe20000410000 */
[----:B-----5:R-:W-:Y:S01]  /*1d90*/  FMUL.FTZ R39, R24, R47 ;  /* 0x0000002f18277220 */ /* 0x020fe20000410000 */
[-C--:B------:R-:W-:Y:S01]  /*1da0*/  FMUL.FTZ R47, R6, R4.reuse ;  /* 0x00000004062f7220 */ /* 0x080fe20000410000 */
[----:B------:R-:W-:Y:S01]  /*1db0*/  FMUL.FTZ R49, R45, R4 ;  /* 0x000000042d317220 */ /* 0x000fe20000410000 */
[----:B------:R-:W-:Y:S01]  /*1dc0*/  FFMA.FTZ R41, R40, UR5, R41 ;  /* 0x0000000528297c23 */ /* 0x000fe20008010029 */
[----:B------:R-:W-:-:S02]  /*1dd0*/  F2FP.BF16.F32.PACK_AB R6, R43, R6 ;  /* 0x000000062b06723e */ /* 0x000fc400000010ff */
        /* <DEDUP_REMOVED lines=11> */
[--C-:B------:R-:W-:Y:S01]  /*1e90*/  FADD.FTZ R42, R42, -R39.reuse ;  /* 0x800000272a2a7221 */ /* 0x100fe20000010000 */
        /* <DEDUP_REMOVED lines=10> */
[--C-:B------:R-:W-:Y:S01]  /*1f40*/  FADD.FTZ R44, R44, -R49.reuse ;  /* 0x800000312c2c7221 */ /* 0x100fe20000010000 */
        /* <DEDUP_REMOVED lines=10> */
[----:B------:R-:W-:Y:S01]  /*1ff0*/  PRMT R36, R7, 0x7610, R36 ;  /* 0x0000761007247816 */ /* 0x000fe20000000024 */
[----:B------:R-:W-:Y:S06]  /*2000*/  BRA `(.L_x_252) ;  /* 0x0000000400887947 */ /* 0x000fec0003800000 */
.L_x_251:
        /* <DEDUP_REMOVED lines=47> */
[----:B------:R-:W-:Y:S01]  /*2300*/  IMAD.U32 R48, R36, 0x10000, RZ ;  /* 0x0001000024307824 */ /* 0x000fe200078e00ff */
[----:B------:R-:W-:Y:S01]  /*2310*/  F2FP.BF16.F32.PACK_AB R41, R41, R38 ;  /* 0x000000262929723e */ /* 0x000fe200000010ff */
[----:B------:R-:W-:Y:S02]  /*2320*/  FFMA.FTZ R6, R49, UR6, R6 ;  /* 0x0000000631067c23 */ /* 0x000fe40008010006 */
[----:B------:R-:W-:Y:S01]  /*2330*/  FFMA.FTZ R37, R48, UR6, R37 ;  /* 0x0000000630257c23 */ /* 0x000fe20008010025 */
[----:B------:R-:W1:Y:S01]  /*2340*/  MUFU.RCP R4, R0 ;  /* 0x0000000000047308 */ /* 0x000e620000001000 */
[----:B--2---:R-:W-:-:S07]  /*2350*/  FADD.FTZ R34, R47, UR4 ;  /* 0x000000042f227e21 */ /* 0x004fce0008010000 */
[----:B------:R-:W2:Y:S01]  /*2360*/  MUFU.RCP R46, R46 ;  /* 0x0000002e002e7308 */ /* 0x000ea20000001000 */
[----:B0-----:R-:W-:-:S07]  /*2370*/  FADD.FTZ R40, R40, UR4 ;  /* 0x0000000428287e21 */ /* 0x001fce0008010000 */
[----:B------:R-:W0:Y:S01]  /*2380*/  MUFU.RCP R39, R39 ;  /* 0x0000002700277308 */ /* 0x000e220000001000 */
[-C--:B-1----:R-:W-:Y:S01]  /*2390*/  FMUL.FTZ R47, R38, R4.reuse ;  /* 0x00000004262f7220 */ /* 0x082fe20000410000 */
[----:B------:R-:W-:-:S06]  /*23a0*/  FMUL.FTZ R49, R37, R4 ;  /* 0x0000000425317220 */ /* 0x000fcc0000410000 */
[----:B------:R-:W1:Y:S01]  /*23b0*/  MUFU.RCP R34, R34 ;  /* 0x0000002200227308 */ /* 0x000e620000001000 */
[----:B--2---:R-:W-:Y:S01]  /*23c0*/  FMUL.FTZ R47, R47, R46 ;  /* 0x0000002e2f2f7220 */ /* 0x004fe20000410000 */
[----:B------:R-:W-:-:S03]  /*23d0*/  FMUL.FTZ R46, R5, R4 ;  /* 0x00000004052e7220 */ /* 0x000fc60000410000 */
[----:B-----5:R-:W-:Y:S01]  /*23e0*/  FMUL.FTZ R36, R24, R47 ;  /* 0x0000002f18247220 */ /* 0x020fe20000410000 */
[----:B------:R-:W-:Y:S01]  /*23f0*/  FMUL.FTZ R47, R6, R4 ;  /* 0x00000004062f7220 */ /* 0x000fe20000410000 */
[----:B------:R-:W-:Y:S01]  /*2400*/  F2FP.BF16.F32.PACK_AB R6, R43, R6 ;  /* 0x000000062b06723e */ /* 0x000fe200000010ff */
        /* <DEDUP_REMOVED lines=12> */
[----:B-1----:R-:W-:-:S05]  /*24d0*/  IMAD.U32 R4, R39, 0x10000, RZ ;  /* 0x0001000027047824 */ /* 0x002fca00078e00ff */
        /* <DEDUP_REMOVED lines=21> */
.L_x_252:
[----:B------:R-:W-:Y:S01]  /*2630*/  IADD3 R24, P1, R12, R33, RZ ;  /* 0x000000210c187210 */ /* 0x000fe20007f3e0ff */
[----:B------:R-:W-:Y:S02]  /*2640*/  IMAD.U32 R4, R43, 0x10000, RZ ;  /* 0x000100002b047824 */ /* 0x000fe400078e00ff */
[----:B------:R-:W-:Y:S02]  /*2650*/  IMAD.U32 R5, R45, 0x10000, RZ ;  /* 0x000100002d057824 */ /* 0x000fe400078e00ff */
[----:B------:R-:W-:Y:S02]  /*2660*/  IMAD.X R25, R13, 0x1, R31, P1 ;  /* 0x000000010d197824 */ /* 0x000fe400008e061f */
[----:B------:R-:W-:Y:S02]  /*2670*/  IMAD.U32 R6, R51, 0x10000, RZ ;  /* 0x0001000033067824 */ /* 0x000fe400078e00ff */
[----:B------:R-:W-:Y:S01]  /*2680*/  IMAD.U32 R7, R38, 0x10000, RZ ;  /* 0x0001000026077824 */ /* 0x000fe200078e00ff */
[----:B------:R-:W-:Y:S06]  /*2690*/  @!P0 BRA `(.L_x_253) ;  /* 0x0000000000708947 */ /* 0x000fec0003800000 */
[----:B------:R-:W-:Y:S02]  /*26a0*/  PRMT R47, R47, 0x5410, R36 ;  /* 0x000054102f2f7816 */ /* 0x000fe40000000024 */
[----:B------:R-:W-:Y:S02]  /*26b0*/  LOP3.LUT R36, R45, 0xffff, RZ, 0xc0, !PT ;  /* 0x0000ffff2d247812 */ /* 0x000fe400078ec0ff */
[----:B------:R-:W-:Y:S02]  /*26c0*/  PRMT R49, R49, 0x5410, R34 ;  /* 0x0000541031317816 */ /* 0x000fe40000000022 */
        /* <DEDUP_REMOVED lines=8> */
[----:B------:R-:W-:Y:S01]  /*2750*/  R2UR UR8, R16 ;  /* 0x00000000100872ca */ /* 0x000fe200000e0000 */
[----:B------:R-:W-:Y:S01]  /*2760*/  IMAD.WIDE.U32 R34, R34, 0x10000, RZ ;  /* 0x0001000022227825 */ /* 0x000fe200078e00ff */
[C---:B------:R-:W-:Y:S02]  /*2770*/  R2UR UR9, R17.reuse ;  /* 0x00000000110972ca */ /* 0x040fe400000e0000 */
[----:B------:R-:W-:Y:S02]  /*2780*/  R2UR UR10, R16 ;  /* 0x00000000100a72ca */ /* 0x000fe400000e0000 */
[----:B------:R-:W-:-:S02]  /*2790*/  R2UR UR11, R17 ;  /* 0x00000000110b72ca */ /* 0x000fc400000e0000 */
[----:B------:R-:W-:Y:S02]  /*27a0*/  PRMT R51, R51, 0x5410, R38 ;  /* 0x0000541033337816 */ /* 0x000fe40000000026 */
[----:B------:R-:W-:Y:S02]  /*27b0*/  LOP3.LUT R36, R36, 0xffff, R43, 0xf8, !PT ;  /* 0x0000ffff24247812 */ /* 0x000fe400078ef82b */
[----:B------:R-:W-:Y:S02]  /*27c0*/  LOP3.LUT R37, R51, R37, RZ, 0xfc, !PT ;  /* 0x0000002533257212 */ /* 0x000fe400078efcff */
        /* <DEDUP_REMOVED lines=9> */
.L_x_253:
        /* <DEDUP_REMOVED lines=53> */
.L_x_254:
[----:B------:R-:W-:-:S05]  /*2bb0*/  IMAD R32, R30, 0x4, R32 ;  /* 0x000000041e207824 */ /* 0x000fca00078e0220 */
[----:B------:R-:W-:-:S13]  /*2bc0*/  ISETP.GE.AND P1, PT, R32, R29, PT ;  /* 0x0000001d2000720c */ /* 0x000fda0003f26270 */
[----:B------:R-:W-:Y:S05]  /*2bd0*/  @!P1 BRA `(.L_x_255) ;  /* 0xffffffe400ac9947 */ /* 0x000fea000383ffff */
[----:B------:R-:W-:Y:S05]  /*2be0*/  EXIT ;  /* 0x000000000000794d */ /* 0x000fea0003800000 */
        .type           $_Z25multi_tensor_apply_kernelI18TensorListMetadataILi5EE25DistAdamCapturableFunctorIN3c108BFloat16EffEJPfffPiifS6_10adamMode_tfEEvlPViT_T0_DpT1_$__internal_accurate_pow,@function
        .size           $_Z25multi_tensor_apply_kernelI18TensorListMetadataILi5EE25DistAdamCapturableFunctorIN3c108BFloat16EffEJPfffPiifS6_10adamMode_tfEEvlPViT_T0_DpT1_$__internal_accurate_pow,(.L_x_935 - $_Z25multi_tensor_apply_kernelI18TensorListMetadataILi5EE25DistAdamCapturableFunctorIN3c108BFloat16EffEJPfffPiifS6_10adamMode_tfEEvlPViT_T0_DpT1_$__internal_accurate_pow)
$_Z25multi_tensor_apply_kernelI18TensorListMetadataILi5EE25DistAdamCapturableFunctorIN3c108BFloat16EffEJPfffPiifS6_10adamMode_tfEEvlPViT_T0_DpT1_$__internal_accurate_pow:
        /* <DEDUP_REMOVED lines=172> */
.L_x_256:
[----:B------:R-:W-:Y:S01]  /*36b0*/  DSETP.NEU.AND P1, PT, |R18|, +INF , PT ;  /* 0x7ff000001200742a */ /* 0x000fe20003f2d200 */
[----:B------:R-:W-:Y:S01]  /*36c0*/  IMAD.MOV.U32 R7, RZ, RZ, 0x0 ;  /* 0x00000000ff077424 */ /* 0x000fe200078e00ff */
[----:B------:R-:W-:-:S12]  /*36d0*/  DADD R8, R10, R8 ;  /* 0x000000000a087229 */ /* 0x000fd80000000008 */
[----:B------:R-:W-:Y:S01]  /*36e0*/  @P1 DFMA R18, R8, R18, R18 ;  /* 0x000000120812122b */ /* 0x000fe20000000012 */
[----:B------:R-:W-:Y:S10]  /*36f0*/  RET.REL.NODEC R6 `(_Z25multi_tensor_apply_kernelI18TensorListMetadataILi5EE25DistAdamCapturableFunctorIN3c108BFloat16EffEJPfffPiifS6_10adamMode_tfEEvlPViT_T0_DpT1_) ;  /* 0xffffffc806407950 */ /* 0x000ff40003c3ffff */
.L_x_257:
        /* <DEDUP_REMOVED lines=16> */
.L_x_935:


//--------------------- .text._Z25multi_tensor_apply_kernelI18TensorListMetadataILi5EE25DistAdamCapturableFunctorIN3c104HalfENS3_8BFloat16ES5_EJPfffPiifS7_10adamMode_tfEEvlPViT_T0_DpT1_ --------------------------
	.section	.text._Z25multi_tensor_apply_kernelI18TensorListMetadataILi5EE25DistAdamCapturableFunctorIN3c104HalfENS3_8BFloat16ES5_EJPfffPiifS7_10adamMode_tfEEvlPViT_T0_DpT1_,"ax",@progbits
	.align	128
        .global         _Z25multi_tensor_apply_kernelI18TensorListMetadataILi5EE25DistAdamCapturableFunctorIN3c104HalfENS3_8BFloat16ES5_EJPfffPiifS7_10adamMode_tfEEvlPViT_T0_DpT1_
        .type           _Z25multi_tensor_apply_kernelI18TensorListMetadataILi5EE25DistAdamCapturableFunctorIN3c104HalfENS3_8BFloat16ES5_EJPfffPiifS7_10adamMode_tfEEvlPViT_T0_DpT1_,@function
        .size           _Z25multi_tensor_apply_kernelI18TensorListMetadataILi5EE25DistAdamCapturableFunctorIN3c104HalfENS3_8BFloat16ES5_EJPfffPiifS7_10adamMode_tfEEvlPViT_T0_DpT1_,(.L_x_936 - _Z25multi_tensor_apply_kernelI18TensorListMetadataILi5EE25DistAdamCapturableFunctorIN3c104HalfENS3_8BFloat16ES5_EJPfffPiifS7_10adamMode_tfEEvlPViT_T0_DpT1_)
        .other          _Z25multi_tensor_apply_kernelI18TensorListMetadataILi5EE25DistAdamCapturableFunctorIN3c104HalfENS3_8BFloat16ES5_EJPfffPiifS7_10adamMode_tfEEvlPViT_T0_DpT1_,@"STO_CUDA_ENTRY STV_DEFAULT"
_Z25multi_tensor_apply_kernelI18TensorListMetadataILi5EE25DistAdamCapturableFunctorIN3c104HalfENS3_8BFloat16ES5_EJPfffPiifS7_10adamMode_tfEEvlPViT_T0_DpT1_:
.text._Z25multi_tensor_apply_kernelI18TensorListMetadataILi5EE25DistAdamCapturableFunctorIN3c104HalfENS3_8BFloat16ES5_EJPfffPiifS7_10adamMode_tfEEvlPViT_T0_DpT1_:
        /* <DEDUP_REMOVED lines=21> */
.L_x_258:
        /* <DEDUP_REMOVED lines=20> */
.L_x_259:
        /* <DEDUP_REMOVED lines=20> */
.L_x_260:
        /* <DEDUP_REMOVED lines=21> */
.L_x_261:
[----:B------:R-:W2:Y:S01]  /*0520*/  LDC.64 R2, c[0x0][0x218] ;  /* 0x00008600ff027b82 */ /* 0x000ea20000000a00 */
[----:B-1----:R-:W-:Y:S02]  /*0530*/  R2UR UR4, R16 ;  /* 0x00000000100472ca */ /* 0x002fe400000e0000 */
[----:B------:R-:W-:-:S13]  /*0540*/  R2UR UR5, R17 ;  /* 0x00000000110572ca */ /* 0x000fda00000e0000 */
[----:B--2---:R-:W2:Y:S02]  /*0550*/  LDG.E.STRONG.SYS R2, desc[UR4][R2.64] ;  /* 0x0000000402027981 */ /* 0x004ea4000c1f5900 */
[----:B--2---:R-:W-:-:S13]  /*0560*/  ISETP.NE.AND P0, PT, R2, 0x1, PT ;  /* 0x000000010200780c */ /* 0x004fda0003f05270 */
[----:B------:R-:W-:Y:S05]  /*0570*/  @!P0 EXIT ;  /* 0x000000000000894d */ /* 0x000fea0003800000 */
[----:B------:R-:W1:Y:S01]  /*0580*/  LDC R0, c[0x0][0xe28] ;  /* 0x00038a00ff007b82 */ /* 0x000e620000000800 */
[----:B------:R-:W-:Y:S02]  /*0590*/  IMAD.MOV.U32 R24, RZ, RZ, 0x3f800000 ;  /* 0x3f800000ff187424 */ /* 0x000fe400078e00ff */
[----:B------:R-:W-:Y:S01]  /*05a0*/  IMAD.MOV.U32 R25, RZ, RZ, 0x3f800000 ;  /* 0x3f800000ff197424 */ /* 0x000fe200078e00ff */
[----:B-1----:R-:W-:-:S13]  /*05b0*/  ISETP.NE.AND P0, PT, R0, 0x1, PT ;  /* 0x000000010000780c */ /* 0x002fda0003f05270 */
        /* <DEDUP_REMOVED lines=22> */
[----:B0-----:R-:W-:Y:S05]  /*0720*/  CALL.REL.NOINC `($_Z25multi_tensor_apply_kernelI18TensorListMetadataILi5EE25DistAdamCapturableFunctorIN3c104HalfENS3_8BFloat16ES5_EJPfffPiifS7_10adamMode_tfEEvlPViT_T0_DpT1_$__internal_accurate_pow) ;  /* 0x0000002400787944 */ /* 0x001fea0003c00000 */
        /* <DEDUP_REMOVED lines=22> */
.L_x_263:
[----:B------:R-:W-:Y:S01]  /*0890*/  ISETP.GE.AND P2, PT, R3, RZ, PT ;  /* 0x000000ff0300720c */ /* 0x000fe20003f46270 */
[----:B------:R-:W-:Y:S01]  /*08a0*/  DSETP.NEU.AND P1, PT, |R2|, 0.5, !P0 ;  /* 0x3fe000000200742a */ /* 0x000fe2000472d200 */
[----:B------:R-:W-:-:S05]  /*08b0*/  IMAD.MOV.U32 R4, RZ, RZ, RZ ;  /* 0x000000ffff047224 */ /* 0x000fca00078e00ff */
[----:B0-----:R-:W-:-:S06]  /*08c0*/  SEL R5, R9, RZ, P1 ;  /* 0x000000ff09057207 */ /* 0x001fcc0000800000 */
[----:B------:R-:W-:-:S07]  /*08d0*/  @!P2 LOP3.LUT R5, R5, 0x7ff00000, RZ, 0xfc, !PT ;  /* 0x7ff000000505a812 */ /* 0x000fce00078efcff */
.L_x_264:
        /* <DEDUP_REMOVED lines=17> */
.L_x_267:
        /* <DEDUP_REMOVED lines=10> */
.L_x_266:
[----:B------:R-:W-:-:S11]  /*0a90*/  DADD R4, R2, R8 ;  /* 0x0000000002047229 */ /* 0x000fd60000000008 */
.L_x_265:
        /* <DEDUP_REMOVED lines=9> */
[----:B------:R-:W-:Y:S05]  /*0b30*/  CALL.REL.NOINC `($_Z25multi_tensor_apply_kernelI18TensorListMetadataILi5EE25DistAdamCapturableFunctorIN3c104HalfENS3_8BFloat16ES5_EJPfffPiifS7_10adamMode_tfEEvlPViT_T0_DpT1_$__internal_accurate_pow) ;  /* 0x0000002000747944 */ /* 0x000fea0003c00000 */
        /* <DEDUP_REMOVED lines=19> */
.L_x_268:
[----:B------:R-:W-:Y:S01]  /*0c70*/  ISETP.GE.AND P1, PT, R3, RZ, PT ;  /* 0x000000ff0300720c */ /* 0x000fe20003f26270 */
[----:B------:R-:W-:Y:S01]  /*0c80*/  DSETP.NEU.AND P0, PT, |R2|, 0.5, !P0 ;  /* 0x3fe000000200742a */ /* 0x000fe2000470d200 */
[----:B------:R-:W-:-:S05]  /*0c90*/  IMAD.MOV.U32 R6, RZ, RZ, RZ ;  /* 0x000000ffff067224 */ /* 0x000fca00078e00ff */
[----:B0-----:R-:W-:Y:S02]  /*0ca0*/  SEL R7, R11, RZ, P0 ;  /* 0x000000ff0b077207 */ /* 0x001fe40000000000 */
[----:B------:R-:W-:-:S04]  /*0cb0*/  SEL R24, RZ, 0x1, !P0 ;  /* 0x00000001ff187807 */ /* 0x000fc80004000000 */
[----:B------:R-:W-:-:S07]  /*0cc0*/  @!P1 LOP3.LUT R7, R7, 0x7ff00000, RZ, 0xfc, !PT ;  /* 0x7ff0000007079812 */ /* 0x000fce00078efcff */
.L_x_269:
        /* <DEDUP_REMOVED lines=17> */
.L_x_272:
        /* <DEDUP_REMOVED lines=11> */
.L_x_271:
[----:B------:R-:W-:-:S11]  /*0e90*/  DADD R6, R2, R10 ;  /* 0x0000000002067229 */ /* 0x000fd6000000000a */
.L_x_270:
        /* <DEDUP_REMOVED lines=17> */
.L_x_262:
        /* <DEDUP_REMOVED lines=41> */
.L_x_273:
[----:B------:R-:W-:Y:S05]  /*1240*/  @P2 EXIT ;  /* 0x000000000000294d */ /* 0x000fea0003800000 */
[----:B------:R-:W3:Y:S01]  /*1250*/  LDC R29, c[0x0][RZ] ;  /* 0x00000000ff1d7b82 */ /* 0x000ee20000000800 */
[----:B------:R-:W-:-:S04]  /*1260*/  PRMT R0, R2, 0x9910, RZ ;  /* 0x0000991002007816 */ /* 0x000fc800000000ff */
[----:B------:R-:W-:-:S13]  /*1270*/  ISETP.NE.AND P0, PT, R0, RZ, PT ;  /* 0x000000ff0000720c */ /* 0x000fda0003f05270 */
.L_x_279:
[----:B0-----:R-:W-:Y:S02]  /*1280*/  IADD3 R35, P1, R27, R31, RZ ;  /* 0x0000001f1b237210 */ /* 0x001fe40007f3e0ff */
[----:B-1----:R-:W-:Y:S02]  /*1290*/  SHF.R.S32.HI R0, RZ, 0x1f, R31 ;  /* 0x0000001fff007819 */ /* 0x002fe4000001141f */
[----:B------:R-:W-:Y:S01]  /*12a0*/  @P0 R2UR UR4, R16 ;  /* 0x00000000100402ca */ /* 0x000fe200000e0000 */
[----:B------:R-:W-:Y:S01]  /*12b0*/  IMAD.SHL.U32 R33, R35, 0x2, RZ ;  /* 0x0000000223217824 */ /* 0x000fe200078e00ff */
[----:B------:R-:W-:Y:S02]  /*12c0*/  LEA.HI.X.SX32 R0, R27, R0, 0x1, P1 ;  /* 0x000000001b007211 */ /* 0x000fe400008f0eff */
[----:B------:R-:W-:Y:S02]  /*12d0*/  @P0 R2UR UR5, R17 ;  /* 0x00000000110502ca */ /* 0x000fe400000e0000 */
[----:B------:R-:W-:-:S02]  /*12e0*/  SHF.L.U64.HI R35, R35, 0x1, R0 ;  /* 0x0000000123237819 */ /* 0x000fc40000010200 */
[-C--:B------:R-:W-:Y:S02]  /*12f0*/  IADD3 R6, P1, R18, R33.reuse, RZ ;  /* 0x0000002112067210 */ /* 0x080fe40007f3e0ff */
[----:B--2-4-:R-:W-:Y:S02]  /*1300*/  IADD3 R4, P2, R14, R33, RZ ;  /* 0x000000210e047210 */ /* 0x014fe40007f5e0ff */
[C---:B------:R-:W-:Y:S01]  /*1310*/  @P0 R2UR UR6, R16.reuse ;  /* 0x00000000100602ca */ /* 0x040fe200000e0000 */
[--C-:B------:R-:W-:Y:S01]  /*1320*/  IMAD.X R7, R19, 0x1, R35.reuse, P1 ;  /* 0x0000000113077824 */ /* 0x100fe200008e0623 */
[----:B------:R-:W-:Y:S01]  /*1330*/  @P0 R2UR UR7, R17 ;  /* 0x00000000110702ca */ /* 0x000fe200000e0000 */
[----:B------:R-:W-:Y:S01]  /*1340*/  IMAD.X R5, R15, 0x1, R35, P2 ;  /* 0x000000010f057824 */ /* 0x000fe200010e0623 */
[C---:B------:R-:W-:Y:S02]  /*1350*/  @P0 R2UR UR8, R16.reuse ;  /* 0x00000000100802ca */ /* 0x040fe400000e0000 */
[----:B------:R-:W-:Y:S01]  /*1360*/  @P0 R2UR UR9, R17 ;  /* 0x00000000110902ca */ /* 0x000fe200000e0000 */
[----:B------:R-:W2:Y:S01]  /*1370*/  @P0 LDG.E.64 R38, desc[UR4][R6.64] ;  /* 0x0000000406260981 */ /* 0x000ea2000c1e1b00 */
[----:B------:R-:W-:-:S02]  /*1380*/  @P0 R2UR UR10, R16 ;  /* 0x00000000100a02ca */ /* 0x000fc400000e0000 */
[----:B------:R-:W-:Y:S02]  /*1390*/  @P0 R2UR UR11, R17 ;  /* 0x00000000110b02ca */ /* 0x000fe400000e0000 */
[-C--:B0-----:R-:W-:Y:S02]  /*13a0*/  IADD3 R2, P1, R12, R33.reuse, RZ ;  /* 0x000000210c027210 */ /* 0x081fe40007f3e0ff */
[----:B-1----:R-:W-:Y:S01]  /*13b0*/  IADD3 R20, P2, R10, R33, RZ ;  /* 0x000000210a147210 */ /* 0x002fe20007f5e0ff */
[----:B------:R-:W4:Y:S02]  /*13c0*/  @P0 LDG.E.64 R44, desc[UR6][R4.64] ;  /* 0x00000006042c0981 */ /* 0x000f24000c1e1b00 */
[--C-:B------:R-:W-:Y:S02]  /*13d0*/  IMAD.X R3, R13, 0x1, R35.reuse, P1 ;  /* 0x000000010d037824 */ /* 0x100fe400008e0623 */
[----:B------:R-:W-:-:S03]  /*13e0*/  IMAD.X R21, R11, 0x1, R35, P2 ;  /* 0x000000010b157824 */ /* 0x000fc600010e0623 */
[----:B------:R-:W3:Y:S04]  /*13f0*/  @P0 LDG.E.64 R42, desc[UR8][R2.64] ;  /* 0x00000008022a0981 */ /* 0x000ee8000c1e1b00 */
[----:B------:R-:W3:Y:S01]  /*1400*/  @P0 LDG.E.64 R36, desc[UR10][R20.64] ;  /* 0x0000000a14240981 */ /* 0x000ee2000c1e1b00 */
[--C-:B--2---:R-:W-:Y:S02]  /*1410*/  @P0 SHF.R.U64 R47, R38, 0x10, R39.reuse ;  /* 0x00000010262f0819 */ /* 0x104fe40000001227 */
[----:B------:R-:W-:Y:S02]  /*1420*/  @P0 SHF.R.U32.HI R46, RZ, 0x10, R39 ;  /* 0x00000010ff2e0819 */ /* 0x000fe40000011627 */
[----:B------:R-:W-:Y:S02]  /*1430*/  @P0 PRMT R40, R39, 0x7610, R40 ;  /* 0x0000761027280816 */ /* 0x000fe40000000028 */
[----:B----4-:R-:W-:-:S02]  /*1440*/  @P0 SHF.R.U64 R30, R44, 0x10, R45 ;  /* 0x000000102c1e0819 */ /* 0x010fc4000000122d */
[----:B------:R-:W-:Y:S02]  /*1450*/  @P0 SHF.R.U32.HI R34, RZ, 0x10, R45 ;  /* 0x00000010ff220819 */ /* 0x000fe4000001162d */
[----:B------:R-:W-:Y:S02]  /*1460*/  @P0 PRMT R22, R45, 0x7610, R22 ;  /* 0x000076102d160816 */ /* 0x000fe40000000016 */
[----:B------:R-:W-:Y:S02]  /*1470*/  @P0 PRMT R23, R44, 0x7610, R23 ;  /* 0x000076102c170816 */ /* 0x000fe40000000017 */
[--C-:B---3--:R-:W-:Y:S02]  /*1480*/  @P0 SHF.R.U64 R39, R42, 0x10, R43.reuse ;  /* 0x000000102a270819 */ /* 0x108fe4000000122b */
[----:B------:R-:W-:Y:S02]  /*1490*/  @P0 SHF.R.U32.HI R32, RZ, 0x10, R43 ;  /* 0x00000010ff200819 */ /* 0x000fe4000001162b */
[----:B------:R-:W-:-:S02]  /*14a0*/  @P0 PRMT R0, R43, 0x7610, R0 ;  /* 0x000076102b000816 */ /* 0x000fc40000000000 */
[C---:B------:R-:W-:Y:S02]  /*14b0*/  @P0 SHF.R.U64 R45, R36.reuse, 0x10, R37 ;  /* 0x00000010242d0819 */ /* 0x040fe40000001225 */
[----:B------:R-:W-:Y:S02]  /*14c0*/  @P0 PRMT R43, R36, 0x7610, R43 ;  /* 0x00007610242b0816 */ /* 0x000fe4000000002b */
[----:B------:R-:W-:Y:S02]  /*14d0*/  @P0 PRMT R41, R42, 0x7610, R41 ;  /* 0x000076102a290816 */ /* 0x000fe40000000029 */
[----:B------:R-:W-:Y:S02]  /*14e0*/  @P0 SHF.R.U32.HI R36, RZ, 0x10, R37 ;  /* 0x00000010ff240819 */ /* 0x000fe40000011625 */
[----:B------:R-:W-:Y:S02]  /*14f0*/  @P0 PRMT R44, R37, 0x7610, R44 ;  /* 0x00007610252c0816 */ /* 0x000fe4000000002c */
[----:B------:R-:W-:-:S02]  /*1500*/  @P0 PRMT R42, R47, 0x7610, R42 ;  /* 0x000076102f2a0816 */ /* 0x000fc4000000002a */
        /* <DEDUP_REMOVED lines=71> */
.L_x_274:
        /* <DEDUP_REMOVED lines=13> */
[C---:B------:R-:W-:Y:S01]  /*1a50*/  FMUL.FTZ R47, R43.reuse, R43 ;  /* 0x0000002b2b2f7220 */ /* 0x040fe20000410000 */
[----:B------:R-:W-:Y:S02]  /*1a60*/  HADD2.F32 R21, -RZ, R41.H0_H0 ;  /* 0x20000029ff157230 */ /* 0x000fe40000004100 */
[----:B------:R-:W-:Y:S01]  /*1a70*/  FFMA.FTZ R43, R43, -UR6, R43 ;  /* 0x800000062b2b7c23 */ /* 0x000fe2000801002b */
[----:B------:R-:W-:Y:S02]  /*1a80*/  IMAD.U32 R41, R45, 0x10000, RZ ;  /* 0x000100002d297824 */ /* 0x000fe400078e00ff */
[----:B------:R-:W-:Y:S01]  /*1a90*/  FFMA.FTZ R48, R47, -UR7, R47 ;  /* 0x800000072f307c23 */ /* 0x000fe2000801002f */
[----:B------:R-:W-:Y:S02]  /*1aa0*/  IMAD.U32 R47, R44, 0x10000, RZ ;  /* 0x000100002c2f7824 */ /* 0x000fe400078e00ff */
[C---:B------:R-:W-:Y:S01]  /*1ab0*/  FMUL.FTZ R44, R26.reuse, R41 ;  /* 0x000000291a2c7220 */ /* 0x040fe20000410000 */
[----:B------:R-:W-:Y:S01]  /*1ac0*/  FFMA.FTZ R21, R21, UR7, R48 ;  /* 0x0000000715157c23 */ /* 0x000fe20008010030 */
[----:B------:R-:W-:Y:S01]  /*1ad0*/  FMUL.FTZ R41, R26, R47 ;  /* 0x0000002f1a297220 */ /* 0x000fe20000410000 */
[----:B------:R-:W-:-:S02]  /*1ae0*/  HADD2.F32 R48, -RZ, R0.H0_H0 ;  /* 0x20000000ff307230 */ /* 0x000fc40000004100 */
[----:B------:R-:W-:Y:S01]  /*1af0*/  FMUL.FTZ R0, R44, R44 ;  /* 0x0000002c2c007220 */ /* 0x000fe20000410000 */
[----:B------:R-:W-:Y:S02]  /*1b00*/  IMAD.U32 R49, R36, 0x10000, RZ ;  /* 0x0001000024317824 */ /* 0x000fe400078e00ff */
[----:B------:R-:W-:Y:S01]  /*1b10*/  FMUL.FTZ R47, R41, R41 ;  /* 0x00000029292f7220 */ /* 0x000fe20000410000 */
[----:B------:R-:W-:Y:S02]  /*1b20*/  HADD2.F32 R39, -RZ, R39.H0_H0 ;  /* 0x20000027ff277230 */ /* 0x000fe40000004100 */
[----:B------:R-:W-:Y:S01]  /*1b30*/  FFMA.FTZ R0, R0, -UR7, R0 ;  /* 0x8000000700007c23 */ /* 0x000fe20008010000 */
[-C--:B0-----:R-:W-:Y:S01]  /*1b40*/  FMUL.FTZ R45, R21, R46.reuse ;  /* 0x0000002e152d7220 */ /* 0x081fe20000410000 */
[----:B------:R-:W-:Y:S01]  /*1b50*/  FFMA.FTZ R47, R47, -UR7, R47 ;  /* 0x800000072f2f7c23 */ /* 0x000fe2000801002f */
[----:B------:R-:W-:Y:S02]  /*1b60*/  HADD2.F32 R32, -RZ, R32.H0_H0 ;  /* 0x20000020ff207230 */ /* 0x000fe40000004100 */
[----:B------:R-:W-:Y:S01]  /*1b70*/  FFMA.FTZ R39, R39, UR7, R0 ;  /* 0x0000000727277c23 */ /* 0x000fe20008010000 */
[----:B------:R-:W-:Y:S01]  /*1b80*/  FFMA.FTZ R44, R44, -UR6, R44 ;  /* 0x800000062c2c7c23 */ /* 0x000fe2000801002c */
[----:B------:R-:W-:Y:S01]  /*1b90*/  FFMA.FTZ R36, R48, UR7, R47 ;  /* 0x0000000730247c23 */ /* 0x000fe2000801002f */
[----:B------:R-:W0:Y:S01]  /*1ba0*/  MUFU.SQRT R45, R45 ;  /* 0x0000002d002d7308 */ /* 0x000e220000002000 */
[----:B------:R-:W-:Y:S01]  /*1bb0*/  FMUL.FTZ R47, R26, R49 ;  /* 0x000000311a2f7220 */ /* 0x000fe20000410000 */
[-C--:B------:R-:W-:Y:S01]  /*1bc0*/  FMUL.FTZ R49, R39, R46.reuse ;  /* 0x0000002e27317220 */ /* 0x080fe20000410000 */
[----:B------:R-:W-:Y:S01]  /*1bd0*/  FMUL.FTZ R48, R36, R46 ;  /* 0x0000002e24307220 */ /* 0x000fe20000410000 */
[----:B------:R-:W-:Y:S01]  /*1be0*/  FFMA.FTZ R51, R41, -UR6, R41 ;  /* 0x8000000629337c23 */ /* 0x000fe20008010029 */
[----:B------:R-:W-:-:S02]  /*1bf0*/  HADD2.F32 R22, -RZ, R22.H0_H0 ;  /* 0x20000016ff167230 */ /* 0x000fc40000004100 */
[----:B------:R-:W-:Y:S01]  /*1c00*/  HADD2.F32 R38, -RZ, R38.H0_H0 ;  /* 0x20000026ff267230 */ /* 0x000fe20000004100 */
[----:B------:R-:W1:Y:S01]  /*1c10*/  MUFU.SQRT R49, R49 ;  /* 0x0000003100317308 */ /* 0x000e620000002000 */
[----:B------:R-:W-:Y:S02]  /*1c20*/  HADD2.F32 R42, -RZ, R42.H0_H0 ;  /* 0x2000002aff2a7230 */ /* 0x000fe40000004100 */
[----:B------:R-:W-:Y:S01]  /*1c30*/  FFMA.FTZ R22, R22, UR6, R51 ;  /* 0x0000000616167c23 */ /* 0x000fe20008010033 */
[----:B------:R-:W-:Y:S01]  /*1c40*/  FFMA.FTZ R51, R47, -UR6, R47 ;  /* 0x800000062f337c23 */ /* 0x000fe2000801002f */
[----:B------:R-:W-:Y:S02]  /*1c50*/  HADD2.F32 R40, -RZ, R40.H0_H0 ;  /* 0x20000028ff287230 */ /* 0x000fe40000004100 */
[----:B------:R-:W-:Y:S01]  /*1c60*/  HADD2.F32 R37, -RZ, R37.H0_H0 ;  /* 0x20000025ff257230 */ /* 0x000fe20000004100 */
[----:B------:R-:W2:Y:S01]  /*1c70*/  MUFU.SQRT R48, R48 ;  /* 0x0000003000307308 */ /* 0x000ea20000002000 */
[----:B0-----:R-:W-:Y:S01]  /*1c80*/  FADD.FTZ R0, R45, UR4 ;  /* 0x000000042d007e21 */ /* 0x001fe20008010000 */
[----:B------:R-:W-:-:S04]  /*1c90*/  FMUL.FTZ R45, R47, R47 ;  /* 0x0000002f2f2d7220 */ /* 0x000fc80000410000 */
[----:B------:R-:W-:Y:S02]  /*1ca0*/  FFMA.FTZ R45, R45, -UR7, R45 ;  /* 0x800000072d2d7c23 */ /* 0x000fe4000801002d */
[----:B------:R-:W-:Y:S01]  /*1cb0*/  MUFU.RCP R0, R0 ;  /* 0x0000000000007308 */ /* 0x000fe20000001000 */
[----:B-1----:R-:W-:Y:S01]  /*1cc0*/  FADD.FTZ R49, R49, UR4 ;  /* 0x0000000431317e21 */ /* 0x002fe20008010000 */
[----:B------:R-:W-:Y:S01]  /*1cd0*/  FFMA.FTZ R45, R32, UR7, R45 ;  /* 0x00000007202d7c23 */ /* 0x000fe2000801002d */
[----:B------:R-:W-:Y:S02]  /*1ce0*/  HADD2.F32 R32, -RZ, R23.H0_H0 ;  /* 0x20000017ff207230 */ /* 0x000fe40000004100 */
[----:B------:R-:W-:Y:S02]  /*1cf0*/  HADD2.F32 R23, -RZ, R30.H0_H0 ;  /* 0x2000001eff177230 */ /* 0x000fe40000004100 */
[----:B------:R-:W-:Y:S01]  /*1d00*/  FMUL.FTZ R46, R45, R46 ;  /* 0x0000002e2d2e7220 */ /* 0x000fe20000410000 */
[----:B------:R-:W-:-:S02]  /*1d10*/  HADD2.F32 R30, -RZ, R34.H0_H0 ;  /* 0x20000022ff1e7230 */ /* 0x000fc40000004100 */
[----:B------:R-:W-:Y:S01]  /*1d20*/  FFMA.FTZ R32, R32, UR6, R43 ;  /* 0x0000000620207c23 */ /* 0x000fe2000801002b */
[----:B--2---:R-:W-:Y:S01]  /*1d30*/  FADD.FTZ R48, R48, UR4 ;  /* 0x0000000430307e21 */ /* 0x004fe20008010000 */
[----:B------:R-:W0:Y:S01]  /*1d40*/  MUFU.RCP R43, R24 ;  /* 0x00000018002b7308 */ /* 0x000e220000001000 */
[----:B------:R-:W-:Y:S01]  /*1d50*/  FFMA.FTZ R23, R23, UR6, R44 ;  /* 0x0000000617177c23 */ /* 0x000fe2000801002c */
[----:B------:R-:W-:-:S06]  /*1d60*/  FFMA.FTZ R30, R30, UR6, R51 ;  /* 0x000000061e1e7c23 */ /* 0x000fcc0008010033 */
[----:B------:R-:W1:Y:S08]  /*1d70*/  MUFU.SQRT R46, R46 ;  /* 0x0000002e002e7308 */ /* 0x000e700000002000 */
[----:B------:R2:W3:Y:S01]  /*1d80*/  MUFU.RCP R44, R49 ;  /* 0x00000031002c7308 */ /* 0x0004e20000001000 */
[----:B0-----:R-:W-:Y:S01]  /*1d90*/  FMUL.FTZ R47, R32, R43 ;  /* 0x0000002b202f7220 */ /* 0x001fe20000410000 */
[----:B------:R-:W-:-:S06]  /*1da0*/  F2FP.F16.F32.PACK_AB R32, R21, R32 ;  /* 0x000000201520723e */ /* 0x000fcc00000000ff */
[----:B------:R-:W0:Y:S01]  /*1db0*/  MUFU.RCP R41, R48 ;  /* 0x0000003000297308 */ /* 0x000e220000001000 */
[----:B-1----:R-:W-:Y:S01]  /*1dc0*/  FADD.FTZ R46, R46, UR4 ;  /* 0x000000042e2e7e21 */ /* 0x002fe20008010000 */
[----:B--2---:R-:W-:Y:S01]  /*1dd0*/  FMUL.FTZ R49, R47, R0 ;  /* 0x000000002f317220 */ /* 0x004fe20000410000 */
[-C--:B------:R-:W-:Y:S01]  /*1de0*/  FMUL.FTZ R47, R23, R43.reuse ;  /* 0x0000002b172f7220 */ /* 0x080fe20000410000 */
[-C--:B------:R-:W-:Y:S01]  /*1df0*/  FMUL.FTZ R0, R22, R43.reuse ;  /* 0x0000002b16007220 */ /* 0x080fe20000410000 */
[----:B------:R-:W-:Y:S01]  /*1e00*/  FMUL.FTZ R43, R30, R43 ;  /* 0x0000002b1e2b7220 */ /* 0x000fe20000410000 */
[----:B------:R-:W-:Y:S02]  /*1e10*/  FFMA.FTZ R49, R38, UR5, R49 ;  /* 0x0000000526317c23 */ /* 0x000fe40008010031 */
[----:B------:R-:W1:Y:S01]  /*1e20*/  MUFU.RCP R34, R46 ;  /* 0x0000002e00227308 */ /* 0x000e620000001000 */
[----:B---3--:R-:W-:Y:S01]  /*1e30*/  FMUL.FTZ R47, R47, R44 ;  /* 0x0000002c2f2f7220 */ /* 0x008fe20000410000 */
[----:B-----5:R-:W-:-:S03]  /*1e40*/  FMUL.FTZ R49, R20, R49 ;  /* 0x0000003114317220 */ /* 0x020fc60000410000 */
[----:B------:R-:W-:Y:S02]  /*1e50*/  FFMA.FTZ R47, R42, UR5, R47 ;  /* 0x000000052a2f7c23 */ /* 0x000fe4000801002f */
[----:B------:R-:W-:Y:S01]  /*1e60*/  F2FP.F16.F32.PACK_AB R49, RZ, R49 ;  /* 0x00000031ff31723e */ /* 0x000fe200000000ff */
[----:B0-----:R-:W-:Y:S01]  /*1e70*/  FMUL.FTZ R41, R0, R41 ;  /* 0x0000002900297220 */ /* 0x001fe20000410000 */
[----:B------:R-:W-:-:S03]  /*1e80*/  FMUL.FTZ R0, R20, R47 ;  /* 0x0000002f14007220 */ /* 0x000fc60000410000 */
[----:B------:R-:W-:Y:S02]  /*1e90*/  HADD2.F32 R49, -RZ, R49.H0_H0 ;  /* 0x20000031ff317230 */ /* 0x000fe40000004100 */
[----:B------:R-:W-:Y:S01]  /*1ea0*/  FFMA.FTZ R41, R40, UR5, R41 ;  /* 0x0000000528297c23 */ /* 0x000fe20008010029 */
[----:B-1----:R-:W-:-:S03]  /*1eb0*/  FMUL.FTZ R34, R43, R34 ;  /* 0x000000222b227220 */ /* 0x002fc60000410000 */
[----:B------:R-:W-:Y:S01]  /*1ec0*/  FMUL.FTZ R41, R20, R41 ;  /* 0x0000002914297220 */ /* 0x000fe20000410000 */
[----:B------:R-:W-:Y:S01]  /*1ed0*/  FADD.FTZ R38, R38, -R49 ;  /* 0x8000003126267221 */ /* 0x000fe20000010000 */
[----:B------:R-:W-:-:S03]  /*1ee0*/  FFMA.FTZ R43, R37, UR5, R34 ;  /* 0x00000005252b7c23 */ /* 0x000fc60008010022 */
[----:B------:R-:W-:Y:S01]  /*1ef0*/  F2FP.F16.F32.PACK_AB R36, R41, R36 ;  /* 0x000000242924723e */ /* 0x000fe200000000ff */
[----:B------:R-:W-:Y:S01]  /*1f00*/  FMUL.FTZ R20, R20, R43 ;  /* 0x0000002b14147220 */ /* 0x000fe20000410000 */
[----:B------:R-:W-:-:S03]  /*1f10*/  F2FP.F16.F32.PACK_AB R43, R0, R39 ;  /* 0x00000027002b723e */ /* 0x000fc600000000ff */
[----:B------:R-:W-:Y:S01]  /*1f20*/  HADD2.F32 R41, -RZ, R36.H1_H1 ;  /* 0x30000024ff297230 */ /* 0x000fe20000004100 */
[----:B------:R-:W-:Y:S02]  /*1f30*/  F2FP.F16.F32.PACK_AB R38, R23, R38 ;  /* 0x000000261726723e */ /* 0x000fe400000000ff */
[----:B------:R-:W-:Y:S01]  /*1f40*/  F2FP.F16.F32.PACK_AB R0, R20, R45 ;  /* 0x0000002d1400723e */ /* 0x000fe200000000ff */
[----:B------:R-:W-:Y:S02]  /*1f50*/  HADD2.F32 R39, -RZ, R43.H1_H1 ;  /* 0x3000002bff277230 */ /* 0x000fe40000004100 */
[----:B------:R-:W-:Y:S01]  /*1f60*/  FADD.FTZ R49, R40, -R41 ;  /* 0x8000002928317221 */ /* 0x000fe20000010000 */
[----:B------:R-:W-:Y:S01]  /*1f70*/  PRMT R45, R36, 0x7610, R45 ;  /* 0x00007610242d7816 */ /* 0x000fe2000000002d */
[----:B------:R-:W-:Y:S02]  /*1f80*/  HADD2.F32 R20, -RZ, R0.H1_H1 ;  /* 0x30000000ff147230 */ /* 0x000fe40000004100 */
[----:B------:R-:W-:Y:S01]  /*1f90*/  FADD.FTZ R21, R42, -R39 ;  /* 0x800000272a157221 */ /* 0x000fe20000010000 */
[----:B------:R-:W-:-:S02]  /*1fa0*/  F2FP.F16.F32.PACK_AB R30, R30, R49 ;  /* 0x000000311e1e723e */ /* 0x000fc400000000ff */
[----:B------:R-:W-:Y:S01]  /*1fb0*/  PRMT R39, R32, 0x7632, R39 ;  /* 0x0000763220277816 */ /* 0x000fe20000000027 */
[----:B------:R-:W-:Y:S01]  /*1fc0*/  FADD.FTZ R20, R37, -R20 ;  /* 0x8000001425147221 */ /* 0x000fe20000010000 */
[----:B------:R-:W-:Y:S02]  /*1fd0*/  F2FP.F16.F32.PACK_AB R21, R22, R21 ;  /* 0x000000151615723e */ /* 0x000fe400000000ff */
[----:B------:R-:W-:Y:S02]  /*1fe0*/  PRMT R37, R32, 0x7610, R37 ;  /* 0x0000761020257816 */ /* 0x000fe40000000025 */
[----:B------:R-:W-:Y:S02]  /*1ff0*/  F2FP.F16.F32.PACK_AB R20, RZ, R20 ;  /* 0x00000014ff14723e */ /* 0x000fe400000000ff */
[C---:B------:R-:W-:Y:S02]  /*2000*/  PRMT R47, R38.reuse, 0x7632, R47 ;  /* 0x00007632262f7816 */ /* 0x040fe4000000002f */
[----:B------:R-:W-:-:S02]  /*2010*/  PRMT R41, R38, 0x7610, R41 ;  /* 0x0000761026297816 */ /* 0x000fc40000000029 */
[----:B------:R-:W-:Y:S02]  /*2020*/  PRMT R51, R20, 0x7610, R51 ;  /* 0x0000761014337816 */ /* 0x000fe40000000033 */
[C---:B------:R-:W-:Y:S02]  /*2030*/  PRMT R32, R21.reuse, 0x7632, R32 ;  /* 0x0000763215207816 */ /* 0x040fe40000000020 */
[----:B------:R-:W-:Y:S02]  /*2040*/  PRMT R49, R21, 0x7610, R49 ;  /* 0x0000761015317816 */ /* 0x000fe40000000031 */
[C---:B------:R-:W-:Y:S02]  /*2050*/  PRMT R53, R30.reuse, 0x7632, R53 ;  /* 0x000076321e357816 */ /* 0x040fe40000000035 */
[----:B------:R-:W-:Y:S01]  /*2060*/  PRMT R36, R30, 0x7610, R36 ;  /* 0x000076101e247816 */ /* 0x000fe20000000024 */
[----:B------:R-:W-:Y:S06]  /*2070*/  BRA `(.L_x_276) ;  /* 0x0000000400947947 */ /* 0x000fec0003800000 */
.L_x_275:
[----:B------:R-:W-:Y:S02]  /*2080*/  HADD2.F32 R42, -RZ, R42.H0_H0 ;  /* 0x2000002aff2a7230 */ /* 0x000fe40000004100 */
[----:B------:R-:W-:Y:S02]  /*2090*/  HADD2.F32 R38, -RZ, R38.H0_H0 ;  /* 0x20000026ff267230 */ /* 0x000fe40000004100 */
[----:B------:R-:W-:Y:S02]  /*20a0*/  IMAD.U32 R46, R45, 0x10000, RZ ;  /* 0x000100002d2e7824 */ /* 0x000fe400078e00ff */
[----:B------:R-:W-:Y:S01]  /*20b0*/  FMUL.FTZ R21, R42, UR5 ;  /* 0x000000052a157c20 */ /* 0x000fe20008410000 */
[----:B------:R-:W-:Y:S02]  /*20c0*/  IMAD.U32 R48, R44, 0x10000, RZ ;  /* 0x000100002c307824 */ /* 0x000fe400078e00ff */
[----:B------:R-:W-:Y:S01]  /*20d0*/  FFMA.FTZ R44, R38, UR5, R43 ;  /* 0x00000005262c7c23 */ /* 0x000fe2000801002b */
[----:B------:R-:W-:-:S02]  /*20e0*/  HADD2.F32 R40, -RZ, R40.H0_H0 ;  /* 0x20000028ff287230 */ /* 0x000fc40000004100 */
[----:B------:R-:W-:Y:S01]  /*20f0*/  FFMA.FTZ R43, R26, R46, R21 ;  /* 0x0000002e1a2b7223 */ /* 0x000fe20000010015 */
[----:B------:R-:W-:Y:S02]  /*2100*/  HADD2.F32 R47, -RZ, R41.H0_H0 ;  /* 0x20000029ff2f7230 */ /* 0x000fe40000004100 */
[----:B------:R-:W-:Y:S01]  /*2110*/  FMUL.FTZ R46, R44, R44 ;  /* 0x0000002c2c2e7220 */ /* 0x000fe20000410000 */
[----:B------:R-:W-:Y:S02]  /*2120*/  HADD2.F32 R37, -RZ, R37.H0_H0 ;  /* 0x20000025ff257230 */ /* 0x000fe40000004100 */
[----:B------:R-:W-:Y:S01]  /*2130*/  FMUL.FTZ R45, R40, UR5 ;  /* 0x00000005282d7c20 */ /* 0x000fe20008410000 */
[----:B------:R-:W-:Y:S02]  /*2140*/  IMAD.U32 R36, R36, 0x10000, RZ ;  /* 0x0001000024247824 */ /* 0x000fe400078e00ff */
[----:B------:R-:W-:Y:S01]  /*2150*/  FFMA.FTZ R46, R46, -UR7, R46 ;  /* 0x800000072e2e7c23 */ /* 0x000fe2000801002e */
[----:B------:R-:W-:Y:S01]  /*2160*/  FMUL.FTZ R41, R43, R43 ;  /* 0x0000002b2b297220 */ /* 0x000fe20000410000 */
[----:B------:R-:W-:Y:S01]  /*2170*/  FFMA.FTZ R21, R26, R48, R45 ;  /* 0x000000301a157223 */ /* 0x000fe2000001002d */
[----:B------:R-:W-:Y:S01]  /*2180*/  HADD2.F32 R48, -RZ, R39.H0_H0 ;  /* 0x20000027ff307230 */ /* 0x000fe20000004100 */
[----:B------:R-:W0:Y:S01]  /*2190*/  MUFU.RCP R45, R25 ;  /* 0x00000019002d7308 */ /* 0x000e220000001000 */
[----:B------:R-:W-:Y:S01]  /*21a0*/  FFMA.FTZ R39, R47, UR7, R46 ;  /* 0x000000072f277c23 */ /* 0x000fe2000801002e */
[----:B------:R-:W-:Y:S01]  /*21b0*/  FMUL.FTZ R47, R37, UR5 ;  /* 0x00000005252f7c20 */ /* 0x000fe20008410000 */
[----:B------:R-:W-:Y:S01]  /*21c0*/  FMUL.FTZ R46, R21, R21 ;  /* 0x00000015152e7220 */ /* 0x000fe20000410000 */
[----:B------:R-:W-:Y:S01]  /*21d0*/  FFMA.FTZ R41, R41, -UR7, R41 ;  /* 0x8000000729297c23 */ /* 0x000fe20008010029 */
[----:B------:R-:W-:-:S02]  /*21e0*/  HADD2.F32 R49, -RZ, R0.H0_H0 ;  /* 0x20000000ff317230 */ /* 0x000fc40000004100 */
[----:B------:R-:W-:Y:S01]  /*21f0*/  FFMA.FTZ R36, R26, R36, R47 ;  /* 0x000000241a247223 */ /* 0x000fe2000001002f */
[----:B------:R-:W-:Y:S01]  /*2200*/  FFMA.FTZ R0, R46, -UR7, R46 ;  /* 0x800000072e007c23 */ /* 0x000fe2000801002e */
[----:B------:R-:W-:Y:S02]  /*2210*/  HADD2.F32 R51, -RZ, R32.H0_H0 ;  /* 0x20000020ff337230 */ /* 0x000fe40000004100 */
[----:B------:R-:W-:Y:S01]  /*2220*/  FFMA.FTZ R41, R48, UR7, R41 ;  /* 0x0000000730297c23 */ /* 0x000fe20008010029 */
[----:B------:R-:W-:Y:S01]  /*2230*/  FMUL.FTZ R47, R36, R36 ;  /* 0x00000024242f7220 */ /* 0x000fe20000410000 */
[----:B------:R-:W-:Y:S01]  /*2240*/  FFMA.FTZ R0, R49, UR7, R0 ;  /* 0x0000000731007c23 */ /* 0x000fe20008010000 */
[----:B------:R-:W-:Y:S02]  /*2250*/  HADD2.F32 R23, -RZ, R23.H0_H0 ;  /* 0x20000017ff177230 */ /* 0x000fe40000004100 */
[----:B------:R-:W-:Y:S01]  /*2260*/  FFMA.FTZ R44, R44, -UR6, R44 ;  /* 0x800000062c2c7c23 */ /* 0x000fe2000801002c */
[----:B------:R-:W-:Y:S01]  /*2270*/  FFMA.FTZ R32, R47, -UR7, R47 ;  /* 0x800000072f207c23 */ /* 0x000fe2000801002f */
[----:B------:R-:W-:-:S02]  /*2280*/  HADD2.F32 R50, -RZ, R30.H0_H0 ;  /* 0x2000001eff327230 */ /* 0x000fc40000004100 */
[----:B------:R-:W-:Y:S01]  /*2290*/  FFMA.FTZ R21, R21, -UR6, R21 ;  /* 0x8000000615157c23 */ /* 0x000fe20008010015 */
[-C--:B0-----:R-:W-:Y:S01]  /*22a0*/  FMUL.FTZ R46, R39, R45.reuse ;  /* 0x0000002d272e7220 */ /* 0x081fe20000410000 */
[-C--:B------:R-:W-:Y:S01]  /*22b0*/  FMUL.FTZ R49, R41, R45.reuse ;  /* 0x0000002d29317220 */ /* 0x080fe20000410000 */
[----:B------:R-:W-:Y:S01]  /*22c0*/  FFMA.FTZ R32, R51, UR7, R32 ;  /* 0x0000000733207c23 */ /* 0x000fe20008010020 */
[-C--:B------:R-:W-:Y:S01]  /*22d0*/  FMUL.FTZ R48, R0, R45.reuse ;  /* 0x0000002d00307220 */ /* 0x080fe20000410000 */
[----:B------:R-:W-:Y:S01]  /*22e0*/  FFMA.FTZ R44, R23, UR6, R44 ;  /* 0x00000006172c7c23 */ /* 0x000fe2000801002c */
[----:B------:R-:W-:Y:S01]  /*22f0*/  FFMA.FTZ R23, R43, -UR6, R43 ;  /* 0x800000062b177c23 */ /* 0x000fe2000801002b */
[----:B------:R-:W-:Y:S01]  /*2300*/  FMUL.FTZ R47, R32, R45 ;  /* 0x0000002d202f7220 */ /* 0x000fe20000410000 */
[----:B------:R-:W0:Y:S01]  /*2310*/  MUFU.SQRT R46, R46 ;  /* 0x0000002e002e7308 */ /* 0x000e220000002000 */
[----:B------:R-:W-:Y:S02]  /*2320*/  HADD2.F32 R22, -RZ, R22.H0_H0 ;  /* 0x20000016ff167230 */ /* 0x000fe40000004100 */
[----:B------:R-:W-:-:S03]  /*2330*/  FFMA.FTZ R23, R50, UR6, R23 ;  /* 0x0000000632177c23 */ /* 0x000fc60008010017 */
[----:B------:R-:W-:Y:S01]  /*2340*/  FFMA.FTZ R21, R22, UR6, R21 ;  /* 0x0000000616157c23 */ /* 0x000fe20008010015 */
[----:B------:R-:W-:Y:S01]  /*2350*/  FFMA.FTZ R22, R36, -UR6, R36 ;  /* 0x8000000624167c23 */ /* 0x000fe20008010024 */
[----:B------:R-:W1:Y:S08]  /*2360*/  MUFU.SQRT R49, R49 ;  /* 0x0000003100317308 */ /* 0x000e700000002000 */
[----:B------:R-:W2:Y:S01]  /*2370*/  MUFU.SQRT R48, R48 ;  /* 0x0000003000307308 */ /* 0x000ea20000002000 */
[----:B0-----:R-:W-:-:S07]  /*2380*/  FADD.FTZ R45, R46, UR4 ;  /* 0x000000042e2d7e21 */ /* 0x001fce0008010000 */
[----:B------:R-:W0:Y:S01]  /*2390*/  MUFU.SQRT R47, R47 ;  /* 0x0000002f002f7308 */ /* 0x000e220000002000 */
[----:B-1----:R-:W-:-:S07]  /*23a0*/  FADD.FTZ R46, R49, UR4 ;  /* 0x00000004312e7e21 */ /* 0x002fce0008010000 */
[----:B------:R-:W1:Y:S01]  /*23b0*/  MUFU.RCP R49, R24 ;  /* 0x0000001800317308 */ /* 0x000e620000001000 */
[----:B--2---:R-:W-:-:S07]  /*23c0*/  FADD.FTZ R30, R48, UR4 ;  /* 0x00000004301e7e21 */ /* 0x004fce0008010000 */
[----:B------:R-:W2:Y:S01]  /*23d0*/  MUFU.RCP R45, R45 ;  /* 0x0000002d002d7308 */ /* 0x000ea20000001000 */
[----:B0-----:R-:W-:Y:S01]  /*23e0*/  FADD.FTZ R43, R47, UR4 ;  /* 0x000000042f2b7e21 */ /* 0x001fe20008010000 */
[----:B------:R-:W-:-:S05]  /*23f0*/  HADD2.F32 R47, -RZ, R34.H0_H0 ;  /* 0x20000022ff2f7230 */ /* 0x000fca0000004100 */
[----:B------:R-:W-:Y:S01]  /*2400*/  FFMA.FTZ R22, R47, UR6, R22 ;  /* 0x000000062f167c23 */ /* 0x000fe20008010016 */
[----:B------:R-:W0:Y:S01]  /*2410*/  MUFU.RCP R46, R46 ;  /* 0x0000002e002e7308 */ /* 0x000e220000001000 */
[-C--:B-1----:R-:W-:Y:S01]  /*2420*/  FMUL.FTZ R34, R44, R49.reuse ;  /* 0x000000312c227220 */ /* 0x082fe20000410000 */
[-C--:B------:R-:W-:Y:S01]  /*2430*/  FMUL.FTZ R47, R23, R49.reuse ;  /* 0x00000031172f7220 */ /* 0x080fe20000410000 */
[----:B------:R-:W-:Y:S01]  /*2440*/  FMUL.FTZ R51, R21, R49 ;  /* 0x0000003115337220 */ /* 0x000fe20000410000 */
[----:B------:R-:W-:-:S04]  /*2450*/  F2FP.F16.F32.PACK_AB R44, R39, R44 ;  /* 0x0000002c272c723e */ /* 0x000fc800000000ff */
[----:B------:R-:W1:Y:S01]  /*2460*/  MUFU.RCP R30, R30 ;  /* 0x0000001e001e7308 */ /* 0x000e620000001000 */
[----:B--2---:R-:W-:Y:S01]  /*2470*/  FMUL.FTZ R45, R34, R45 ;  /* 0x0000002d222d7220 */ /* 0x004fe20000410000 */
[----:B------:R-:W-:Y:S01]  /*2480*/  FMUL.FTZ R34, R22, R49 ;  /* 0x0000003116227220 */ /* 0x000fe20000410000 */
[----:B------:R-:W-:Y:S02]  /*2490*/  PRMT R39, R44, 0x7632, R39 ;  /* 0x000076322c277816 */ /* 0x000fe40000000027 */
[----:B-----5:R-:W-:-:S03]  /*24a0*/  FMUL.FTZ R45, R20, R45 ;  /* 0x0000002d142d7220 */ /* 0x020fc60000410000 */
[----:B------:R-:W2:Y:S01]  /*24b0*/  MUFU.RCP R43, R43 ;  /* 0x0000002b002b7308 */ /* 0x000ea20000001000 */
[----:B0-----:R-:W-:Y:S01]  /*24c0*/  FMUL.FTZ R47, R47, R46 ;  /* 0x0000002e2f2f7220 */ /* 0x001fe20000410000 */
[----:B------:R-:W-:-:S05]  /*24d0*/  F2FP.F16.F32.PACK_AB R45, RZ, R45 ;  /* 0x0000002dff2d723e */ /* 0x000fca00000000ff */
[----:B------:R-:W-:Y:S02]  /*24e0*/  HADD2.F32 R45, -RZ, R45.H0_H0 ;  /* 0x2000002dff2d7230 */ /* 0x000fe40000004100 */
[----:B-1----:R-:W-:Y:S01]  /*24f0*/  FMUL.FTZ R51, R51, R30 ;  /* 0x0000001e33337220 */ /* 0x002fe20000410000 */
[----:B------:R-:W-:Y:S02]  /*2500*/  FMUL.FTZ R30, R20, R47 ;  /* 0x0000002f141e7220 */ /* 0x000fe40000410000 */
[----:B------:R-:W-:Y:S01]  /*2510*/  FADD.FTZ R38, R38, -R45 ;  /* 0x8000002d26267221 */ /* 0x000fe20000010000 */
[----:B------:R-:W-:Y:S02]  /*2520*/  FMUL.FTZ R51, R20, R51 ;  /* 0x0000003314337220 */ /* 0x000fe40000410000 */
[----:B------:R-:W-:Y:S01]  /*2530*/  F2FP.F16.F32.PACK_AB R41, R30, R41 ;  /* 0x000000291e29723e */ /* 0x000fe200000000ff */
[----:B--2---:R-:W-:Y:S02]  /*2540*/  FMUL.FTZ R43, R34, R43 ;  /* 0x0000002b222b7220 */ /* 0x004fe40000410000 */
[----:B------:R-:W-:-:S02]  /*2550*/  F2FP.F16.F32.PACK_AB R0, R51, R0 ;  /* 0x000000003300723e */ /* 0x000fc400000000ff */
[----:B------:R-:W-:Y:S01]  /*2560*/  F2FP.F16.F32.PACK_AB R38, R23, R38 ;  /* 0x000000261726723e */ /* 0x000fe200000000ff */
[----:B------:R-:W-:Y:S01]  /*2570*/  FMUL.FTZ R43, R20, R43 ;  /* 0x0000002b142b7220 */ /* 0x000fe20000410000 */
[----:B------:R-:W-:Y:S01]  /*2580*/  PRMT R45, R0, 0x7610, R45 ;  /* 0x00007610002d7816 */ /* 0x000fe2000000002d */
[----:B------:R-:W-:-:S03]  /*2590*/  HADD2.F32 R47, -RZ, R0.H1_H1 ;  /* 0x30000000ff2f7230 */ /* 0x000fc60000004100 */
[----:B------:R-:W-:Y:S01]  /*25a0*/  F2FP.F16.F32.PACK_AB R32, R43, R32 ;  /* 0x000000202b20723e */ /* 0x000fe200000000ff */
[----:B------:R-:W-:Y:S02]  /*25b0*/  HADD2.F32 R43, -RZ, R41.H1_H1 ;  /* 0x30000029ff2b7230 */ /* 0x000fe40000004100 */
[--C-:B------:R-:W-:Y:S01]  /*25c0*/  FADD.FTZ R49, R40, -R47.reuse ;  /* 0x8000002f28317221 */ /* 0x100fe20000010000 */
[----:B------:R-:W-:Y:S01]  /*25d0*/  PRMT R47, R38, 0x7632, R47 ;  /* 0x00007632262f7816 */ /* 0x000fe2000000002f */
[----:B------:R-:W-:Y:S02]  /*25e0*/  HADD2.F32 R20, -RZ, R32.H1_H1 ;  /* 0x30000020ff147230 */ /* 0x000fe40000004100 */
[--C-:B------:R-:W-:Y:S01]  /*25f0*/  FADD.FTZ R42, R42, -R43.reuse ;  /* 0x8000002b2a2a7221 */ /* 0x100fe20000010000 */
[----:B------:R-:W-:Y:S02]  /*2600*/  F2FP.F16.F32.PACK_AB R22, R22, R49 ;  /* 0x000000311616723e */ /* 0x000fe400000000ff */
[----:B------:R-:W-:Y:S01]  /*2610*/  PRMT R43, R41, 0x7610, R43 ;  /* 0x00007610292b7816 */ /* 0x000fe2000000002b */
[----:B------:R-:W-:Y:S01]  /*2620*/  FADD.FTZ R20, R37, -R20 ;  /* 0x8000001425147221 */ /* 0x000fe20000010000 */
[----:B------:R-:W-:-:S02]  /*2630*/  F2FP.F16.F32.PACK_AB R42, R21, R42 ;  /* 0x0000002a152a723e */ /* 0x000fc400000000ff */
[----:B------:R-:W-:Y:S02]  /*2640*/  PRMT R0, R32, 0x7610, R0 ;  /* 0x0000761020007816 */ /* 0x000fe40000000000 */
[----:B------:R-:W-:Y:S02]  /*2650*/  F2FP.F16.F32.PACK_AB R20, RZ, R20 ;  /* 0x00000014ff14723e */ /* 0x000fe400000000ff */
[----:B------:R-:W-:Y:S02]  /*2660*/  PRMT R37, R44, 0x7610, R37 ;  /* 0x000076102c257816 */ /* 0x000fe40000000025 */
[----:B------:R-:W-:Y:S02]  /*2670*/  PRMT R41, R38, 0x7610, R41 ;  /* 0x0000761026297816 */ /* 0x000fe40000000029 */
[----:B------:R-:W-:Y:S02]  /*2680*/  PRMT R51, R20, 0x7610, R51 ;  /* 0x0000761014337816 */ /* 0x000fe40000000033 */
[----:B------:R-:W-:-:S02]  /*2690*/  PRMT R32, R42, 0x7632, R32 ;  /* 0x000076322a207816 */ /* 0x000fc40000000020 */
[----:B------:R-:W-:Y:S02]  /*26a0*/  PRMT R49, R42, 0x7610, R49 ;  /* 0x000076102a317816 */ /* 0x000fe40000000031 */
[C---:B------:R-:W-:Y:S02]  /*26b0*/  PRMT R53, R22.reuse, 0x7632, R53 ;  /* 0x0000763216357816 */ /* 0x040fe40000000035 */
[----:B------:R-:W-:-:S07]  /*26c0*/  PRMT R36, R22, 0x7610, R36 ;  /* 0x0000761016247816 */ /* 0x000fce0000000024 */
.L_x_276:
[----:B------:R-:W-:Y:S01]  /*26d0*/  HADD2.F32 R30, -RZ, R41.H0_H0 ;  /* 0x20000029ff1e7230 */ /* 0x000fe20000004100 */
[----:B------:R-:W-:Y:S01]  /*26e0*/  IADD3 R20, P1, R8, R33, RZ ;  /* 0x0000002108147210 */ /* 0x000fe20007f3e0ff */
[----:B------:R-:W-:Y:S02]  /*26f0*/  HADD2.F32 R22, -RZ, R49.H0_H0 ;  /* 0x20000031ff167230 */ /* 0x000fe40000004100 */
[----:B------:R-:W-:Y:S02]  /*2700*/  HADD2.F32 R34, -RZ, R36.H0_H0 ;  /* 0x20000024ff227230 */ /* 0x000fe40000004100 */
[----:B------:R-:W-:Y:S01]  /*2710*/  HADD2.F32 R23, -RZ, R51.H0_H0 ;  /* 0x20000033ff177230 */ /* 0x000fe20000004100 */
[----:B------:R-:W0:Y:S01]  /*2720*/  F2F.BF16.F32 R30, R30 ;  /* 0x0000001e001e7304 */ /* 0x000e220000202000 */
[----:B------:R-:W-:-:S07]  /*2730*/  IMAD.X R21, R9, 0x1, R35, P1 ;  /* 0x0000000109157824 */ /* 0x000fce00008e0623 */
[----:B------:R-:W1:Y:S08]  /*2740*/  F2F.BF16.F32 R22, R22 ;  /* 0x0000001600167304 */ /* 0x000e700000202000 */
[----:B------:R-:W2:Y:S08]  /*2750*/  F2F.BF16.F32 R34, R34 ;  /* 0x0000002200227304 */ /* 0x000eb00000202000 */
[----:B------:R3:W4:Y:S01]  /*2760*/  F2F.BF16.F32 R38, R23 ;  /* 0x0000001700267304 */ /* 0x0007220000202000 */
[----:B01----:R-:W-:Y:S05]  /*2770*/  @!P0 BRA `(.L_x_277) ;  /* 0x0000000000808947 */ /* 0x003fea0003800000 */
[----:B---3--:R-:W-:Y:S01]  /*2780*/  IMAD.WIDE.U32 R22, R22, 0x10000, RZ ;  /* 0x0001000016167825 */ /* 0x008fe200078e00ff */
[----:B------:R-:W-:Y:S02]  /*2790*/  PRMT R53, R32, 0x5410, R53 ;  /* 0x0000541020357816 */ /* 0x000fe40000000035 */
[----:B------:R-:W-:Y:S01]  /*27a0*/  LOP3.LUT R42, R49, 0xffff, RZ, 0xc0, !PT ;  /* 0x0000ffff312a7812 */ /* 0x000fe200078ec0ff */
[----:B----4-:R-:W-:Y:S01]  /*27b0*/  IMAD.U32 R33, R38, 0x10000, RZ ;  /* 0x0001000026217824 */ /* 0x010fe200078e00ff */
[----:B------:R-:W-:Y:S02]  /*27c0*/  LOP3.LUT R32, R47, 0xffff, RZ, 0xc0, !PT ;  /* 0x0000ffff2f207812 */ /* 0x000fe400078ec0ff */
[----:B------:R-:W-:Y:S02]  /*27d0*/  R2UR UR4, R16 ;  /* 0x00000000100472ca */ /* 0x000fe400000e0000 */
[----:B--2---:R-:W-:Y:S01]  /*27e0*/  LOP3.LUT R23, R23, R33, R34, 0xfe, !PT ;  /* 0x0000002117177212 */ /* 0x004fe200078efe22 */
[----:B------:R-:W-:Y:S01]  /*27f0*/  IMAD.WIDE.U32 R32, R32, 0x10000, RZ ;  /* 0x0001000020207825 */ /* 0x000fe200078e00ff */
[----:B------:R-:W-:-:S02]  /*2800*/  R2UR UR5, R17 ;  /* 0x00000000110572ca */ /* 0x000fc400000e0000 */
[----:B------:R-:W-:Y:S01]  /*2810*/  LOP3.LUT R34, R43, 0xffff, RZ, 0xc0, !PT ;  /* 0x0000ffff2b227812 */ /* 0x000fe200078ec0ff */
[----:B------:R-:W-:Y:S01]  /*2820*/  IMAD.WIDE.U32 R42, R42, 0x10000, RZ ;  /* 0x000100002a2a7825 */ /* 0x000fe200078e00ff */
[----:B------:R-:W-:Y:S02]  /*2830*/  R2UR UR6, R16 ;  /* 0x00000000100672ca */ /* 0x000fe400000e0000 */
[C---:B------:R-:W-:Y:S01]  /*2840*/  R2UR UR7, R17.reuse ;  /* 0x00000000110772ca */ /* 0x040fe200000e0000 */
[----:B------:R-:W-:Y:S01]  /*2850*/  IMAD.WIDE.U32 R34, R34, 0x10000, RZ ;  /* 0x0001000022227825 */ /* 0x000fe200078e00ff */
[C---:B------:R-:W-:Y:S02]  /*2860*/  R2UR UR8, R16.reuse ;  /* 0x00000000100872ca */ /* 0x040fe400000e0000 */
[----:B------:R-:W-:Y:S02]  /*2870*/  R2UR UR9, R17 ;  /* 0x00000000110972ca */ /* 0x000fe400000e0000 */
[----:B------:R-:W-:-:S02]  /*2880*/  R2UR UR10, R16 ;  /* 0x00000000100a72ca */ /* 0x000fc400000e0000 */
[----:B------:R-:W-:Y:S02]  /*2890*/  R2UR UR11, R17 ;  /* 0x00000000110b72ca */ /* 0x000fe400000e0000 */
[----:B------:R-:W-:Y:S02]  /*28a0*/  PRMT R51, R36, 0x5410, R51 ;  /* 0x0000541024337816 */ /* 0x000fe40000000033 */
        /* <DEDUP_REMOVED lines=13> */
.L_x_277:
[C---:B------:R-:W-:Y:S01]  /*2980*/  ISETP.GE.AND P1, PT, R31.reuse, R28, PT ;  /* 0x0000001c1f00720c */ /* 0x040fe20003f26270 */
[C---:B---3--:R-:W-:Y:S02]  /*2990*/  VIADD R23, R31.reuse, 0x1 ;  /* 0x000000011f177836 */ /* 0x048fe40000000000 */
        /* <DEDUP_REMOVED lines=51> */
.L_x_278:
[----:B------:R-:W-:-:S05]  /*2cd0*/  IMAD R31, R29, 0x4, R31 ;  /* 0x000000041d1f7824 */ /* 0x000fca00078e021f */
[----:B------:R-:W-:-:S13]  /*2ce0*/  ISETP.GE.AND P1, PT, R31, R28, PT ;  /* 0x0000001c1f00720c */ /* 0x000fda0003f26270 */
[----:B------:R-:W-:Y:S05]  /*2cf0*/  @!P1 BRA `(.L_x_279) ;  /* 0xffffffe400609947 */ /* 0x000fea000383ffff */
[----:B------:R-:W-:Y:S05]  /*2d00*/  EXIT ;  /* 0x000000000000794d */ /* 0x000fea0003800000 */
        .type           $_Z25multi_tensor_apply_kernelI18TensorListMetadataILi5EE25DistAdamCapturableFunctorIN3c104HalfENS3_8BFloat16ES5_EJPfffPiifS7_10adamMode_tfEEvlPViT_T0_DpT1_$__internal_accurate_pow,@function
        .size           $_Z25multi_tensor_apply_kernelI18TensorListMetadataILi5EE25DistAdamCapturableFunctorIN3c104HalfENS3_8BFloat16ES5_EJPfffPiifS7_10adamMode_tfEEvlPViT_T0_DpT1_$__internal_accurate_pow,(.L_x_936 - $_Z25multi_tensor_apply_kernelI18TensorListMetadataILi5EE25DistAdamCapturableFunctorIN3c104HalfENS3_8BFloat16ES5_EJPfffPiifS7_10adamMode_tfEEvlPViT_T0_DpT1_$__internal_accurate_pow)
$_Z25multi_tensor_apply_kernelI18TensorListMetadataILi5EE25DistAdamCapturableFunctorIN3c104HalfENS3_8BFloat16ES5_EJPfffPiifS7_10adamMode_tfEEvlPViT_T0_DpT1_$__internal_accurate_pow:
        /* <DEDUP_REMOVED lines=172> */
.L_x_280:
[----:B------:R-:W-:Y:S01]  /*37d0*/  DSETP.NEU.AND P1, PT, |R18|, +INF , PT ;  /* 0x7ff000001200742a */ /* 0x000fe20003f2d200 */
[----:B------:R-:W-:Y:S01]  /*37e0*/  IMAD.MOV.U32 R7, RZ, RZ, 0x0 ;  /* 0x00000000ff077424 */ /* 0x000fe200078e00ff */
[----:B------:R-:W-:-:S12]  /*37f0*/  DADD R8, R10, R8 ;  /* 0x000000000a087229 */ /* 0x000fd80000000008 */
[----:B------:R-:W-:Y:S01]  /*3800*/  @P1 DFMA R18, R8, R18, R18 ;  /* 0x000000120812122b */ /* 0x000fe20000000012 */
[----:B------:R-:W-:Y:S10]  /*3810*/  RET.REL.NODEC R6 `(_Z25multi_tensor_apply_kernelI18TensorListMetadataILi5EE25DistAdamCapturableFunctorIN3c104HalfENS3_8BFloat16ES5_EJPfffPiifS7_10adamMode_tfEEvlPViT_T0_DpT1_) ;  /* 0xffffffc406f87950 */ /* 0x000ff40003c3ffff */
.L_x_281:
        /* <DEDUP_REMOVED lines=14> */
.L_x_936:


//--------------------- .text._Z25multi_tensor_apply_kernelI18TensorListMetadataILi5EE25DistAdamCapturableFunctorIN3c104HalfENS3_8BFloat16ES4_EJPfffPiifS7_10adamMode_tfEEvlPViT_T0_DpT1_ --------------------------
	.section	.text._Z25multi_tensor_apply_kernelI18TensorListMetadataILi5EE25DistAdamCapturableFunctorIN3c104HalfENS3_8BFloat16ES4_EJPfffPiifS7_10adamMode_tfEEvlPViT_T0_DpT1_,"ax",@progbits
	.align	128
        .global         _Z25multi_tensor_apply_kernelI18TensorListMetadataILi5EE25DistAdamCapturableFunctorIN3c104HalfENS3_8BFloat16ES4_EJPfffPiifS7_10adamMode_tfEEvlPViT_T0_DpT1_
        .type           _Z25multi_tensor_apply_kernelI18TensorListMetadataILi5EE25DistAdamCapturableFunctorIN3c104HalfENS3_8BFloat16ES4_EJPfffPiifS7_10adamMode_tfEEvlPViT_T0_DpT1_,@function
        .size           _Z25multi_tensor_apply_kernelI18TensorListMetadataILi5EE25DistAdamCapturableFunctorIN3c104HalfENS3_8BFloat16ES4_EJPfffPiifS7_10adamMode_tfEEvlPViT_T0_DpT1_,(.L_x_937 - _Z25multi_tensor_apply_kernelI18TensorListMetadataILi5EE25DistAdamCapturableFunctorIN3c104HalfENS3_8BFloat16ES4_EJPfffPiifS7_10adamMode_tfEEvlPViT_T0_DpT1_)
        .other          _Z25multi_tensor_apply_kernelI18TensorListMetadataILi5EE25DistAdamCapturableFunctorIN3c104HalfENS3_8BFloat16ES4_EJPfffPiifS7_10adamMode_tfEEvlPViT_T0_DpT1_,@"STO_CUDA_ENTRY STV_DEFAULT"
_Z25multi_tensor_apply_kernelI18TensorListMetadataILi5EE25DistAdamCapturableFunctorIN3c104HalfENS3_8BFloat16ES4_EJPfffPiifS7_10adamMode_tfEEvlPViT_T0_DpT1_:
.text._Z25multi_tensor_apply_kernelI18TensorListMetadataILi5EE25DistAdamCapturableFunctorIN3c104HalfENS3_8BFloat16ES4_EJPfffPiifS7_10adamMode_tfEEvlPViT_T0_DpT1_:
        /* <DEDUP_REMOVED lines=21> */
.L_x_282:
        /* <DEDUP_REMOVED lines=20> */
.L_x_283:
        /* <DEDUP_REMOVED lines=20> */
.L_x_284:
        /* <DEDUP_REMOVED lines=21> */
.L_x_285:
        /* <DEDUP_REMOVED lines=32> */
[----:B0-----:R-:W-:Y:S05]  /*0720*/  CALL.REL.NOINC `($_Z25multi_tensor_apply_kernelI18TensorListMetadataILi5EE25DistAdamCapturableFunctorIN3c104HalfENS3_8BFloat16ES4_EJPfffPiifS7_10adamMode_tfEEvlPViT_T0_DpT1_$__internal_accurate_pow) ;  /* 0x0000002400407944 */ /* 0x001fea0003c00000 */
        /* <DEDUP_REMOVED lines=22> */
.L_x_287:
[----:B------:R-:W-:Y:S01]  /*0890*/  ISETP.GE.AND P2, PT, R3, RZ, PT ;  /* 0x000000ff0300720c */ /* 0x000fe20003f46270 */
[----:B------:R-:W-:Y:S01]  /*08a0*/  DSETP.NEU.AND P1, PT, |R2|, 0.5, !P0 ;  /* 0x3fe000000200742a */ /* 0x000fe2000472d200 */
[----:B------:R-:W-:-:S05]  /*08b0*/  IMAD.MOV.U32 R4, RZ, RZ, RZ ;  /* 0x000000ffff047224 */ /* 0x000fca00078e00ff */
[----:B0-----:R-:W-:-:S06]  /*08c0*/  SEL R5, R9, RZ, P1 ;  /* 0x000000ff09057207 */ /* 0x001fcc0000800000 */
[----:B------:R-:W-:-:S07]  /*08d0*/  @!P2 LOP3.LUT R5, R5, 0x7ff00000, RZ, 0xfc, !PT ;  /* 0x7ff000000505a812 */ /* 0x000fce00078efcff */
.L_x_288:
        /* <DEDUP_REMOVED lines=17> */
.L_x_291:
        /* <DEDUP_REMOVED lines=10> */
.L_x_290:
[----:B------:R-:W-:-:S11]  /*0a90*/  DADD R4, R2, R8 ;  /* 0x0000000002047229 */ /* 0x000fd60000000008 */
.L_x_289:
        /* <DEDUP_REMOVED lines=9> */
[----:B------:R-:W-:Y:S05]  /*0b30*/  CALL.REL.NOINC `($_Z25multi_tensor_apply_kernelI18TensorListMetadataILi5EE25DistAdamCapturableFunctorIN3c104HalfENS3_8BFloat16ES4_EJPfffPiifS7_10adamMode_tfEEvlPViT_T0_DpT1_$__internal_accurate_pow) ;  /* 0x00000020003c7944 */ /* 0x000fea0003c00000 */
        /* <DEDUP_REMOVED lines=19> */
.L_x_292:
[----:B------:R-:W-:Y:S01]  /*0c70*/  ISETP.GE.AND P1, PT, R3, RZ, PT ;  /* 0x000000ff0300720c */ /* 0x000fe20003f26270 */
[----:B------:R-:W-:Y:S01]  /*0c80*/  DSETP.NEU.AND P0, PT, |R2|, 0.5, !P0 ;  /* 0x3fe000000200742a */ /* 0x000fe2000470d200 */
[----:B------:R-:W-:-:S05]  /*0c90*/  IMAD.MOV.U32 R6, RZ, RZ, RZ ;  /* 0x000000ffff067224 */ /* 0x000fca00078e00ff */
[----:B0-----:R-:W-:Y:S02]  /*0ca0*/  SEL R7, R11, RZ, P0 ;  /* 0x000000ff0b077207 */ /* 0x001fe40000000000 */
[----:B------:R-:W-:-:S04]  /*0cb0*/  SEL R24, RZ, 0x1, !P0 ;  /* 0x00000001ff187807 */ /* 0x000fc80004000000 */
[----:B------:R-:W-:-:S07]  /*0cc0*/  @!P1 LOP3.LUT R7, R7, 0x7ff00000, RZ, 0xfc, !PT ;  /* 0x7ff0000007079812 */ /* 0x000fce00078efcff */
.L_x_293:
        /* <DEDUP_REMOVED lines=17> */
.L_x_296:
        /* <DEDUP_REMOVED lines=11> */
.L_x_295:
[----:B------:R-:W-:-:S11]  /*0e90*/  DADD R6, R2, R10 ;  /* 0x0000000002067229 */ /* 0x000fd6000000000a */
.L_x_294:
        /* <DEDUP_REMOVED lines=17> */
.L_x_286:
        /* <DEDUP_REMOVED lines=41> */
.L_x_297:
[----:B------:R-:W-:Y:S05]  /*1240*/  @P2 EXIT ;  /* 0x000000000000294d */ /* 0x000fea0003800000 */
[----:B------:R-:W3:Y:S01]  /*1250*/  LDC R29, c[0x0][RZ] ;  /* 0x00000000ff1d7b82 */ /* 0x000ee20000000800 */
[----:B------:R-:W-:-:S04]  /*1260*/  PRMT R0, R2, 0x9910, RZ ;  /* 0x0000991002007816 */ /* 0x000fc800000000ff */
[----:B------:R-:W-:-:S13]  /*1270*/  ISETP.NE.AND P0, PT, R0, RZ, PT ;  /* 0x000000ff0000720c */ /* 0x000fda0003f05270 */
.L_x_303:
        /* <DEDUP_REMOVED lines=112> */
.L_x_298:
        /* <DEDUP_REMOVED lines=19> */
[----:B------:R-:W-:-:S02]  /*1ab0*/  IMAD.U32 R49, R36, 0x10000, RZ ;  /* 0x0001000024317824 */ /* 0x000fc400078e00ff */
[----:B------:R-:W-:Y:S01]  /*1ac0*/  FFMA.FTZ R41, R41, UR7, R48 ;  /* 0x0000000729297c23 */ /* 0x000fe20008010030 */
[C---:B------:R-:W-:Y:S01]  /*1ad0*/  FMUL.FTZ R44, R26.reuse, R21 ;  /* 0x000000151a2c7220 */ /* 0x040fe20000410000 */
[----:B------:R-:W-:Y:S01]  /*1ae0*/  FMUL.FTZ R21, R26, R47 ;  /* 0x0000002f1a157220 */ /* 0x000fe20000410000 */
[----:B------:R-:W-:Y:S02]  /*1af0*/  HADD2.F32 R48, -RZ, R0.H0_H0 ;  /* 0x20000000ff307230 */ /* 0x000fe40000004100 */
[----:B------:R-:W-:Y:S01]  /*1b00*/  FMUL.FTZ R0, R44, R44 ;  /* 0x0000002c2c007220 */ /* 0x000fe20000410000 */
[----:B------:R-:W-:Y:S01]  /*1b10*/  FMUL.FTZ R47, R21, R21 ;  /* 0x00000015152f7220 */ /* 0x000fe20000410000 */
[----:B------:R-:W-:Y:S02]  /*1b20*/  HADD2.F32 R39, -RZ, R39.H0_H0 ;  /* 0x20000027ff277230 */ /* 0x000fe40000004100 */
[----:B0-----:R-:W-:Y:S01]  /*1b30*/  FMUL.FTZ R45, R41, R46 ;  /* 0x0000002e292d7220 */ /* 0x001fe20000410000 */
[----:B------:R-:W-:Y:S01]  /*1b40*/  FFMA.FTZ R0, R0, -UR7, R0 ;  /* 0x8000000700007c23 */ /* 0x000fe20008010000 */
[----:B------:R-:W-:Y:S01]  /*1b50*/  FFMA.FTZ R47, R47, -UR7, R47 ;  /* 0x800000072f2f7c23 */ /* 0x000fe2000801002f */
[----:B------:R-:W-:-:S02]  /*1b60*/  HADD2.F32 R32, -RZ, R32.H0_H0 ;  /* 0x20000020ff207230 */ /* 0x000fc40000004100 */
[----:B------:R-:W-:Y:S01]  /*1b70*/  FFMA.FTZ R21, R21, -UR6, R21 ;  /* 0x8000000615157c23 */ /* 0x000fe20008010015 */
[----:B------:R-:W-:Y:S01]  /*1b80*/  FFMA.FTZ R39, R39, UR7, R0 ;  /* 0x0000000727277c23 */ /* 0x000fe20008010000 */
[----:B------:R-:W0:Y:S01]  /*1b90*/  MUFU.SQRT R45, R45 ;  /* 0x0000002d002d7308 */ /* 0x000e220000002000 */
[----:B------:R-:W-:Y:S01]  /*1ba0*/  FFMA.FTZ R36, R48, UR7, R47 ;  /* 0x0000000730247c23 */ /* 0x000fe2000801002f */
[----:B------:R-:W-:Y:S01]  /*1bb0*/  FMUL.FTZ R47, R26, R49 ;  /* 0x000000311a2f7220 */ /* 0x000fe20000410000 */
[-C--:B------:R-:W-:Y:S01]  /*1bc0*/  FMUL.FTZ R49, R39, R46.reuse ;  /* 0x0000002e27317220 */ /* 0x080fe20000410000 */
[----:B------:R-:W-:Y:S02]  /*1bd0*/  HADD2.F32 R22, -RZ, R22.H0_H0 ;  /* 0x20000016ff167230 */ /* 0x000fe40000004100 */
[----:B------:R-:W-:Y:S01]  /*1be0*/  FMUL.FTZ R48, R36, R46 ;  /* 0x0000002e24307220 */ /* 0x000fe20000410000 */
[----:B------:R-:W-:Y:S02]  /*1bf0*/  HADD2.F32 R30, -RZ, R30.H0_H0 ;  /* 0x2000001eff1e7230 */ /* 0x000fe40000004100 */
[----:B------:R-:W-:Y:S01]  /*1c00*/  FFMA.FTZ R51, R47, -UR6, R47 ;  /* 0x800000062f337c23 */ /* 0x000fe2000801002f */
[----:B------:R-:W-:Y:S01]  /*1c10*/  HADD2.F32 R34, -RZ, R34.H0_H0 ;  /* 0x20000022ff227230 */ /* 0x000fe20000004100 */
[----:B------:R-:W1:Y:S01]  /*1c20*/  MUFU.SQRT R49, R49 ;  /* 0x0000003100317308 */ /* 0x000e620000002000 */
[----:B------:R-:W-:Y:S01]  /*1c30*/  FFMA.FTZ R22, R22, UR6, R21 ;  /* 0x0000000616167c23 */ /* 0x000fe20008010015 */
[----:B------:R-:W-:-:S02]  /*1c40*/  HADD2.F32 R38, -RZ, R38.H0_H0 ;  /* 0x20000026ff267230 */ /* 0x000fc40000004100 */
[----:B------:R-:W-:Y:S01]  /*1c50*/  FFMA.FTZ R34, R34, UR6, R51 ;  /* 0x0000000622227c23 */ /* 0x000fe20008010033 */
[----:B------:R-:W-:Y:S02]  /*1c60*/  HADD2.F32 R42, -RZ, R42.H0_H0 ;  /* 0x2000002aff2a7230 */ /* 0x000fe40000004100 */
[----:B------:R-:W-:Y:S02]  /*1c70*/  HADD2.F32 R40, -RZ, R40.H0_H0 ;  /* 0x20000028ff287230 */ /* 0x000fe40000004100 */
[----:B0-----:R-:W-:Y:S01]  /*1c80*/  FADD.FTZ R0, R45, UR4 ;  /* 0x000000042d007e21 */ /* 0x001fe20008010000 */
[----:B------:R-:W-:Y:S01]  /*1c90*/  FMUL.FTZ R45, R47, R47 ;  /* 0x0000002f2f2d7220 */ /* 0x000fe20000410000 */
[----:B------:R-:W0:Y:S01]  /*1ca0*/  MUFU.SQRT R48, R48 ;  /* 0x0000003000307308 */ /* 0x000e220000002000 */
[----:B------:R-:W-:Y:S02]  /*1cb0*/  HADD2.F32 R37, -RZ, R37.H0_H0 ;  /* 0x20000025ff257230 */ /* 0x000fe40000004100 */
[----:B------:R-:W-:-:S04]  /*1cc0*/  FFMA.FTZ R45, R45, -UR7, R45 ;  /* 0x800000072d2d7c23 */ /* 0x000fc8000801002d */
[----:B------:R-:W-:Y:S01]  /*1cd0*/  FFMA.FTZ R45, R32, UR7, R45 ;  /* 0x00000007202d7c23 */ /* 0x000fe2000801002d */
[----:B------:R-:W-:Y:S01]  /*1ce0*/  HADD2.F32 R32, -RZ, R23.H0_H0 ;  /* 0x20000017ff207230 */ /* 0x000fe20000004100 */
[----:B------:R-:W-:Y:S01]  /*1cf0*/  MUFU.RCP R0, R0 ;  /* 0x0000000000007308 */ /* 0x000fe20000001000 */
[----:B-1----:R-:W-:Y:S01]  /*1d00*/  FADD.FTZ R49, R49, UR4 ;  /* 0x0000000431317e21 */ /* 0x002fe20008010000 */
[----:B------:R-:W-:Y:S02]  /*1d10*/  FMUL.FTZ R46, R45, R46 ;  /* 0x0000002e2d2e7220 */ /* 0x000fe40000410000 */
[----:B------:R-:W-:Y:S01]  /*1d20*/  FFMA.FTZ R32, R32, UR6, R43 ;  /* 0x0000000620207c23 */ /* 0x000fe2000801002b */
[----:B------:R-:W-:-:S03]  /*1d30*/  FFMA.FTZ R43, R44, -UR6, R44 ;  /* 0x800000062c2b7c23 */ /* 0x000fc6000801002c */
[----:B------:R-:W1:Y:S01]  /*1d40*/  MUFU.SQRT R46, R46 ;  /* 0x0000002e002e7308 */ /* 0x000e620000002000 */
[----:B0-----:R-:W-:Y:S01]  /*1d50*/  FADD.FTZ R44, R48, UR4 ;  /* 0x00000004302c7e21 */ /* 0x001fe20008010000 */
[----:B------:R-:W-:-:S06]  /*1d60*/  FFMA.FTZ R30, R30, UR6, R43 ;  /* 0x000000061e1e7c23 */ /* 0x000fcc000801002b */
[----:B------:R-:W0:Y:S08]  /*1d70*/  MUFU.RCP R23, R24 ;  /* 0x0000001800177308 */ /* 0x000e300000001000 */
[----:B------:R2:W3:Y:S01]  /*1d80*/  MUFU.RCP R43, R49 ;  /* 0x00000031002b7308 */ /* 0x0004e20000001000 */
[----:B-1----:R-:W-:-:S07]  /*1d90*/  FADD.FTZ R21, R46, UR4 ;  /* 0x000000042e157e21 */ /* 0x002fce0008010000 */
[----:B------:R-:W1:Y:S01]  /*1da0*/  MUFU.RCP R44, R44 ;  /* 0x0000002c002c7308 */ /* 0x000e620000001000 */
[-C--:B0-----:R-:W-:Y:S01]  /*1db0*/  FMUL.FTZ R47, R32, R23.reuse ;  /* 0x00000017202f7220 */ /* 0x081fe20000410000 */
[-C--:B--2---:R-:W-:Y:S01]  /*1dc0*/  FMUL.FTZ R49, R22, R23.reuse ;  /* 0x0000001716317220 */ /* 0x084fe20000410000 */
[----:B------:R-:W-:Y:S02]  /*1dd0*/  F2FP.F16.F32.PACK_AB R32, R41, R32 ;  /* 0x000000202920723e */ /* 0x000fe400000000ff */
[----:B------:R-:W-:Y:S01]  /*1de0*/  FMUL.FTZ R47, R47, R0 ;  /* 0x000000002f2f7220 */ /* 0x000fe20000410000 */
[----:B------:R-:W-:Y:S02]  /*1df0*/  FMUL.FTZ R0, R30, R23 ;  /* 0x000000171e007220 */ /* 0x000fe40000410000 */
[----:B------:R-:W0:Y:S01]  /*1e00*/  MUFU.RCP R21, R21 ;  /* 0x0000001500157308 */ /* 0x000e220000001000 */
[----:B------:R-:W-:Y:S01]  /*1e10*/  FFMA.FTZ R47, R38, UR5, R47 ;  /* 0x00000005262f7c23 */ /* 0x000fe2000801002f */
[----:B---3--:R-:W-:Y:S01]  /*1e20*/  FMUL.FTZ R43, R0, R43 ;  /* 0x0000002b002b7220 */ /* 0x008fe20000410000 */
[----:B------:R-:W-:-:S02]  /*1e30*/  FMUL.FTZ R0, R34, R23 ;  /* 0x0000001722007220 */ /* 0x000fc40000410000 */
[----:B-----5:R-:W-:Y:S01]  /*1e40*/  FMUL.FTZ R47, R20, R47 ;  /* 0x0000002f142f7220 */ /* 0x020fe20000410000 */
[----:B------:R-:W-:Y:S01]  /*1e50*/  FFMA.FTZ R43, R42, UR5, R43 ;  /* 0x000000052a2b7c23 */ /* 0x000fe2000801002b */
[----:B-1----:R-:W-:-:S03]  /*1e60*/  FMUL.FTZ R49, R49, R44 ;  /* 0x0000002c31317220 */ /* 0x002fc60000410000 */
[----:B------:R-:W-:Y:S01]  /*1e70*/  F2FP.F16.F32.PACK_AB R47, RZ, R47 ;  /* 0x0000002fff2f723e */ /* 0x000fe200000000ff */
[----:B------:R-:W-:-:S04]  /*1e80*/  FFMA.FTZ R49, R40, UR5, R49 ;  /* 0x0000000528317c23 */ /* 0x000fc80008010031 */
[----:B------:R-:W-:Y:S02]  /*1e90*/  HADD2.F32 R47, -RZ, R47.H0_H0 ;  /* 0x2000002fff2f7230 */ /* 0x000fe40000004100 */
[----:B0-----:R-:W-:Y:S01]  /*1ea0*/  FMUL.FTZ R0, R0, R21 ;  /* 0x0000001500007220 */ /* 0x001fe20000410000 */
[----:B------:R-:W-:Y:S02]  /*1eb0*/  FMUL.FTZ R49, R20, R49 ;  /* 0x0000003114317220 */ /* 0x000fe40000410000 */
[----:B------:R-:W-:Y:S01]  /*1ec0*/  FADD.FTZ R47, R38, -R47 ;  /* 0x8000002f262f7221 */ /* 0x000fe20000010000 */
[----:B------:R-:W-:Y:S01]  /*1ed0*/  FFMA.FTZ R21, R37, UR5, R0 ;  /* 0x0000000525157c23 */ /* 0x000fe20008010000 */
[C---:B------:R-:W-:Y:S01]  /*1ee0*/  FMUL.FTZ R0, R20.reuse, R43 ;  /* 0x0000002b14007220 */ /* 0x040fe20000410000 */
[----:B------:R-:W-:Y:S02]  /*1ef0*/  F2FP.F16.F32.PACK_AB R36, R49, R36 ;  /* 0x000000243124723e */ /* 0x000fe400000000ff */
[----:B------:R-:W-:Y:S01]  /*1f00*/  FMUL.FTZ R20, R20, R21 ;  /* 0x0000001514147220 */ /* 0x000fe20000410000 */
[----:B------:R-:W-:-:S02]  /*1f10*/  F2FP.F16.F32.PACK_AB R47, R30, R47 ;  /* 0x0000002f1e2f723e */ /* 0x000fc400000000ff */
[----:B------:R-:W-:Y:S01]  /*1f20*/  F2FP.F16.F32.PACK_AB R0, R0, R39 ;  /* 0x000000270000723e */ /* 0x000fe200000000ff */
[----:B------:R-:W-:Y:S01]  /*1f30*/  HADD2.F32 R23, -RZ, R36.H1_H1 ;  /* 0x30000024ff177230 */ /* 0x000fe20000004100 */
[----:B------:R-:W-:Y:S02]  /*1f40*/  F2FP.F16.F32.PACK_AB R45, R20, R45 ;  /* 0x0000002d142d723e */ /* 0x000fe400000000ff */
[----:B------:R-:W-:Y:S01]  /*1f50*/  PRMT R41, R0, 0x7610, R41 ;  /* 0x0000761000297816 */ /* 0x000fe20000000029 */
[----:B------:R-:W-:Y:S02]  /*1f60*/  HADD2.F32 R21, -RZ, R0.H1_H1 ;  /* 0x30000000ff157230 */ /* 0x000fe40000004100 */
[----:B------:R-:W-:Y:S01]  /*1f70*/  FADD.FTZ R49, R40, -R23 ;  /* 0x8000001728317221 */ /* 0x000fe20000010000 */
[----:B------:R-:W-:Y:S01]  /*1f80*/  HADD2.F32 R20, -RZ, R45.H1_H1 ;  /* 0x3000002dff147230 */ /* 0x000fe20000004100 */
[----:B------:R-:W-:Y:S01]  /*1f90*/  PRMT R0, R45, 0x7610, R0 ;  /* 0x000076102d007816 */ /* 0x000fe20000000000 */
[----:B------:R-:W-:-:S02]  /*1fa0*/  FADD.FTZ R21, R42, -R21 ;  /* 0x800000152a157221 */ /* 0x000fc40000010000 */
[----:B------:R-:W-:Y:S01]  /*1fb0*/  F2FP.F16.F32.PACK_AB R34, R34, R49 ;  /* 0x000000312222723e */ /* 0x000fe200000000ff */
[----:B------:R-:W-:Y:S01]  /*1fc0*/  FADD.FTZ R20, R37, -R20 ;  /* 0x8000001425147221 */ /* 0x000fe20000010000 */
[C---:B------:R-:W-:Y:S02]  /*1fd0*/  PRMT R45, R47.reuse, 0x7632, R45 ;  /* 0x000076322f2d7816 */ /* 0x040fe4000000002d */
[----:B------:R-:W-:Y:S02]  /*1fe0*/  F2FP.F16.F32.PACK_AB R21, R22, R21 ;  /* 0x000000151615723e */ /* 0x000fe400000000ff */
[----:B------:R-:W-:Y:S02]  /*1ff0*/  F2FP.F16.F32.PACK_AB R20, RZ, R20 ;  /* 0x00000014ff14723e */ /* 0x000fe400000000ff */
[----:B------:R-:W-:Y:S02]  /*2000*/  PRMT R23, R47, 0x7610, R23 ;  /* 0x000076102f177816 */ /* 0x000fe40000000017 */
[----:B------:R-:W-:-:S02]  /*2010*/  PRMT R37, R32, 0x7632, R37 ;  /* 0x0000763220257816 */ /* 0x000fc40000000025 */
[----:B------:R-:W-:Y:S02]  /*2020*/  PRMT R39, R32, 0x7610, R39 ;  /* 0x0000761020277816 */ /* 0x000fe40000000027 */
[----:B------:R-:W-:Y:S02]  /*2030*/  PRMT R43, R36, 0x7610, R43 ;  /* 0x00007610242b7816 */ /* 0x000fe4000000002b */
[----:B------:R-:W-:Y:S02]  /*2040*/  PRMT R53, R20, 0x7610, R53 ;  /* 0x0000761014357816 */ /* 0x000fe40000000035 */
[C---:B------:R-:W-:Y:S02]  /*2050*/  PRMT R49, R21.reuse, 0x7632, R49 ;  /* 0x0000763215317816 */ /* 0x040fe40000000031 */
[----:B------:R-:W-:Y:S02]  /*2060*/  PRMT R47, R21, 0x7610, R47 ;  /* 0x00007610152f7816 */ /* 0x000fe4000000002f */
[----:B------:R-:W-:-:S02]  /*2070*/  PRMT R22, R34, 0x7632, R22 ;  /* 0x0000763222167816 */ /* 0x000fc40000000016 */
[----:B------:R-:W-:Y:S01]  /*2080*/  PRMT R51, R34, 0x7610, R51 ;  /* 0x0000761022337816 */ /* 0x000fe20000000033 */
[----:B------:R-:W-:Y:S06]  /*2090*/  BRA `(.L_x_300) ;  /* 0x0000000400847947 */ /* 0x000fec0003800000 */
.L_x_299:
        /* <DEDUP_REMOVED lines=43> */
[----:B------:R-:W-:Y:S01]  /*2350*/  FFMA.FTZ R23, R50, UR6, R23 ;  /* 0x0000000632177c23 */ /* 0x000fe20008010017 */
[----:B------:R-:W-:-:S02]  /*2360*/  F2FP.F16.F32.PACK_AB R39, R39, R44 ;  /* 0x0000002c2727723e */ /* 0x000fc400000000ff */
        /* <DEDUP_REMOVED lines=16> */
[----:B------:R-:W-:-:S05]  /*2470*/  FMUL.FTZ R51, R21, R49 ;  /* 0x0000003115337220 */ /* 0x000fca0000410000 */
[----:B------:R-:W1:Y:S01]  /*2480*/  MUFU.RCP R30, R30 ;  /* 0x0000001e001e7308 */ /* 0x000e620000001000 */
[----:B--2---:R-:W-:Y:S01]  /*2490*/  FMUL.FTZ R45, R34, R45 ;  /* 0x0000002d222d7220 */ /* 0x004fe20000410000 */
[----:B------:R-:W-:-:S03]  /*24a0*/  FMUL.FTZ R34, R22, R49 ;  /* 0x0000003116227220 */ /* 0x000fc60000410000 */
        /* <DEDUP_REMOVED lines=13> */
[----:B------:R-:W-:Y:S02]  /*2580*/  FMUL.FTZ R43, R20, R43 ;  /* 0x0000002b142b7220 */ /* 0x000fe40000410000 */
[----:B------:R-:W-:Y:S01]  /*2590*/  HADD2.F32 R47, -RZ, R0.H1_H1 ;  /* 0x30000000ff2f7230 */ /* 0x000fe20000004100 */
[----:B------:R-:W-:Y:S02]  /*25a0*/  PRMT R45, R23, 0x7632, R45 ;  /* 0x00007632172d7816 */ /* 0x000fe4000000002d */
[----:B------:R-:W-:Y:S01]  /*25b0*/  F2FP.F16.F32.PACK_AB R32, R43, R32 ;  /* 0x000000202b20723e */ /* 0x000fe200000000ff */
[----:B------:R-:W-:Y:S02]  /*25c0*/  HADD2.F32 R43, -RZ, R41.H1_H1 ;  /* 0x30000029ff2b7230 */ /* 0x000fe40000004100 */
[----:B------:R-:W-:Y:S02]  /*25d0*/  FADD.FTZ R47, R40, -R47 ;  /* 0x8000002f282f7221 */ /* 0x000fe40000010000 */
[----:B------:R-:W-:-:S02]  /*25e0*/  HADD2.F32 R20, -RZ, R32.H1_H1 ;  /* 0x30000020ff147230 */ /* 0x000fc40000004100 */
[--C-:B------:R-:W-:Y:S01]  /*25f0*/  FADD.FTZ R42, R42, -R43.reuse ;  /* 0x8000002b2a2a7221 */ /* 0x100fe20000010000 */
[----:B------:R-:W-:Y:S02]  /*2600*/  F2FP.F16.F32.PACK_AB R51, R22, R47 ;  /* 0x0000002f1633723e */ /* 0x000fe400000000ff */
[----:B------:R-:W-:Y:S01]  /*2610*/  PRMT R43, R0, 0x7610, R43 ;  /* 0x00007610002b7816 */ /* 0x000fe2000000002b */
[----:B------:R-:W-:Y:S01]  /*2620*/  FADD.FTZ R20, R37, -R20 ;  /* 0x8000001425147221 */ /* 0x000fe20000010000 */
[----:B------:R-:W-:Y:S02]  /*2630*/  F2FP.F16.F32.PACK_AB R42, R21, R42 ;  /* 0x0000002a152a723e */ /* 0x000fe400000000ff */
[----:B------:R-:W-:Y:S02]  /*2640*/  PRMT R37, R39, 0x7632, R37 ;  /* 0x0000763227257816 */ /* 0x000fe40000000025 */
[----:B------:R-:W-:Y:S02]  /*2650*/  F2FP.F16.F32.PACK_AB R20, RZ, R20 ;  /* 0x00000014ff14723e */ /* 0x000fe400000000ff */
[----:B------:R-:W-:-:S02]  /*2660*/  PRMT R0, R32, 0x7610, R0 ;  /* 0x0000761020007816 */ /* 0x000fc40000000000 */
[----:B------:R-:W-:Y:S02]  /*2670*/  PRMT R53, R20, 0x7610, R53 ;  /* 0x0000761014357816 */ /* 0x000fe40000000035 */
[C---:B------:R-:W-:Y:S02]  /*2680*/  PRMT R49, R42.reuse, 0x7632, R49 ;  /* 0x000076322a317816 */ /* 0x040fe40000000031 */
[----:B------:R-:W-:Y:S02]  /*2690*/  PRMT R47, R42, 0x7610, R47 ;  /* 0x000076102a2f7816 */ /* 0x000fe4000000002f */
[----:B------:R-:W-:-:S07]  /*26a0*/  PRMT R22, R51, 0x7632, R22 ;  /* 0x0000763233167816 */ /* 0x000fce0000000016 */
.L_x_300:
[----:B------:R-:W-:-:S05]  /*26b0*/  IADD3 R20, P1, R8, R33, RZ ;  /* 0x0000002108147210 */ /* 0x000fca0007f3e0ff */
[----:B------:R-:W-:Y:S01]  /*26c0*/  IMAD.X R21, R9, 0x1, R35, P1 ;  /* 0x0000000109157824 */ /* 0x000fe200008e0623 */
[----:B------:R-:W-:Y:S07]  /*26d0*/  @!P0 BRA `(.L_x_301) ;  /* 0x0000000000708947 */ /* 0x000fee0003800000 */
[----:B------:R-:W-:Y:S02]  /*26e0*/  LOP3.LUT R32, R47, 0xffff, RZ, 0xc0, !PT ;  /* 0x0000ffff2f207812 */ /* 0x000fe400078ec0ff */
[----:B------:R-:W-:Y:S02]  /*26f0*/  LOP3.LUT R34, R45, 0xffff, RZ, 0xc0, !PT ;  /* 0x0000ffff2d227812 */ /* 0x000fe400078ec0ff */
[----:B------:R-:W-:Y:S01]  /*2700*/  R2UR UR4, R16 ;  /* 0x00000000100472ca */ /* 0x000fe200000e0000 */
[----:B------:R-:W-:Y:S01]  /*2710*/  IMAD.WIDE.U32 R32, R32, 0x10000, RZ ;  /* 0x0001000020207825 */ /* 0x000fe200078e00ff */
[----:B------:R-:W-:Y:S02]  /*2720*/  R2UR UR5, R17 ;  /* 0x00000000110572ca */ /* 0x000fe400000e0000 */
[----:B------:R-:W-:Y:S01]  /*2730*/  LOP3.LUT R41, R41, 0xffff, RZ, 0xc0, !PT ;  /* 0x0000ffff29297812 */ /* 0x000fe200078ec0ff */
[----:B------:R-:W-:Y:S01]  /*2740*/  IMAD.WIDE.U32 R34, R34, 0x10000, RZ ;  /* 0x0001000022227825 */ /* 0x000fe200078e00ff */
[----:B------:R-:W-:-:S02]  /*2750*/  R2UR UR6, R16 ;  /* 0x00000000100672ca */ /* 0x000fc400000e0000 */
[----:B------:R-:W-:Y:S01]  /*2760*/  R2UR UR7, R17 ;  /* 0x00000000110772ca */ /* 0x000fe200000e0000 */
[----:B------:R-:W-:Y:S01]  /*2770*/  IMAD.WIDE.U32 R40, R41, 0x10000, RZ ;  /* 0x0001000029287825 */ /* 0x000fe200078e00ff */
[C---:B------:R-:W-:Y:S02]  /*2780*/  R2UR UR8, R16.reuse ;  /* 0x00000000100872ca */ /* 0x040fe400000e0000 */
[C---:B------:R-:W-:Y:S02]  /*2790*/  R2UR UR9, R17.reuse ;  /* 0x00000000110972ca */ /* 0x040fe400000e0000 */
[----:B------:R-:W-:Y:S02]  /*27a0*/  R2UR UR10, R16 ;  /* 0x00000000100a72ca */ /* 0x000fe400000e0000 */
[----:B------:R-:W-:Y:S02]  /*27b0*/  R2UR UR11, R17 ;  /* 0x00000000110b72ca */ /* 0x000fe400000e0000 */
[----:B------:R-:W-:-:S02]  /*27c0*/  PRMT R51, R51, 0x5410, R53 ;  /* 0x0000541033337816 */ /* 0x000fc40000000035 */
[----:B------:R-:W-:Y:S02]  /*27d0*/  PRMT R49, R49, 0x5410, R22 ;  /* 0x0000541031317816 */ /* 0x000fe40000000016 */
        /* <DEDUP_REMOVED lines=12> */
.L_x_301:
        /* <DEDUP_REMOVED lines=53> */
.L_x_302:
[----:B------:R-:W-:-:S05]  /*2bf0*/  IMAD R31, R29, 0x4, R31 ;  /* 0x000000041d1f7824 */ /* 0x000fca00078e021f */
[----:B------:R-:W-:-:S13]  /*2c00*/  ISETP.GE.AND P1, PT, R31, R28, PT ;  /* 0x0000001c1f00720c */ /* 0x000fda0003f26270 */
[----:B------:R-:W-:Y:S05]  /*2c10*/  @!P1 BRA `(.L_x_303) ;  /* 0xffffffe400989947 */ /* 0x000fea000383ffff */
[----:B------:R-:W-:Y:S05]  /*2c20*/  EXIT ;  /* 0x000000000000794d */ /* 0x000fea0003800000 */
        .type           $_Z25multi_tensor_apply_kernelI18TensorListMetadataILi5EE25DistAdamCapturableFunctorIN3c104HalfENS3_8BFloat16ES4_EJPfffPiifS7_10adamMode_tfEEvlPViT_T0_DpT1_$__internal_accurate_pow,@function
        .size           $_Z25multi_tensor_apply_kernelI18TensorListMetadataILi5EE25DistAdamCapturableFunctorIN3c104HalfENS3_8BFloat16ES4_EJPfffPiifS7_10adamMode_tfEEvlPViT_T0_DpT1_$__internal_accurate_pow,(.L_x_937 - $_Z25multi_tensor_apply_kernelI18TensorListMetadataILi5EE25DistAdamCapturableFunctorIN3c104HalfENS3_8BFloat16ES4_EJPfffPiifS7_10adamMode_tfEEvlPViT_T0_DpT1_$__internal_accurate_pow)
$_Z25multi_tensor_apply_kernelI18TensorListMetadataILi5EE25DistAdamCapturableFunctorIN3c104HalfENS3_8BFloat16ES4_EJPfffPiifS7_10adamMode_tfEEvlPViT_T0_DpT1_$__internal_accurate_pow:
        /* <DEDUP_REMOVED lines=172> */
.L_x_304:
[----:B------:R-:W-:Y:S01]  /*36f0*/  DSETP.NEU.AND P1, PT, |R18|, +INF , PT ;  /* 0x7ff000001200742a */ /* 0x000fe20003f2d200 */
[----:B------:R-:W-:Y:S01]  /*3700*/  IMAD.MOV.U32 R7, RZ, RZ, 0x0 ;  /* 0x00000000ff077424 */ /* 0x000fe200078e00ff */
[----:B------:R-:W-:-:S12]  /*3710*/  DADD R8, R10, R8 ;  /* 0x000000000a087229 */ /* 0x000fd80000000008 */
[----:B------:R-:W-:Y:S01]  /*3720*/  @P1 DFMA R18, R8, R18, R18 ;  /* 0x000000120812122b */ /* 0x000fe20000000012 */
[----:B------:R-:W-:Y:S10]  /*3730*/  RET.REL.NODEC R6 `(_Z25multi_tensor_apply_kernelI18TensorListMetadataILi5EE25DistAdamCapturableFunctorIN3c104HalfENS3_8BFloat16ES4_EJPfffPiifS7_10adamMode_tfEEvlPViT_T0_DpT1_) ;  /* 0xffffffc806307950 */ /* 0x000ff40003c3ffff */
.L_x_305:
        /* <DEDUP_REMOVED lines=12> */
.L_x_937:


//--------------------- .text._Z25multi_tensor_apply_kernelI18TensorListMetadataILi5EE25DistAdamCapturableFunctorIN3c104HalfENS3_8BFloat16EfEJPfffPiifS7_10adamMode_tfEEvlPViT_T0_DpT1_ --------------------------
	.section	.text._Z25multi_tensor_apply_kernelI18TensorListMetadataILi5EE25DistAdamCapturableFunctorIN3c104HalfENS3_8BFloat16EfEJPfffPiifS7_10adamMode_tfEEvlPViT_T0_DpT1_,"ax",@progbits
	.align	128
        .global         _Z25multi_tensor_apply_kernelI18TensorListMetadataILi5EE25DistAdamCapturableFunctorIN3c104HalfENS3_8BFloat16EfEJPfffPiifS7_10adamMode_tfEEvlPViT_T0_DpT1_
        .type           _Z25multi_tensor_apply_kernelI18TensorListMetadataILi5EE25DistAdamCapturableFunctorIN3c104HalfENS3_8BFloat16EfEJPfffPiifS7_10adamMode_tfEEvlPViT_T0_DpT1_,@function
        .size           _Z25multi_tensor_apply_kernelI18TensorListMetadataILi5EE25DistAdamCapturableFunctorIN3c104HalfENS3_8BFloat16EfEJPfffPiifS7_10adamMode_tfEEvlPViT_T0_DpT1_,(.L_x_938 - _Z25multi_tensor_apply_kernelI18TensorListMetadataILi5EE25DistAdamCapturableFunctorIN3c104HalfENS3_8BFloat16EfEJPfffPiifS7_10adamMode_tfEEvlPViT_T0_DpT1_)
        .other          _Z25multi_tensor_apply_kernelI18TensorListMetadataILi5EE25DistAdamCapturableFunctorIN3c104HalfENS3_8BFloat16EfEJPfffPiifS7_10adamMode_tfEEvlPViT_T0_DpT1_,@"STO_CUDA_ENTRY STV_DEFAULT"
_Z25multi_tensor_apply_kernelI18TensorListMetadataILi5EE25DistAdamCapturableFunctorIN3c104HalfENS3_8BFloat16EfEJPfffPiifS7_10adamMode_tfEEvlPViT_T0_DpT1_:
.text._Z25multi_tensor_apply_kernelI18TensorListMetadataILi5EE25DistAdamCapturableFunctorIN3c104HalfENS3_8BFloat16EfEJPfffPiifS7_10adamMode_tfEEvlPViT_T0_DpT1_:
        /* <DEDUP_REMOVED lines=21> */
.L_x_306:
        /* <DEDUP_REMOVED lines=20> */
.L_x_307:
        /* <DEDUP_REMOVED lines=20> */
.L_x_308:
        /* <DEDUP_REMOVED lines=21> */
.L_x_309:
        /* <DEDUP_REMOVED lines=32> */
[----:B0-----:R-:W-:Y:S05]  /*0720*/  CALL.REL.NOINC `($_Z25multi_tensor_apply_kernelI18TensorListMetadataILi5EE25DistAdamCapturableFunctorIN3c104HalfENS3_8BFloat16EfEJPfffPiifS7_10adamMode_tfEEvlPViT_T0_DpT1_$__internal_accurate_pow) ;  /* 0x0000002400607944 */ /* 0x001fea0003c00000 */
        /* <DEDUP_REMOVED lines=22> */
.L_x_311:
[----:B------:R-:W-:Y:S01]  /*0890*/  ISETP.GE.AND P2, PT, R3, RZ, PT ;  /* 0x000000ff0300720c */ /* 0x000fe20003f46270 */
[----:B------:R-:W-:Y:S01]  /*08a0*/  DSETP.NEU.AND P1, PT, |R2|, 0.5, !P0 ;  /* 0x3fe000000200742a */ /* 0x000fe2000472d200 */
[----:B------:R-:W-:-:S05]  /*08b0*/  IMAD.MOV.U32 R4, RZ, RZ, RZ ;  /* 0x000000ffff047224 */ /* 0x000fca00078e00ff */
[----:B0-----:R-:W-:-:S06]  /*08c0*/  SEL R5, R9, RZ, P1 ;  /* 0x000000ff09057207 */ /* 0x001fcc0000800000 */
[----:B------:R-:W-:-:S07]  /*08d0*/  @!P2 LOP3.LUT R5, R5, 0x7ff00000, RZ, 0xfc, !PT ;  /* 0x7ff000000505a812 */ /* 0x000fce00078efcff */
.L_x_312:
        /* <DEDUP_REMOVED lines=17> */
.L_x_315:
        /* <DEDUP_REMOVED lines=10> */
.L_x_314:
[----:B------:R-:W-:-:S11]  /*0a90*/  DADD R4, R2, R8 ;  /* 0x0000000002047229 */ /* 0x000fd60000000008 */
.L_x_313:
        /* <DEDUP_REMOVED lines=9> */
[----:B------:R-:W-:Y:S05]  /*0b30*/  CALL.REL.NOINC `($_Z25multi_tensor_apply_kernelI18TensorListMetadataILi5EE25DistAdamCapturableFunctorIN3c104HalfENS3_8BFloat16EfEJPfffPiifS7_10adamMode_tfEEvlPViT_T0_DpT1_$__internal_accurate_pow) ;  /* 0x00000020005c7944 */ /* 0x000fea0003c00000 */
        /* <DEDUP_REMOVED lines=19> */
.L_x_316:
[----:B------:R-:W-:Y:S01]  /*0c70*/  ISETP.GE.AND P1, PT, R3, RZ, PT ;  /* 0x000000ff0300720c */ /* 0x000fe20003f26270 */
[----:B------:R-:W-:Y:S01]  /*0c80*/  DSETP.NEU.AND P0, PT, |R2|, 0.5, !P0 ;  /* 0x3fe000000200742a */ /* 0x000fe2000470d200 */
[----:B------:R-:W-:-:S05]  /*0c90*/  IMAD.MOV.U32 R6, RZ, RZ, RZ ;  /* 0x000000ffff067224 */ /* 0x000fca00078e00ff */
[----:B0-----:R-:W-:Y:S02]  /*0ca0*/  SEL R7, R11, RZ, P0 ;  /* 0x000000ff0b077207 */ /* 0x001fe40000000000 */
[----:B------:R-:W-:-:S04]  /*0cb0*/  SEL R24, RZ, 0x1, !P0 ;  /* 0x00000001ff187807 */ /* 0x000fc80004000000 */
[----:B------:R-:W-:-:S07]  /*0cc0*/  @!P1 LOP3.LUT R7, R7, 0x7ff00000, RZ, 0xfc, !PT ;  /* 0x7ff0000007079812 */ /* 0x000fce00078efcff */
.L_x_317:
        /* <DEDUP_REMOVED lines=17> */
.L_x_320:
        /* <DEDUP_REMOVED lines=11> */
.L_x_319:
[----:B------:R-:W-:-:S11]  /*0e90*/  DADD R6, R2, R10 ;  /* 0x0000000002067229 */ /* 0x000fd6000000000a */
.L_x_318:
        /* <DEDUP_REMOVED lines=17> */
.L_x_310:
        /* <DEDUP_REMOVED lines=41> */
.L_x_321:
[----:B------:R-:W-:Y:S05]  /*1240*/  @P2 EXIT ;  /* 0x000000000000294d */ /* 0x000fea0003800000 */
[----:B------:R-:W3:Y:S01]  /*1250*/  LDC R28, c[0x0][RZ] ;  /* 0x00000000ff1c7b82 */ /* 0x000ee20000000800 */
[----:B------:R-:W-:-:S04]  /*1260*/  PRMT R2, R2, 0x9910, RZ ;  /* 0x0000991002027816 */ /* 0x000fc800000000ff */
[----:B------:R-:W-:-:S13]  /*1270*/  ISETP.NE.AND P0, PT, R2, RZ, PT ;  /* 0x000000ff0200720c */ /* 0x000fda0003f05270 */
.L_x_327:
        /* <DEDUP_REMOVED lines=25> */
[--C-:B--2---:R-:W-:Y:S02]  /*1410*/  @P0 SHF.R.U32.HI R48, RZ, 0x10, R39.reuse ;  /* 0x00000010ff300819 */ /* 0x104fe40000011627 */
[----:B------:R-:W-:Y:S02]  /*1420*/  @P0 SHF.R.U64 R42, R38, 0x10, R39 ;  /* 0x00000010262a0819 */ /* 0x000fe40000001227 */
[----:B----4-:R-:W-:Y:S02]  /*1430*/  @P0 SHF.R.U32.HI R47, RZ, 0x10, R31 ;  /* 0x00000010ff2f0819 */ /* 0x010fe4000001161f */
[----:B------:R-:W-:-:S02]  /*1440*/  @P0 PRMT R40, R39, 0x7610, R40 ;  /* 0x0000761027280816 */ /* 0x000fc40000000028 */
[C---:B------:R-:W-:Y:S02]  /*1450*/  @P0 SHF.R.U64 R33, R30.reuse, 0x10, R31 ;  /* 0x000000101e210819 */ /* 0x040fe4000000121f */
[----:B------:R-:W-:Y:S02]  /*1460*/  @P0 PRMT R32, R30, 0x7610, R32 ;  /* 0x000076101e200816 */ /* 0x000fe40000000020 */
[--C-:B---3--:R-:W-:Y:S02]  /*1470*/  @P0 SHF.R.U32.HI R46, RZ, 0x10, R37.reuse ;  /* 0x00000010ff2e0819 */ /* 0x108fe40000011625 */
[C---:B------:R-:W-:Y:S02]  /*1480*/  @P0 SHF.R.U64 R39, R36.reuse, 0x10, R37 ;  /* 0x0000001024270819 */ /* 0x040fe40000001225 */
[----:B------:R-:W-:Y:S02]  /*1490*/  @P0 PRMT R41, R36, 0x7610, R41 ;  /* 0x0000761024290816 */ /* 0x000fe40000000029 */
[----:B------:R-:W-:-:S02]  /*14a0*/  @P0 PRMT R30, R37, 0x7610, R30 ;  /* 0x00007610251e0816 */ /* 0x000fc4000000001e */
[C---:B------:R-:W-:Y:S02]  /*14b0*/  @P0 SHF.R.U64 R45, R34.reuse, 0x10, R35 ;  /* 0x00000010222d0819 */ /* 0x040fe40000001223 */
[----:B------:R-:W-:Y:S02]  /*14c0*/  @P0 PRMT R43, R34, 0x7610, R43 ;  /* 0x00007610222b0816 */ /* 0x000fe4000000002b */
[----:B------:R-:W-:Y:S02]  /*14d0*/  @P0 SHF.R.U32.HI R36, RZ, 0x10, R35 ;  /* 0x00000010ff240819 */ /* 0x000fe40000011623 */
[----:B------:R-:W-:Y:S02]  /*14e0*/  @P0 PRMT R44, R35, 0x7610, R44 ;  /* 0x00007610232c0816 */ /* 0x000fe4000000002c */
        /* <DEDUP_REMOVED lines=73> */
.L_x_322:
        /* <DEDUP_REMOVED lines=18> */
[----:B------:R-:W-:Y:S02]  /*1aa0*/  HADD2.F32 R39, -RZ, R39.H0_H0 ;  /* 0x20000027ff277230 */ /* 0x000fe40000004100 */
[----:B------:R-:W-:Y:S01]  /*1ab0*/  FMUL.FTZ R5, R25, R50 ;  /* 0x0000003219057220 */ /* 0x000fe20000410000 */
[----:B------:R-:W-:Y:S01]  /*1ac0*/  FFMA.FTZ R41, R41, UR7, R48 ;  /* 0x0000000729297c23 */ /* 0x000fe20008010030 */
[----:B------:R-:W-:-:S02]  /*1ad0*/  IMAD.U32 R48, R45, 0x10000, RZ ;  /* 0x000100002d307824 */ /* 0x000fc400078e00ff */
[----:B------:R-:W-:Y:S01]  /*1ae0*/  FMUL.FTZ R47, R5, R5 ;  /* 0x00000005052f7220 */ /* 0x000fe20000410000 */
[----:B------:R-:W-:Y:S02]  /*1af0*/  IMAD.U32 R50, R36, 0x10000, RZ ;  /* 0x0001000024327824 */ /* 0x000fe400078e00ff */
[----:B------:R-:W-:Y:S01]  /*1b00*/  FMUL.FTZ R44, R25, R48 ;  /* 0x00000030192c7220 */ /* 0x000fe20000410000 */
[----:B------:R-:W-:Y:S02]  /*1b10*/  HADD2.F32 R48, -RZ, R30.H0_H0 ;  /* 0x2000001eff307230 */ /* 0x000fe40000004100 */
[----:B------:R-:W-:Y:S01]  /*1b20*/  FFMA.FTZ R47, R47, -UR7, R47 ;  /* 0x800000072f2f7c23 */ /* 0x000fe2000801002f */
[----:B0-----:R-:W-:Y:S01]  /*1b30*/  FMUL.FTZ R45, R41, R46 ;  /* 0x0000002e292d7220 */ /* 0x001fe20000410000 */
[----:B------:R-:W-:Y:S01]  /*1b40*/  FMUL.FTZ R30, R44, R44 ;  /* 0x0000002c2c1e7220 */ /* 0x000fe20000410000 */
[----:B------:R-:W-:Y:S02]  /*1b50*/  HADD2.F32 R32, -RZ, R32.H0_H0 ;  /* 0x20000020ff207230 */ /* 0x000fe40000004100 */
[----:B------:R-:W-:Y:S01]  /*1b60*/  FFMA.FTZ R36, R48, UR7, R47 ;  /* 0x0000000730247c23 */ /* 0x000fe2000801002f */
[----:B------:R-:W-:Y:S01]  /*1b70*/  FMUL.FTZ R47, R25, R50 ;  /* 0x00000032192f7220 */ /* 0x000fe20000410000 */
[----:B------:R-:W-:Y:S01]  /*1b80*/  FFMA.FTZ R30, R30, -UR7, R30 ;  /* 0x800000071e1e7c23 */ /* 0x000fe2000801001e */
[----:B------:R-:W0:Y:S01]  /*1b90*/  MUFU.SQRT R45, R45 ;  /* 0x0000002d002d7308 */ /* 0x000e220000002000 */
[----:B------:R-:W-:-:S02]  /*1ba0*/  HADD2.F32 R48, -RZ, R34.H0_H0 ;  /* 0x20000022ff307230 */ /* 0x000fc40000004100 */
[----:B------:R-:W-:Y:S01]  /*1bb0*/  FFMA.FTZ R44, R44, -UR6, R44 ;  /* 0x800000062c2c7c23 */ /* 0x000fe2000801002c */
[----:B------:R-:W-:Y:S01]  /*1bc0*/  FFMA.FTZ R39, R39, UR7, R30 ;  /* 0x0000000727277c23 */ /* 0x000fe2000801001e */
[----:B------:R-:W-:Y:S02]  /*1bd0*/  HADD2.F32 R33, -RZ, R33.H0_H0 ;  /* 0x20000021ff217230 */ /* 0x000fe40000004100 */
[----:B------:R-:W-:Y:S01]  /*1be0*/  FFMA.FTZ R32, R32, UR6, R43 ;  /* 0x0000000620207c23 */ /* 0x000fe2000801002b */
[----:B------:R-:W-:Y:S01]  /*1bf0*/  FFMA.FTZ R5, R5, -UR6, R5 ;  /* 0x8000000605057c23 */ /* 0x000fe20008010005 */
[----:B------:R-:W-:Y:S01]  /*1c00*/  FMUL.FTZ R34, R39, R46 ;  /* 0x0000002e27227220 */ /* 0x000fe20000410000 */
[----:B------:R-:W-:Y:S01]  /*1c10*/  MUFU.RCP R43, R0 ;  /* 0x00000000002b7308 */ /* 0x000fe20000001000 */
[----:B------:R-:W-:Y:S02]  /*1c20*/  HADD2.F32 R38, -RZ, R38.H0_H0 ;  /* 0x20000026ff267230 */ /* 0x000fe40000004100 */
[----:B------:R-:W-:-:S02]  /*1c30*/  HADD2.F32 R42, -RZ, R42.H0_H0 ;  /* 0x2000002aff2a7230 */ /* 0x000fc40000004100 */
[----:B------:R-:W-:Y:S02]  /*1c40*/  HADD2.F32 R40, -RZ, R40.H0_H0 ;  /* 0x20000028ff287230 */ /* 0x000fe40000004100 */
[----:B------:R-:W-:Y:S01]  /*1c50*/  HADD2.F32 R37, -RZ, R37.H0_H0 ;  /* 0x20000025ff257230 */ /* 0x000fe20000004100 */
[----:B------:R-:W1:Y:S01]  /*1c60*/  MUFU.SQRT R34, R34 ;  /* 0x0000002200227308 */ /* 0x000e620000002000 */
[----:B0-----:R-:W-:Y:S01]  /*1c70*/  FADD.FTZ R30, R45, UR4 ;  /* 0x000000042d1e7e21 */ /* 0x001fe20008010000 */
[C---:B------:R-:W-:Y:S01]  /*1c80*/  FMUL.FTZ R45, R47.reuse, R47 ;  /* 0x0000002f2f2d7220 */ /* 0x040fe20000410000 */
[----:B------:R-:W-:-:S03]  /*1c90*/  FFMA.FTZ R47, R47, -UR6, R47 ;  /* 0x800000062f2f7c23 */ /* 0x000fc6000801002f */
[----:B------:R-:W-:Y:S02]  /*1ca0*/  FFMA.FTZ R45, R45, -UR7, R45 ;  /* 0x800000072d2d7c23 */ /* 0x000fe4000801002d */
[----:B------:R-:W-:Y:S02]  /*1cb0*/  MUFU.RCP R30, R30 ;  /* 0x0000001e001e7308 */ /* 0x000fe40000001000 */
[----:B------:R-:W-:Y:S01]  /*1cc0*/  FFMA.FTZ R45, R48, UR7, R45 ;  /* 0x00000007302d7c23 */ /* 0x000fe2000801002d */
[----:B------:R-:W-:-:S03]  /*1cd0*/  FMUL.FTZ R48, R36, R46 ;  /* 0x0000002e24307220 */ /* 0x000fc60000410000 */
[----:B------:R-:W-:-:S03]  /*1ce0*/  FMUL.FTZ R46, R45, R46 ;  /* 0x0000002e2d2e7220 */ /* 0x000fc60000410000 */
[----:B------:R-:W0:Y:S01]  /*1cf0*/  MUFU.SQRT R48, R48 ;  /* 0x0000003000307308 */ /* 0x000e220000002000 */
[----:B-1----:R-:W-:Y:S01]  /*1d00*/  FADD.FTZ R49, R34, UR4 ;  /* 0x0000000422317e21 */ /* 0x002fe20008010000 */
[----:B------:R-:W-:Y:S01]  /*1d10*/  FFMA.FTZ R34, R33, UR6, R44 ;  /* 0x0000000621227c23 */ /* 0x000fe2000801002c */
[----:B------:R-:W-:-:S05]  /*1d20*/  HADD2.F32 R44, -RZ, R31.H0_H0 ;  /* 0x2000001fff2c7230 */ /* 0x000fca0000004100 */
[----:B------:R-:W1:Y:S01]  /*1d30*/  MUFU.SQRT R46, R46 ;  /* 0x0000002e002e7308 */ /* 0x000e620000002000 */
[----:B------:R-:W-:-:S07]  /*1d40*/  FFMA.FTZ R44, R44, UR6, R5 ;  /* 0x000000062c2c7c23 */ /* 0x000fce0008010005 */
[----:B------:R-:W2:Y:S01]  /*1d50*/  MUFU.RCP R33, R49 ;  /* 0x0000003100217308 */ /* 0x000ea20000001000 */
[----:B0-----:R-:W-:Y:S01]  /*1d60*/  FADD.FTZ R31, R48, UR4 ;  /* 0x00000004301f7e21 */ /* 0x001fe20008010000 */
[----:B------:R-:W-:-:S06]  /*1d70*/  FMUL.FTZ R48, R44, R43 ;  /* 0x0000002b2c307220 */ /* 0x000fcc0000410000 */
[----:B------:R-:W0:Y:S01]  /*1d80*/  MUFU.RCP R31, R31 ;  /* 0x0000001f001f7308 */ /* 0x000e220000001000 */
[----:B-1----:R-:W-:Y:S01]  /*1d90*/  FADD.FTZ R5, R46, UR4 ;  /* 0x000000042e057e21 */ /* 0x002fe20008010000 */
[----:B------:R-:W-:Y:S02]  /*1da0*/  HADD2.F32 R46, -RZ, R35.H0_H0 ;  /* 0x20000023ff2e7230 */ /* 0x000fe40000004100 */
[----:B------:R-:W-:Y:S01]  /*1db0*/  FMUL.FTZ R35, R32, R43 ;  /* 0x0000002b20237220 */ /* 0x000fe20000410000 */
[----:B------:R-:W-:-:S03]  /*1dc0*/  F2FP.F16.F32.PACK_AB R32, R41, R32 ;  /* 0x000000202920723e */ /* 0x000fc600000000ff */
[----:B------:R-:W-:Y:S01]  /*1dd0*/  FMUL.FTZ R35, R35, R30 ;  /* 0x0000001e23237220 */ /* 0x000fe20000410000 */
[----:B------:R-:W1:Y:S01]  /*1de0*/  MUFU.RCP R5, R5 ;  /* 0x0000000500057308 */ /* 0x000e620000001000 */
[----:B------:R-:W-:Y:S01]  /*1df0*/  FMUL.FTZ R30, R34, R43 ;  /* 0x0000002b221e7220 */ /* 0x000fe20000410000 */
[----:B------:R-:W-:Y:S01]  /*1e00*/  FFMA.FTZ R46, R46, UR6, R47 ;  /* 0x000000062e2e7c23 */ /* 0x000fe2000801002f */
[----:B------:R-:W-:Y:S02]  /*1e10*/  FFMA.FTZ R35, R38, UR5, R35 ;  /* 0x0000000526237c23 */ /* 0x000fe40008010023 */
[----:B--2---:R-:W-:Y:S01]  /*1e20*/  FMUL.FTZ R33, R30, R33 ;  /* 0x000000211e217220 */ /* 0x004fe20000410000 */
[----:B------:R-:W-:Y:S01]  /*1e30*/  FMUL.FTZ R30, R46, R43 ;  /* 0x0000002b2e1e7220 */ /* 0x000fe20000410000 */
[----:B-----5:R-:W-:Y:S01]  /*1e40*/  FMUL.FTZ R35, R4, R35 ;  /* 0x0000002304237220 */ /* 0x020fe20000410000 */
[----:B0-----:R-:W-:Y:S01]  /*1e50*/  FMUL.FTZ R31, R48, R31 ;  /* 0x0000001f301f7220 */ /* 0x001fe20000410000 */
[----:B------:R-:W-:-:S03]  /*1e60*/  FFMA.FTZ R33, R42, UR5, R33 ;  /* 0x000000052a217c23 */ /* 0x000fc60008010021 */
[----:B------:R-:W-:Y:S01]  /*1e70*/  F2FP.F16.F32.PACK_AB R35, RZ, R35 ;  /* 0x00000023ff23723e */ /* 0x000fe200000000ff */
[----:B------:R-:W-:Y:S01]  /*1e80*/  FFMA.FTZ R31, R40, UR5, R31 ;  /* 0x00000005281f7c23 */ /* 0x000fe2000801001f */
[----:B-1----:R-:W-:-:S03]  /*1e90*/  FMUL.FTZ R30, R30, R5 ;  /* 0x000000051e1e7220 */ /* 0x002fc60000410000 */
[C---:B------:R-:W-:Y:S01]  /*1ea0*/  FMUL.FTZ R31, R4.reuse, R31 ;  /* 0x0000001f041f7220 */ /* 0x040fe20000410000 */
[----:B------:R-:W-:Y:S02]  /*1eb0*/  HADD2.F32 R35, -RZ, R35.H0_H0 ;  /* 0x20000023ff237230 */ /* 0x000fe40000004100 */
[----:B------:R-:W-:Y:S01]  /*1ec0*/  FFMA.FTZ R5, R37, UR5, R30 ;  /* 0x0000000525057c23 */ /* 0x000fe2000801001e */
[C---:B------:R-:W-:Y:S01]  /*1ed0*/  FMUL.FTZ R30, R4.reuse, R33 ;  /* 0x00000021041e7220 */ /* 0x040fe20000410000 */
[----:B------:R-:W-:Y:S02]  /*1ee0*/  F2FP.F16.F32.PACK_AB R36, R31, R36 ;  /* 0x000000241f24723e */ /* 0x000fe400000000ff */
[----:B------:R-:W-:Y:S01]  /*1ef0*/  FMUL.FTZ R4, R4, R5 ;  /* 0x0000000504047220 */ /* 0x000fe20000410000 */
[--C-:B------:R-:W-:Y:S01]  /*1f00*/  FADD.FTZ R5, R38, -R35.reuse ;  /* 0x8000002326057221 */ /* 0x100fe20000010000 */
[----:B------:R-:W-:Y:S01]  /*1f10*/  F2FP.F16.F32.PACK_AB R39, R30, R39 ;  /* 0x000000271e27723e */ /* 0x000fe200000000ff */
[----:B------:R-:W-:Y:S01]  /*1f20*/  HADD2.F32 R33, -RZ, R36.H1_H1 ;  /* 0x30000024ff217230 */ /* 0x000fe20000004100 */
[----:B------:R-:W-:-:S02]  /*1f30*/  PRMT R35, R32, 0x7610, R35 ;  /* 0x0000761020237816 */ /* 0x000fc40000000023 */
[----:B------:R-:W-:Y:S01]  /*1f40*/  F2FP.F16.F32.PACK_AB R45, R4, R45 ;  /* 0x0000002d042d723e */ /* 0x000fe200000000ff */
[----:B------:R-:W-:Y:S02]  /*1f50*/  HADD2.F32 R31, -RZ, R39.H1_H1 ;  /* 0x30000027ff1f7230 */ /* 0x000fe40000004100 */
[----:B------:R-:W-:Y:S01]  /*1f60*/  FADD.FTZ R47, R40, -R33 ;  /* 0x80000021282f7221 */ /* 0x000fe20000010000 */
[----:B------:R-:W-:Y:S01]  /*1f70*/  F2FP.F16.F32.PACK_AB R5, R34, R5 ;  /* 0x000000052205723e */ /* 0x000fe200000000ff */
[----:B------:R-:W-:Y:S02]  /*1f80*/  HADD2.F32 R4, -RZ, R45.H1_H1 ;  /* 0x3000002dff047230 */ /* 0x000fe40000004100 */
[----:B------:R-:W-:Y:S01]  /*1f90*/  FADD.FTZ R31, R42, -R31 ;  /* 0x8000001f2a1f7221 */ /* 0x000fe20000010000 */
        /* <DEDUP_REMOVED lines=16> */
.L_x_323:
[----:B------:R-:W-:Y:S02]  /*20a0*/  HADD2.F32 R42, -RZ, R42.H0_H0 ;  /* 0x2000002aff2a7230 */ /* 0x000fe40000004100 */
[----:B------:R-:W-:Y:S02]  /*20b0*/  HADD2.F32 R38, -RZ, R38.H0_H0 ;  /* 0x20000026ff267230 */ /* 0x000fe40000004100 */
[----:B------:R-:W-:Y:S02]  /*20c0*/  IMAD.U32 R45, R45, 0x10000, RZ ;  /* 0x000100002d2d7824 */ /* 0x000fe400078e00ff */
[----:B------:R-:W-:Y:S01]  /*20d0*/  FMUL.FTZ R46, R42, UR5 ;  /* 0x000000052a2e7c20 */ /* 0x000fe20008410000 */
[----:B------:R-:W-:Y:S02]  /*20e0*/  HADD2.F32 R40, -RZ, R40.H0_H0 ;  /* 0x20000028ff287230 */ /* 0x000fe40000004100 */
[----:B------:R-:W-:Y:S02]  /*20f0*/  IMAD.U32 R5, R44, 0x10000, RZ ;  /* 0x000100002c057824 */ /* 0x000fe400078e00ff */
[----:B------:R-:W-:Y:S01]  /*2100*/  FFMA.FTZ R44, R38, UR5, R43 ;  /* 0x00000005262c7c23 */ /* 0x000fe2000801002b */
[----:B------:R-:W-:Y:S01]  /*2110*/  FFMA.FTZ R43, R25, R45, R46 ;  /* 0x0000002d192b7223 */ /* 0x000fe2000001002e */
[----:B------:R-:W-:Y:S01]  /*2120*/  FMUL.FTZ R48, R40, UR5 ;  /* 0x0000000528307c20 */ /* 0x000fe20008410000 */
[----:B------:R-:W-:-:S02]  /*2130*/  HADD2.F32 R47, -RZ, R41.H0_H0 ;  /* 0x20000029ff2f7230 */ /* 0x000fc40000004100 */
[----:B------:R-:W-:Y:S01]  /*2140*/  FMUL.FTZ R46, R44, R44 ;  /* 0x0000002c2c2e7220 */ /* 0x000fe20000410000 */
[----:B------:R-:W-:Y:S01]  /*2150*/  FMUL.FTZ R41, R43, R43 ;  /* 0x0000002b2b297220 */ /* 0x000fe20000410000 */
[----:B------:R-:W-:Y:S01]  /*2160*/  FFMA.FTZ R5, R25, R5, R48 ;  /* 0x0000000519057223 */ /* 0x000fe20000010030 */
[----:B------:R-:W-:Y:S02]  /*2170*/  HADD2.F32 R48, -RZ, R39.H0_H0 ;  /* 0x20000027ff307230 */ /* 0x000fe40000004100 */
[----:B------:R-:W-:Y:S01]  /*2180*/  FFMA.FTZ R46, R46, -UR7, R46 ;  /* 0x800000072e2e7c23 */ /* 0x000fe2000801002e */
[----:B------:R-:W-:Y:S01]  /*2190*/  FFMA.FTZ R41, R41, -UR7, R41 ;  /* 0x8000000729297c23 */ /* 0x000fe20008010029 */
[----:B------:R-:W-:Y:S01]  /*21a0*/  HADD2.F32 R37, -RZ, R37.H0_H0 ;  /* 0x20000025ff257230 */ /* 0x000fe20000004100 */
[----:B------:R-:W0:Y:S01]  /*21b0*/  MUFU.RCP R45, R24 ;  /* 0x00000018002d7308 */ /* 0x000e220000001000 */
[----:B------:R-:W-:Y:S01]  /*21c0*/  FFMA.FTZ R39, R47, UR7, R46 ;  /* 0x000000072f277c23 */ /* 0x000fe2000801002e */
[----:B------:R-:W-:Y:S01]  /*21d0*/  FFMA.FTZ R41, R48, UR7, R41 ;  /* 0x0000000730297c23 */ /* 0x000fe20008010029 */
[----:B------:R-:W-:Y:S01]  /*21e0*/  FMUL.FTZ R46, R5, R5 ;  /* 0x00000005052e7220 */ /* 0x000fe20000410000 */
[----:B------:R-:W-:-:S02]  /*21f0*/  IMAD.U32 R48, R36, 0x10000, RZ ;  /* 0x0001000024307824 */ /* 0x000fc400078e00ff */
[----:B------:R-:W-:Y:S01]  /*2200*/  FMUL.FTZ R36, R37, UR5 ;  /* 0x0000000525247c20 */ /* 0x000fe20008410000 */
[----:B------:R-:W-:Y:S02]  /*2210*/  HADD2.F32 R47, -RZ, R30.H0_H0 ;  /* 0x2000001eff2f7230 */ /* 0x000fe40000004100 */
[----:B------:R-:W-:Y:S01]  /*2220*/  FFMA.FTZ R30, R46, -UR7, R46 ;  /* 0x800000072e1e7c23 */ /* 0x000fe2000801002e */
[----:B------:R-:W-:Y:S02]  /*2230*/  HADD2.F32 R51, -RZ, R34.H0_H0 ;  /* 0x20000022ff337230 */ /* 0x000fe40000004100 */
[----:B------:R-:W-:Y:S01]  /*2240*/  FFMA.FTZ R36, R25, R48, R36 ;  /* 0x0000003019247223 */ /* 0x000fe20000010024 */
[----:B------:R-:W-:Y:S01]  /*2250*/  FFMA.FTZ R44, R44, -UR6, R44 ;  /* 0x800000062c2c7c23 */ /* 0x000fe2000801002c */
[----:B------:R-:W-:Y:S01]  /*2260*/  FFMA.FTZ R30, R47, UR7, R30 ;  /* 0x000000072f1e7c23 */ /* 0x000fe2000801001e */
[----:B------:R-:W-:Y:S01]  /*2270*/  FFMA.FTZ R5, R5, -UR6, R5 ;  /* 0x8000000605057c23 */ /* 0x000fe20008010005 */
[----:B------:R-:W-:-:S04]  /*2280*/  FMUL.FTZ R47, R36, R36 ;  /* 0x00000024242f7220 */ /* 0x000fc80000410000 */
[----:B------:R-:W-:Y:S01]  /*2290*/  FFMA.FTZ R34, R47, -UR7, R47 ;  /* 0x800000072f227c23 */ /* 0x000fe2000801002f */
[-C--:B0-----:R-:W-:Y:S01]  /*22a0*/  FMUL.FTZ R46, R39, R45.reuse ;  /* 0x0000002d272e7220 */ /* 0x081fe20000410000 */
[-C--:B------:R-:W-:Y:S01]  /*22b0*/  FMUL.FTZ R49, R41, R45.reuse ;  /* 0x0000002d29317220 */ /* 0x080fe20000410000 */
[-C--:B------:R-:W-:Y:S01]  /*22c0*/  FMUL.FTZ R48, R30, R45.reuse ;  /* 0x0000002d1e307220 */ /* 0x080fe20000410000 */
[----:B------:R-:W-:Y:S01]  /*22d0*/  FFMA.FTZ R34, R51, UR7, R34 ;  /* 0x0000000733227c23 */ /* 0x000fe20008010022 */
[----:B------:R-:W-:Y:S02]  /*22e0*/  HADD2.F32 R51, -RZ, R32.H0_H0 ;  /* 0x20000020ff337230 */ /* 0x000fe40000004100 */
[----:B------:R-:W-:Y:S01]  /*22f0*/  FFMA.FTZ R32, R43, -UR6, R43 ;  /* 0x800000062b207c23 */ /* 0x000fe2000801002b */
[----:B------:R-:W0:Y:S01]  /*2300*/  MUFU.SQRT R46, R46 ;  /* 0x0000002e002e7308 */ /* 0x000e220000002000 */
[----:B------:R-:W-:Y:S01]  /*2310*/  FMUL.FTZ R47, R34, R45 ;  /* 0x0000002d222f7220 */ /* 0x000fe20000410000 */
[----:B------:R-:W-:Y:S01]  /*2320*/  FFMA.FTZ R44, R51, UR6, R44 ;  /* 0x00000006332c7c23 */ /* 0x000fe2000801002c */
[----:B------:R-:W-:-:S05]  /*2330*/  HADD2.F32 R51, -RZ, R33.H0_H0 ;  /* 0x20000021ff337230 */ /* 0x000fca0000004100 */
[----:B------:R-:W1:Y:S01]  /*2340*/  MUFU.SQRT R49, R49 ;  /* 0x0000003100317308 */ /* 0x000e620000002000 */
[----:B------:R-:W-:Y:S01]  /*2350*/  FFMA.FTZ R32, R51, UR6, R32 ;  /* 0x0000000633207c23 */ /* 0x000fe20008010020 */
[----:B------:R-:W-:-:S06]  /*2360*/  F2FP.F16.F32.PACK_AB R39, R39, R44 ;  /* 0x0000002c2727723e */ /* 0x000fcc00000000ff */
[----:B------:R-:W2:Y:S01]  /*2370*/  MUFU.SQRT R48, R48 ;  /* 0x0000003000307308 */ /* 0x000ea20000002000 */
[----:B0-----:R-:W-:-:S07]  /*2380*/  FADD.FTZ R45, R46, UR4 ;  /* 0x000000042e2d7e21 */ /* 0x001fce0008010000 */
[----:B------:R-:W0:Y:S01]  /*2390*/  MUFU.SQRT R47, R47 ;  /* 0x0000002f002f7308 */ /* 0x000e220000002000 */
[----:B-1----:R-:W-:-:S07]  /*23a0*/  FADD.FTZ R46, R49, UR4 ;  /* 0x00000004312e7e21 */ /* 0x002fce0008010000 */
[----:B------:R-:W1:Y:S01]  /*23b0*/  MUFU.RCP R49, R0 ;  /* 0x0000000000317308 */ /* 0x000e620000001000 */
[----:B--2---:R-:W-:Y:S01]  /*23c0*/  FADD.FTZ R33, R48, UR4 ;  /* 0x0000000430217e21 */ /* 0x004fe20008010000 */
[----:B------:R-:W-:Y:S02]  /*23d0*/  HADD2.F32 R48, -RZ, R31.H0_H0 ;  /* 0x2000001fff307230 */ /* 0x000fe40000004100 */
[----:B------:R-:W-:-:S03]  /*23e0*/  FFMA.FTZ R31, R36, -UR6, R36 ;  /* 0x80000006241f7c23 */ /* 0x000fc60008010024 */
[----:B------:R-:W-:Y:S01]  /*23f0*/  FFMA.FTZ R5, R48, UR6, R5 ;  /* 0x0000000630057c23 */ /* 0x000fe20008010005 */
        /* <DEDUP_REMOVED lines=23> */
[----:B------:R-:W-:Y:S02]  /*2570*/  HADD2.F32 R33, -RZ, R41.H1_H1 ;  /* 0x30000029ff217230 */ /* 0x000fe40000004100 */
[----:B------:R-:W-:Y:S01]  /*2580*/  FMUL.FTZ R43, R4, R43 ;  /* 0x0000002b042b7220 */ /* 0x000fe20000410000 */
[----:B------:R-:W-:Y:S01]  /*2590*/  F2FP.F16.F32.PACK_AB R45, R32, R45 ;  /* 0x0000002d202d723e */ /* 0x000fe200000000ff */
[----:B------:R-:W-:Y:S02]  /*25a0*/  HADD2.F32 R35, -RZ, R30.H1_H1 ;  /* 0x3000001eff237230 */ /* 0x000fe40000004100 */
[----:B------:R-:W-:Y:S01]  /*25b0*/  FADD.FTZ R42, R42, -R33 ;  /* 0x800000212a2a7221 */ /* 0x000fe20000010000 */
[----:B------:R-:W-:Y:S02]  /*25c0*/  F2FP.F16.F32.PACK_AB R34, R43, R34 ;  /* 0x000000222b22723e */ /* 0x000fe400000000ff */
[----:B------:R-:W-:Y:S01]  /*25d0*/  FADD.FTZ R40, R40, -R35 ;  /* 0x8000002328287221 */ /* 0x000fe20000010000 */
[----:B------:R-:W-:-:S02]  /*25e0*/  PRMT R33, R39, 0x7632, R33 ;  /* 0x0000763227217816 */ /* 0x000fc40000000021 */
[----:B------:R-:W-:Y:S01]  /*25f0*/  HADD2.F32 R4, -RZ, R34.H1_H1 ;  /* 0x30000022ff047230 */ /* 0x000fe20000004100 */
[----:B------:R-:W-:Y:S02]  /*2600*/  F2FP.F16.F32.PACK_AB R42, R5, R42 ;  /* 0x0000002a052a723e */ /* 0x000fe400000000ff */
[----:B------:R-:W-:Y:S02]  /*2610*/  F2FP.F16.F32.PACK_AB R40, R31, R40 ;  /* 0x000000281f28723e */ /* 0x000fe400000000ff */
[----:B------:R-:W-:Y:S01]  /*2620*/  FADD.FTZ R4, R37, -R4 ;  /* 0x8000000425047221 */ /* 0x000fe20000010000 */
[----:B------:R-:W-:Y:S02]  /*2630*/  PRMT R37, R41, 0x7610, R37 ;  /* 0x0000761029257816 */ /* 0x000fe40000000025 */
[----:B------:R-:W-:Y:S02]  /*2640*/  PRMT R35, R39, 0x7610, R35 ;  /* 0x0000761027237816 */ /* 0x000fe40000000023 */
[----:B------:R-:W-:-:S02]  /*2650*/  F2FP.F16.F32.PACK_AB R4, RZ, R4 ;  /* 0x00000004ff04723e */ /* 0x000fc400000000ff */
[----:B------:R-:W-:Y:S02]  /*2660*/  PRMT R32, R34, 0x7610, R32 ;  /* 0x0000761022207816 */ /* 0x000fe40000000020 */
[C---:B------:R-:W-:Y:S02]  /*2670*/  PRMT R43, R45.reuse, 0x7632, R43 ;  /* 0x000076322d2b7816 */ /* 0x040fe4000000002b */
[----:B------:R-:W-:Y:S02]  /*2680*/  PRMT R41, R45, 0x7610, R41 ;  /* 0x000076102d297816 */ /* 0x000fe40000000029 */
[----:B------:R-:W-:Y:S02]  /*2690*/  PRMT R39, R30, 0x7610, R39 ;  /* 0x000076101e277816 */ /* 0x000fe40000000027 */
[----:B------:R-:W-:Y:S02]  /*26a0*/  PRMT R36, R4, 0x7610, R36 ;  /* 0x0000761004247816 */ /* 0x000fe40000000024 */
[----:B------:R-:W-:-:S02]  /*26b0*/  PRMT R47, R42, 0x7632, R47 ;  /* 0x000076322a2f7816 */ /* 0x000fc4000000002f */
[----:B------:R-:W-:Y:S02]  /*26c0*/  PRMT R45, R42, 0x7610, R45 ;  /* 0x000076102a2d7816 */ /* 0x000fe4000000002d */
[C---:B------:R-:W-:Y:S02]  /*26d0*/  PRMT R34, R40.reuse, 0x7632, R34 ;  /* 0x0000763228227816 */ /* 0x040fe40000000022 */
[----:B------:R-:W-:-:S07]  /*26e0*/  PRMT R49, R40, 0x7610, R49 ;  /* 0x0000761028317816 */ /* 0x000fce0000000031 */
.L_x_324:
[C---:B------:R-:W-:Y:S01]  /*26f0*/  LEA R30, P1, R7.reuse, R12, 0x2 ;  /* 0x0000000c071e7211 */ /* 0x040fe200078210ff */
[----:B------:R-:W-:Y:S02]  /*2700*/  HADD2.F32 R4, -RZ, R41.H0_H0 ;  /* 0x20000029ff047230 */ /* 0x000fe40000004100 */
[----:B------:R-:W-:Y:S01]  /*2710*/  HADD2.F32 R5, -RZ, R45.H0_H0 ;  /* 0x2000002dff057230 */ /* 0x000fe20000004100 */
[----:B------:R-:W-:Y:S01]  /*2720*/  LEA.HI.X R31, R7, R13, R6, 0x2, P1 ;  /* 0x0000000d071f7211 */ /* 0x000fe200008f1406 */
[----:B------:R-:W-:Y:S02]  /*2730*/  HADD2.F32 R6, -RZ, R49.H0_H0 ;  /* 0x20000031ff067230 */ /* 0x000fe40000004100 */
[----:B------:R-:W-:Y:S01]  /*2740*/  HADD2.F32 R7, -RZ, R36.H0_H0 ;  /* 0x20000024ff077230 */ /* 0x000fe20000004100 */
[----:B------:R-:W-:Y:S06]  /*2750*/  @!P0 BRA `(.L_x_325) ;  /* 0x0000000000708947 */ /* 0x000fec0003800000 */
[----:B------:R-:W-:Y:S02]  /*2760*/  LOP3.LUT R38, R45, 0xffff, RZ, 0xc0, !PT ;  /* 0x0000ffff2d267812 */ /* 0x000fe400078ec0ff */
[----:B------:R-:W-:Y:S02]  /*2770*/  LOP3.LUT R43, R43, 0xffff, RZ, 0xc0, !PT ;  /* 0x0000ffff2b2b7812 */ /* 0x000fe400078ec0ff */
[----:B------:R-:W-:Y:S02]  /*2780*/  PRMT R51, R49, 0x5410, R36 ;  /* 0x0000541031337816 */ /* 0x000fe40000000024 */
[----:B------:R-:W-:Y:S01]  /*2790*/  R2UR UR4, R16 ;  /* 0x00000000100472ca */ /* 0x000fe200000e0000 */
[----:B------:R-:W-:Y:S01]  /*27a0*/  IMAD.WIDE.U32 R42, R43, 0x10000, RZ ;  /* 0x000100002b2a7825 */ /* 0x000fe200078e00ff */
[----:B------:R-:W-:Y:S02]  /*27b0*/  R2UR UR5, R17 ;  /* 0x00000000110572ca */ /* 0x000fe400000e0000 */
[----:B------:R-:W-:-:S02]  /*27c0*/  LOP3.LUT R37, R37, 0xffff, RZ, 0xc0, !PT ;  /* 0x0000ffff25257812 */ /* 0x000fc400078ec0ff */
[----:B------:R-:W-:Y:S02]  /*27d0*/  PRMT R49, R47, 0x5410, R34 ;  /* 0x000054102f317816 */ /* 0x000fe40000000022 */
[----:B------:R-:W-:Y:S01]  /*27e0*/  R2UR UR6, R16 ;  /* 0x00000000100672ca */ /* 0x000fe200000e0000 */
[----:B------:R-:W-:Y:S01]  /*27f0*/  IMAD.WIDE.U32 R36, R37, 0x10000, RZ ;  /* 0x0001000025247825 */ /* 0x000fe200078e00ff */
[----:B------:R-:W-:Y:S02]  /*2800*/  R2UR UR7, R17 ;  /* 0x00000000110772ca */ /* 0x000fe400000e0000 */
[----:B------:R-:W-:Y:S01]  /*2810*/  PRMT R47, R39, 0x5410, R32 ;  /* 0x00005410272f7816 */ /* 0x000fe20000000020 */
[----:B------:R-:W-:Y:S01]  /*2820*/  IMAD.WIDE.U32 R38, R38, 0x10000, RZ ;  /* 0x0001000026267825 */ /* 0x000fe200078e00ff */
[----:B------:R-:W-:Y:S02]  /*2830*/  R2UR UR8, R16 ;  /* 0x00000000100872ca */ /* 0x000fe400000e0000 */
[----:B------:R-:W-:-:S02]  /*2840*/  R2UR UR9, R17 ;  /* 0x00000000110972ca */ /* 0x000fc400000e0000 */
[----:B------:R-:W-:Y:S02]  /*2850*/  R2UR UR10, R16 ;  /* 0x00000000100a72ca */ /* 0x000fe400000e0000 */
[----:B------:R-:W-:Y:S02]  /*2860*/  R2UR UR11, R17 ;  /* 0x00000000110b72ca */ /* 0x000fe400000e0000 */
        /* <DEDUP_REMOVED lines=11> */
.L_x_325:
        /* <DEDUP_REMOVED lines=53> */
.L_x_326:
[----:B------:R-:W-:-:S05]  /*2c70*/  IMAD R29, R28, 0x4, R29 ;  /* 0x000000041c1d7824 */ /* 0x000fca00078e021d */
[----:B------:R-:W-:-:S13]  /*2c80*/  ISETP.GE.AND P1, PT, R29, R26, PT ;  /* 0x0000001a1d00720c */ /* 0x000fda0003f26270 */
[----:B------:R-:W-:Y:S05]  /*2c90*/  @!P1 BRA `(.L_x_327) ;  /* 0xffffffe400789947 */ /* 0x000fea000383ffff */
[----:B------:R-:W-:Y:S05]  /*2ca0*/  EXIT ;  /* 0x000000000000794d */ /* 0x000fea0003800000 */
        .type           $_Z25multi_tensor_apply_kernelI18TensorListMetadataILi5EE25DistAdamCapturableFunctorIN3c104HalfENS3_8BFloat16EfEJPfffPiifS7_10adamMode_tfEEvlPViT_T0_DpT1_$__internal_accurate_pow,@function
        .size           $_Z25multi_tensor_apply_kernelI18TensorListMetadataILi5EE25DistAdamCapturableFunctorIN3c104HalfENS3_8BFloat16EfEJPfffPiifS7_10adamMode_tfEEvlPViT_T0_DpT1_$__internal_accurate_pow,(.L_x_938 - $_Z25multi_tensor_apply_kernelI18TensorListMetadataILi5EE25DistAdamCapturableFunctorIN3c104HalfENS3_8BFloat16EfEJPfffPiifS7_10adamMode_tfEEvlPViT_T0_DpT1_$__internal_accurate_pow)
$_Z25multi_tensor_apply_kernelI18TensorListMetadataILi5EE25DistAdamCapturableFunctorIN3c104HalfENS3_8BFloat16EfEJPfffPiifS7_10adamMode_tfEEvlPViT_T0_DpT1_$__internal_accurate_pow:
        /* <DEDUP_REMOVED lines=172> */
.L_x_328:
[----:B------:R-:W-:Y:S01]  /*3770*/  DSETP.NEU.AND P1, PT, |R18|, +INF , PT ;  /* 0x7ff000001200742a */ /* 0x000fe20003f2d200 */
[----:B------:R-:W-:Y:S01]  /*3780*/  IMAD.MOV.U32 R7, RZ, RZ, 0x0 ;  /* 0x00000000ff077424 */ /* 0x000fe200078e00ff */
[----:B------:R-:W-:-:S12]  /*3790*/  DADD R8, R10, R8 ;  /* 0x000000000a087229 */ /* 0x000fd80000000008 */
[----:B------:R-:W-:Y:S01]  /*37a0*/  @P1 DFMA R18, R8, R18, R18 ;  /* 0x000000120812122b */ /* 0x000fe20000000012 */
[----:B------:R-:W-:Y:S10]  /*37b0*/  RET.REL.NODEC R6 `(_Z25multi_tensor_apply_kernelI18TensorListMetadataILi5EE25DistAdamCapturableFunctorIN3c104HalfENS3_8BFloat16EfEJPfffPiifS7_10adamMode_tfEEvlPViT_T0_DpT1_) ;  /* 0xffffffc806107950 */ /* 0x000ff40003c3ffff */
.L_x_329:
        /* <DEDUP_REMOVED lines=12> */
.L_x_938:


//--------------------- .text._Z25multi_tensor_apply_kernelI18TensorListMetadataILi5EE25DistAdamCapturableFunctorIN3c104HalfES4_NS3_8BFloat16EEJPfffPiifS7_10adamMode_tfEEvlPViT_T0_DpT1_ --------------------------
	.section	.text._Z25multi_tensor_apply_kernelI18TensorListMetadataILi5EE25DistAdamCapturableFunctorIN3c104HalfES4_NS3_8BFloat16EEJPfffPiifS7_10adamMode_tfEEvlPViT_T0_DpT1_,"ax",@progbits
	.align	128
        .global         _Z25multi_tensor_apply_kernelI18TensorListMetadataILi5EE25DistAdamCapturableFunctorIN3c104HalfES4_NS3_8BFloat16EEJPfffPiifS7_10adamMode_tfEEvlPViT_T0_DpT1_
        .type           _Z25multi_tensor_apply_kernelI18TensorListMetadataILi5EE25DistAdamCapturableFunctorIN3c104HalfES4_NS3_8BFloat16EEJPfffPiifS7_10adamMode_tfEEvlPViT_T0_DpT1_,@function
        .size           _Z25multi_tensor_apply_kernelI18TensorListMetadataILi5EE25DistAdamCapturableFunctorIN3c104HalfES4_NS3_8BFloat16EEJPfffPiifS7_10adamMode_tfEEvlPViT_T0_DpT1_,(.L_x_939 - _Z25multi_tensor_apply_kernelI18TensorListMetadataILi5EE25DistAdamCapturableFunctorIN3c104HalfES4_NS3_8BFloat16EEJPfffPiifS7_10adamMode_tfEEvlPViT_T0_DpT1_)
        .other          _Z25multi_tensor_apply_kernelI18TensorListMetadataILi5EE25DistAdamCapturableFunctorIN3c104HalfES4_NS3_8BFloat16EEJPfffPiifS7_10adamMode_tfEEvlPViT_T0_DpT1_,@"STO_CUDA_ENTRY STV_DEFAULT"
_Z25multi_tensor_apply_kernelI18TensorListMetadataILi5EE25DistAdamCapturableFunctorIN3c104HalfES4_NS3_8BFloat16EEJPfffPiifS7_10adamMode_tfEEvlPViT_T0_DpT1_:
.text._Z25multi_tensor_apply_kernelI18TensorListMetadataILi5EE25DistAdamCapturableFunctorIN3c104HalfES4_NS3_8BFloat16EEJPfffPiifS7_10adamMode_tfEEvlPViT_T0_DpT1_:
        /* <DEDUP_REMOVED lines=21> */
.L_x_330:
        /* <DEDUP_REMOVED lines=20> */
.L_x_331:
        /* <DEDUP_REMOVED lines=20> */
.L_x_332:
        /* <DEDUP_REMOVED lines=21> */
.L_x_333:
        /* <DEDUP_REMOVED lines=32> */
[----:B0-----:R-:W-:Y:S05]  /*0720*/  CALL.REL.NOINC `($_Z25multi_tensor_apply_kernelI18TensorListMetadataILi5EE25DistAdamCapturableFunctorIN3c104HalfES4_NS3_8BFloat16EEJPfffPiifS7_10adamMode_tfEEvlPViT_T0_DpT1_$__internal_accurate_pow) ;  /* 0x0000002400787944 */ /* 0x001fea0003c00000 */
        /* <DEDUP_REMOVED lines=22> */
.L_x_335:
[----:B------:R-:W-:Y:S01]  /*0890*/  ISETP.GE.AND P2, PT, R3, RZ, PT ;  /* 0x000000ff0300720c */ /* 0x000fe20003f46270 */
[----:B------:R-:W-:Y:S01]  /*08a0*/  DSETP.NEU.AND P1, PT, |R2|, 0.5, !P0 ;  /* 0x3fe000000200742a */ /* 0x000fe2000472d200 */
[----:B------:R-:W-:-:S05]  /*08b0*/  IMAD.MOV.U32 R4, RZ, RZ, RZ ;  /* 0x000000ffff047224 */ /* 0x000fca00078e00ff */
[----:B0-----:R-:W-:-:S06]  /*08c0*/  SEL R5, R9, RZ, P1 ;  /* 0x000000ff09057207 */ /* 0x001fcc0000800000 */
[----:B------:R-:W-:-:S07]  /*08d0*/  @!P2 LOP3.LUT R5, R5, 0x7ff00000, RZ, 0xfc, !PT ;  /* 0x7ff000000505a812 */ /* 0x000fce00078efcff */
.L_x_336:
        /* <DEDUP_REMOVED lines=17> */
.L_x_339:
        /* <DEDUP_REMOVED lines=10> */
.L_x_338:
[----:B------:R-:W-:-:S11]  /*0a90*/  DADD R4, R2, R8 ;  /* 0x0000000002047229 */ /* 0x000fd60000000008 */
.L_x_337:
        /* <DEDUP_REMOVED lines=9> */
[----:B------:R-:W-:Y:S05]  /*0b30*/  CALL.REL.NOINC `($_Z25multi_tensor_apply_kernelI18TensorListMetadataILi5EE25DistAdamCapturableFunctorIN3c104HalfES4_NS3_8BFloat16EEJPfffPiifS7_10adamMode_tfEEvlPViT_T0_DpT1_$__internal_accurate_pow) ;  /* 0x0000002000747944 */ /* 0x000fea0003c00000 */
        /* <DEDUP_REMOVED lines=19> */
.L_x_340:
[----:B------:R-:W-:Y:S01]  /*0c70*/  ISETP.GE.AND P1, PT, R3, RZ, PT ;  /* 0x000000ff0300720c */ /* 0x000fe20003f26270 */
[----:B------:R-:W-:Y:S01]  /*0c80*/  DSETP.NEU.AND P0, PT, |R2|, 0.5, !P0 ;  /* 0x3fe000000200742a */ /* 0x000fe2000470d200 */
[----:B------:R-:W-:-:S05]  /*0c90*/  IMAD.MOV.U32 R6, RZ, RZ, RZ ;  /* 0x000000ffff067224 */ /* 0x000fca00078e00ff */
[----:B0-----:R-:W-:Y:S02]  /*0ca0*/  SEL R7, R11, RZ, P0 ;  /* 0x000000ff0b077207 */ /* 0x001fe40000000000 */
[----:B------:R-:W-:-:S04]  /*0cb0*/  SEL R24, RZ, 0x1, !P0 ;  /* 0x00000001ff187807 */ /* 0x000fc80004000000 */
[----:B------:R-:W-:-:S07]  /*0cc0*/  @!P1 LOP3.LUT R7, R7, 0x7ff00000, RZ, 0xfc, !PT ;  /* 0x7ff0000007079812 */ /* 0x000fce00078efcff */
.L_x_341:
        /* <DEDUP_REMOVED lines=17> */
.L_x_344:
        /* <DEDUP_REMOVED lines=11> */
.L_x_343:
[----:B------:R-:W-:-:S11]  /*0e90*/  DADD R6, R2, R10 ;  /* 0x0000000002067229 */ /* 0x000fd6000000000a */
.L_x_342:
        /* <DEDUP_REMOVED lines=17> */
.L_x_334:
        /* <DEDUP_REMOVED lines=41> */
.L_x_345:
[----:B------:R-:W-:Y:S05]  /*1240*/  @P2 EXIT ;  /* 0x000000000000294d */ /* 0x000fea0003800000 */
[----:B------:R-:W3:Y:S01]  /*1250*/  LDC R29, c[0x0][RZ] ;  /* 0x00000000ff1d7b82 */ /* 0x000ee20000000800 */
[----:B------:R-:W-:-:S04]  /*1260*/  PRMT R0, R2, 0x9910, RZ ;  /* 0x0000991002007816 */ /* 0x000fc800000000ff */
[----:B------:R-:W-:-:S13]  /*1270*/  ISETP.NE.AND P0, PT, R0, RZ, PT ;  /* 0x000000ff0000720c */ /* 0x000fda0003f05270 */
.L_x_351:
        /* <DEDUP_REMOVED lines=112> */
.L_x_346:
        /* <DEDUP_REMOVED lines=16> */
[----:B------:R-:W-:Y:S02]  /*1a80*/  HADD2.F32 R41, -RZ, R45.H0_H0 ;  /* 0x2000002dff297230 */ /* 0x000fe40000004100 */
[----:B------:R-:W-:Y:S01]  /*1a90*/  FFMA.FTZ R48, R47, -UR7, R47 ;  /* 0x800000072f307c23 */ /* 0x000fe2000801002f */
[----:B------:R-:W-:Y:S02]  /*1aa0*/  HADD2.F32 R47, -RZ, R44.H0_H0 ;  /* 0x2000002cff2f7230 */ /* 0x000fe40000004100 */
[----:B------:R-:W-:-:S02]  /*1ab0*/  HADD2.F32 R49, -RZ, R36.H0_H0 ;  /* 0x20000024ff317230 */ /* 0x000fc40000004100 */
        /* <DEDUP_REMOVED lines=17> */
[----:B------:R-:W-:Y:S01]  /*1bd0*/  FFMA.FTZ R51, R41, -UR6, R41 ;  /* 0x8000000629337c23 */ /* 0x000fe20008010029 */
[----:B------:R-:W-:Y:S01]  /*1be0*/  FMUL.FTZ R48, R36, R46 ;  /* 0x0000002e24307220 */ /* 0x000fe20000410000 */
[----:B------:R-:W-:Y:S02]  /*1bf0*/  HADD2.F32 R22, -RZ, R22.H0_H0 ;  /* 0x20000016ff167230 */ /* 0x000fe40000004100 */
[----:B------:R-:W-:Y:S01]  /*1c00*/  HADD2.F32 R38, -RZ, R38.H0_H0 ;  /* 0x20000026ff267230 */ /* 0x000fe20000004100 */
[----:B------:R-:W1:Y:S01]  /*1c10*/  MUFU.SQRT R49, R49 ;  /* 0x0000003100317308 */ /* 0x000e620000002000 */
[----:B------:R-:W-:-:S02]  /*1c20*/  HADD2.F32 R42, -RZ, R42.H0_H0 ;  /* 0x2000002aff2a7230 */ /* 0x000fc40000004100 */
[----:B------:R-:W-:Y:S01]  /*1c30*/  FFMA.FTZ R22, R22, UR6, R51 ;  /* 0x0000000616167c23 */ /* 0x000fe20008010033 */
[----:B------:R-:W-:Y:S01]  /*1c40*/  FFMA.FTZ R51, R47, -UR6, R47 ;  /* 0x800000062f337c23 */ /* 0x000fe2000801002f */
[----:B------:R-:W-:Y:S02]  /*1c50*/  HADD2.F32 R40, -RZ, R40.H0_H0 ;  /* 0x20000028ff287230 */ /* 0x000fe40000004100 */
[----:B------:R-:W-:Y:S02]  /*1c60*/  HADD2.F32 R37, -RZ, R37.H0_H0 ;  /* 0x20000025ff257230 */ /* 0x000fe40000004100 */
[----:B0-----:R-:W-:Y:S01]  /*1c70*/  FADD.FTZ R0, R45, UR4 ;  /* 0x000000042d007e21 */ /* 0x001fe20008010000 */
[----:B------:R-:W-:Y:S01]  /*1c80*/  FMUL.FTZ R45, R47, R47 ;  /* 0x0000002f2f2d7220 */ /* 0x000fe20000410000 */
[----:B------:R-:W0:Y:S03]  /*1c90*/  MUFU.SQRT R48, R48 ;  /* 0x0000003000307308 */ /* 0x000e260000002000 */
[----:B------:R-:W-:-:S04]  /*1ca0*/  FFMA.FTZ R45, R45, -UR7, R45 ;  /* 0x800000072d2d7c23 */ /* 0x000fc8000801002d */
[----:B------:R-:W-:Y:S01]  /*1cb0*/  FFMA.FTZ R45, R32, UR7, R45 ;  /* 0x00000007202d7c23 */ /* 0x000fe2000801002d */
[----:B------:R-:W-:Y:S01]  /*1cc0*/  HADD2.F32 R32, -RZ, R23.H0_H0 ;  /* 0x20000017ff207230 */ /* 0x000fe20000004100 */
[----:B------:R-:W-:Y:S01]  /*1cd0*/  MUFU.RCP R0, R0 ;  /* 0x0000000000007308 */ /* 0x000fe20000001000 */
[----:B------:R-:W-:Y:S02]  /*1ce0*/  HADD2.F32 R23, -RZ, R30.H0_H0 ;  /* 0x2000001eff177230 */ /* 0x000fe40000004100 */
[----:B------:R-:W-:Y:S01]  /*1cf0*/  FMUL.FTZ R46, R45, R46 ;  /* 0x0000002e2d2e7220 */ /* 0x000fe20000410000 */
[----:B-1----:R-:W-:Y:S01]  /*1d00*/  FADD.FTZ R49, R49, UR4 ;  /* 0x0000000431317e21 */ /* 0x002fe20008010000 */
[----:B------:R-:W-:Y:S01]  /*1d10*/  FFMA.FTZ R32, R32, UR6, R43 ;  /* 0x0000000620207c23 */ /* 0x000fe2000801002b */
[----:B------:R-:W-:Y:S02]  /*1d20*/  HADD2.F32 R30, -RZ, R34.H0_H0 ;  /* 0x20000022ff1e7230 */ /* 0x000fe40000004100 */
[----:B------:R-:W-:Y:S01]  /*1d30*/  FFMA.FTZ R23, R23, UR6, R44 ;  /* 0x0000000617177c23 */ /* 0x000fe2000801002c */
[----:B------:R-:W1:Y:S01]  /*1d40*/  MUFU.SQRT R46, R46 ;  /* 0x0000002e002e7308 */ /* 0x000e620000002000 */
[----:B0-----:R-:W-:Y:S01]  /*1d50*/  FADD.FTZ R48, R48, UR4 ;  /* 0x0000000430307e21 */ /* 0x001fe20008010000 */
[----:B------:R-:W-:-:S06]  /*1d60*/  FFMA.FTZ R30, R30, UR6, R51 ;  /* 0x000000061e1e7c23 */ /* 0x000fcc0008010033 */
[----:B------:R-:W0:Y:S08]  /*1d70*/  MUFU.RCP R43, R24 ;  /* 0x00000018002b7308 */ /* 0x000e300000001000 */
[----:B------:R2:W3:Y:S01]  /*1d80*/  MUFU.RCP R44, R49 ;  /* 0x00000031002c7308 */ /* 0x0004e20000001000 */
[----:B-1----:R-:W-:-:S07]  /*1d90*/  FADD.FTZ R46, R46, UR4 ;  /* 0x000000042e2e7e21 */ /* 0x002fce0008010000 */
[----:B------:R-:W1:Y:S01]  /*1da0*/  MUFU.RCP R41, R48 ;  /* 0x0000003000297308 */ /* 0x000e620000001000 */
[----:B0-----:R-:W-:Y:S01]  /*1db0*/  FMUL.FTZ R47, R32, R43 ;  /* 0x0000002b202f7220 */ /* 0x001fe20000410000 */
[----:B------:R-:W-:-:S03]  /*1dc0*/  F2FP.F16.F32.PACK_AB R32, R21, R32 ;  /* 0x000000201520723e */ /* 0x000fc600000000ff */
[----:B--2---:R-:W-:Y:S01]  /*1dd0*/  FMUL.FTZ R49, R47, R0 ;  /* 0x000000002f317220 */ /* 0x004fe20000410000 */
[-C--:B------:R-:W-:Y:S01]  /*1de0*/  FMUL.FTZ R47, R23, R43.reuse ;  /* 0x0000002b172f7220 */ /* 0x080fe20000410000 */
[-C--:B------:R-:W-:Y:S01]  /*1df0*/  FMUL.FTZ R0, R22, R43.reuse ;  /* 0x0000002b16007220 */ /* 0x080fe20000410000 */
[----:B------:R-:W0:Y:S01]  /*1e00*/  MUFU.RCP R34, R46 ;  /* 0x0000002e00227308 */ /* 0x000e220000001000 */
[----:B------:R-:W-:Y:S01]  /*1e10*/  FMUL.FTZ R43, R30, R43 ;  /* 0x0000002b1e2b7220 */ /* 0x000fe20000410000 */
[----:B---3--:R-:W-:Y:S01]  /*1e20*/  FMUL.FTZ R47, R47, R44 ;  /* 0x0000002c2f2f7220 */ /* 0x008fe20000410000 */
[----:B------:R-:W-:-:S03]  /*1e30*/  FFMA.FTZ R49, R38, UR5, R49 ;  /* 0x0000000526317c23 */ /* 0x000fc60008010031 */
[----:B------:R-:W-:Y:S01]  /*1e40*/  FFMA.FTZ R47, R42, UR5, R47 ;  /* 0x000000052a2f7c23 */ /* 0x000fe2000801002f */
[----:B-----5:R-:W-:Y:S01]  /*1e50*/  FMUL.FTZ R49, R20, R49 ;  /* 0x0000003114317220 */ /* 0x020fe20000410000 */
[----:B-1----:R-:W-:Y:S02]  /*1e60*/  FMUL.FTZ R41, R0, R41 ;  /* 0x0000002900297220 */ /* 0x002fe40000410000 */
[----:B------:R-:W-:Y:S02]  /*1e70*/  FMUL.FTZ R0, R20, R47 ;  /* 0x0000002f14007220 */ /* 0x000fe40000410000 */
[----:B------:R-:W-:Y:S01]  /*1e80*/  F2FP.F16.F32.PACK_AB R49, RZ, R49 ;  /* 0x00000031ff31723e */ /* 0x000fe200000000ff */
[----:B------:R-:W-:Y:S01]  /*1e90*/  FFMA.FTZ R41, R40, UR5, R41 ;  /* 0x0000000528297c23 */ /* 0x000fe20008010029 */
[----:B0-----:R-:W-:-:S03]  /*1ea0*/  FMUL.FTZ R34, R43, R34 ;  /* 0x000000222b227220 */ /* 0x001fc60000410000 */
[----:B------:R-:W-:Y:S01]  /*1eb0*/  FMUL.FTZ R41, R20, R41 ;  /* 0x0000002914297220 */ /* 0x000fe20000410000 */
[----:B------:R-:W-:Y:S02]  /*1ec0*/  HADD2.F32 R49, -RZ, R49.H0_H0 ;  /* 0x20000031ff317230 */ /* 0x000fe40000004100 */
[----:B------:R-:W-:Y:S02]  /*1ed0*/  FFMA.FTZ R43, R37, UR5, R34 ;  /* 0x00000005252b7c23 */ /* 0x000fe40008010022 */
[----:B------:R-:W-:Y:S01]  /*1ee0*/  F2FP.F16.F32.PACK_AB R36, R41, R36 ;  /* 0x000000242924723e */ /* 0x000fe200000000ff */
[----:B------:R-:W-:Y:S01]  /*1ef0*/  FADD.FTZ R38, R38, -R49 ;  /* 0x8000003126267221 */ /* 0x000fe20000010000 */
[----:B------:R-:W-:Y:S01]  /*1f00*/  FMUL.FTZ R20, R20, R43 ;  /* 0x0000002b14147220 */ /* 0x000fe20000410000 */
[----:B------:R-:W-:Y:S02]  /*1f10*/  F2FP.F16.F32.PACK_AB R43, R0, R39 ;  /* 0x00000027002b723e */ /* 0x000fe400000000ff */
[----:B------:R-:W-:Y:S01]  /*1f20*/  HADD2.F32 R41, -RZ, R36.H1_H1 ;  /* 0x30000024ff297230 */ /* 0x000fe20000004100 */
[----:B------:R-:W-:-:S02]  /*1f30*/  F2FP.F16.F32.PACK_AB R38, R23, R38 ;  /* 0x000000261726723e */ /* 0x000fc400000000ff */
[----:B------:R-:W-:Y:S01]  /*1f40*/  F2FP.F16.F32.PACK_AB R0, R20, R45 ;  /* 0x0000002d1400723e */ /* 0x000fe200000000ff */
[----:B------:R-:W-:Y:S02]  /*1f50*/  HADD2.F32 R39, -RZ, R43.H1_H1 ;  /* 0x3000002bff277230 */ /* 0x000fe40000004100 */
[----:B------:R-:W-:Y:S01]  /*1f60*/  FADD.FTZ R49, R40, -R41 ;  /* 0x8000002928317221 */ /* 0x000fe20000010000 */
        /* <DEDUP_REMOVED lines=9> */
[C---:B------:R-:W-:Y:S02]  /*2000*/  PRMT R47, R38.reuse, 0x7632, R47 ;  /* 0x00007632262f7816 */ /* 0x040fe4000000002f */
[----:B------:R-:W-:Y:S02]  /*2010*/  PRMT R41, R38, 0x7610, R41 ;  /* 0x0000761026297816 */ /* 0x000fe40000000029 */
[----:B------:R-:W-:Y:S02]  /*2020*/  PRMT R51, R20, 0x7610, R51 ;  /* 0x0000761014337816 */ /* 0x000fe40000000033 */
[----:B------:R-:W-:-:S02]  /*2030*/  PRMT R32, R21, 0x7632, R32 ;  /* 0x0000763215207816 */ /* 0x000fc40000000020 */
[----:B------:R-:W-:Y:S02]  /*2040*/  PRMT R49, R21, 0x7610, R49 ;  /* 0x0000761015317816 */ /* 0x000fe40000000031 */
[C---:B------:R-:W-:Y:S02]  /*2050*/  PRMT R53, R30.reuse, 0x7632, R53 ;  /* 0x000076321e357816 */ /* 0x040fe40000000035 */
[----:B------:R-:W-:Y:S01]  /*2060*/  PRMT R36, R30, 0x7610, R36 ;  /* 0x000076101e247816 */ /* 0x000fe20000000024 */
[----:B------:R-:W-:Y:S06]  /*2070*/  BRA `(.L_x_348) ;  /* 0x0000000400947947 */ /* 0x000fec0003800000 */
.L_x_347:
[----:B------:R-:W-:Y:S02]  /*2080*/  HADD2.F32 R42, -RZ, R42.H0_H0 ;  /* 0x2000002aff2a7230 */ /* 0x000fe40000004100 */
[----:B------:R-:W-:Y:S02]  /*2090*/  HADD2.F32 R38, -RZ, R38.H0_H0 ;  /* 0x20000026ff267230 */ /* 0x000fe40000004100 */
[----:B------:R-:W-:Y:S02]  /*20a0*/  HADD2.F32 R46, -RZ, R45.H0_H0 ;  /* 0x2000002dff2e7230 */ /* 0x000fe40000004100 */
[----:B------:R-:W-:Y:S01]  /*20b0*/  FMUL.FTZ R21, R42, UR5 ;  /* 0x000000052a157c20 */ /* 0x000fe20008410000 */
[----:B------:R-:W-:Y:S02]  /*20c0*/  HADD2.F32 R48, -RZ, R44.H0_H0 ;  /* 0x2000002cff307230 */ /* 0x000fe40000004100 */
[----:B------:R-:W-:Y:S01]  /*20d0*/  FFMA.FTZ R44, R38, UR5, R43 ;  /* 0x00000005262c7c23 */ /* 0x000fe2000801002b */
[----:B------:R-:W-:-:S02]  /*20e0*/  HADD2.F32 R40, -RZ, R40.H0_H0 ;  /* 0x20000028ff287230 */ /* 0x000fc40000004100 */
[----:B------:R-:W-:Y:S01]  /*20f0*/  FFMA.FTZ R43, R26, R46, R21 ;  /* 0x0000002e1a2b7223 */ /* 0x000fe20000010015 */
[----:B------:R-:W-:Y:S02]  /*2100*/  HADD2.F32 R47, -RZ, R41.H0_H0 ;  /* 0x20000029ff2f7230 */ /* 0x000fe40000004100 */
[----:B------:R-:W-:Y:S01]  /*2110*/  FMUL.FTZ R46, R44, R44 ;  /* 0x0000002c2c2e7220 */ /* 0x000fe20000410000 */
[----:B------:R-:W-:Y:S02]  /*2120*/  HADD2.F32 R37, -RZ, R37.H0_H0 ;  /* 0x20000025ff257230 */ /* 0x000fe40000004100 */
[----:B------:R-:W-:Y:S01]  /*2130*/  FMUL.FTZ R45, R40, UR5 ;  /* 0x00000005282d7c20 */ /* 0x000fe20008410000 */
[----:B------:R-:W-:Y:S02]  /*2140*/  HADD2.F32 R36, -RZ, R36.H0_H0 ;  /* 0x20000024ff247230 */ /* 0x000fe40000004100 */
        /* <DEDUP_REMOVED lines=88> */
.L_x_348:
        /* <DEDUP_REMOVED lines=43> */
.L_x_349:
        /* <DEDUP_REMOVED lines=53> */
.L_x_350:
[----:B------:R-:W-:-:S05]  /*2cd0*/  IMAD R31, R29, 0x4, R31 ;  /* 0x000000041d1f7824 */ /* 0x000fca00078e021f */
[----:B------:R-:W-:-:S13]  /*2ce0*/  ISETP.GE.AND P1, PT, R31, R28, PT ;  /* 0x0000001c1f00720c */ /* 0x000fda0003f26270 */
[----:B------:R-:W-:Y:S05]  /*2cf0*/  @!P1 BRA `(.L_x_351) ;  /* 0xffffffe400609947 */ /* 0x000fea000383ffff */
[----:B------:R-:W-:Y:S05]  /*2d00*/  EXIT ;  /* 0x000000000000794d */ /* 0x000fea0003800000 */
        .type           $_Z25multi_tensor_apply_kernelI18TensorListMetadataILi5EE25DistAdamCapturableFunctorIN3c104HalfES4_NS3_8BFloat16EEJPfffPiifS7_10adamMode_tfEEvlPViT_T0_DpT1_$__internal_accurate_pow,@function
        .size           $_Z25multi_tensor_apply_kernelI18TensorListMetadataILi5EE25DistAdamCapturableFunctorIN3c104HalfES4_NS3_8BFloat16EEJPfffPiifS7_10adamMode_tfEEvlPViT_T0_DpT1_$__internal_accurate_pow,(.L_x_939 - $_Z25multi_tensor_apply_kernelI18TensorListMetadataILi5EE25DistAdamCapturableFunctorIN3c104HalfES4_NS3_8BFloat16EEJPfffPiifS7_10adamMode_tfEEvlPViT_T0_DpT1_$__internal_accurate_pow)
$_Z25multi_tensor_apply_kernelI18TensorListMetadataILi5EE25DistAdamCapturableFunctorIN3c104HalfES4_NS3_8BFloat16EEJPfffPiifS7_10adamMode_tfEEvlPViT_T0_DpT1_$__internal_accurate_pow:
        /* <DEDUP_REMOVED lines=172> */
.L_x_352:
[----:B------:R-:W-:Y:S01]  /*37d0*/  DSETP.NEU.AND P1, PT, |R18|, +INF , PT ;  /* 0x7ff000001200742a */ /* 0x000fe20003f2d200 */
[----:B------:R-:W-:Y:S01]  /*37e0*/  IMAD.MOV.U32 R7, RZ, RZ, 0x0 ;  /* 0x00000000ff077424 */ /* 0x000fe200078e00ff */
[----:B------:R-:W-:-:S12]  /*37f0*/  DADD R8, R10, R8 ;  /* 0x000000000a087229 */ /* 0x000fd80000000008 */
[----:B------:R-:W-:Y:S01]  /*3800*/  @P1 DFMA R18, R8, R18, R18 ;  /* 0x000000120812122b */ /* 0x000fe20000000012 */
[----:B------:R-:W-:Y:S10]  /*3810*/  RET.REL.NODEC R6 `(_Z25multi_tensor_apply_kernelI18TensorListMetadataILi5EE25DistAdamCapturableFunctorIN3c104HalfES4_NS3_8BFloat16EEJPfffPiifS7_10adamMode_tfEEvlPViT_T0_DpT1_) ;  /* 0xffffffc406f87950 */ /* 0x000ff40003c3ffff */
.L_x_353:
        /* <DEDUP_REMOVED lines=14> */
.L_x_939:


//--------------------- .text._Z25multi_tensor_apply_kernelI18TensorListMetadataILi5EE25DistAdamCapturableFunctorIN3c104HalfES4_S4_EJPfffPiifS6_10adamMode_tfEEvlPViT_T0_DpT1_ --------------------------
	.section	.text._Z25multi_tensor_apply_kernelI18TensorListMetadataILi5EE25DistAdamCapturableFunctorIN3c104HalfES4_S4_EJPfffPiifS6_10adamMode_tfEEvlPViT_T0_DpT1_,"ax",@progbits
	.align	128
        .global         _Z25multi_tensor_apply_kernelI18TensorListMetadataILi5EE25DistAdamCapturableFunctorIN3c104HalfES4_S4_EJPfffPiifS6_10adamMode_tfEEvlPViT_T0_DpT1_
        .type           _Z25multi_tensor_apply_kernelI18TensorListMetadataILi5EE25DistAdamCapturableFunctorIN3c104HalfES4_S4_EJPfffPiifS6_10adamMode_tfEEvlPViT_T0_DpT1_,@function
        .size           _Z25multi_tensor_apply_kernelI18TensorListMetadataILi5EE25DistAdamCapturableFunctorIN3c104HalfES4_S4_EJPfffPiifS6_10adamMode_tfEEvlPViT_T0_DpT1_,(.L_x_940 - _Z25multi_tensor_apply_kernelI18TensorListMetadataILi5EE25DistAdamCapturableFunctorIN3c104HalfES4_S4_EJPfffPiifS6_10adamMode_tfEEvlPViT_T0_DpT1_)
        .other          _Z25multi_tensor_apply_kernelI18TensorListMetadataILi5EE25DistAdamCapturableFunctorIN3c104HalfES4_S4_EJPfffPiifS6_10adamMode_tfEEvlPViT_T0_DpT1_,@"STO_CUDA_ENTRY STV_DEFAULT"
_Z25multi_tensor_apply_kernelI18TensorListMetadataILi5EE25DistAdamCapturableFunctorIN3c104HalfES4_S4_EJPfffPiifS6_10adamMode_tfEEvlPViT_T0_DpT1_:
.text._Z25multi_tensor_apply_kernelI18TensorListMetadataILi5EE25DistAdamCapturableFunctorIN3c104HalfES4_S4_EJPfffPiifS6_10adamMode_tfEEvlPViT_T0_DpT1_:
        /* <DEDUP_REMOVED lines=21> */
.L_x_354:
        /* <DEDUP_REMOVED lines=20> */
.L_x_355:
        /* <DEDUP_REMOVED lines=20> */
.L_x_356:
        /* <DEDUP_REMOVED lines=21> */
.L_x_357:
        /* <DEDUP_REMOVED lines=32> */
[----:B0-----:R-:W-:Y:S05]  /*0720*/  CALL.REL.NOINC `($_Z25multi_tensor_apply_kernelI18TensorListMetadataILi5EE25DistAdamCapturableFunctorIN3c104HalfES4_S4_EJPfffPiifS6_10adamMode_tfEEvlPViT_T0_DpT1_$__internal_accurate_pow) ;  /* 0x0000002400407944 */ /* 0x001fea0003c00000 */
        /* <DEDUP_REMOVED lines=22> */
.L_x_359:
[----:B------:R-:W-:Y:S01]  /*0890*/  ISETP.GE.AND P2, PT, R3, RZ, PT ;  /* 0x000000ff0300720c */ /* 0x000fe20003f46270 */
[----:B------:R-:W-:Y:S01]  /*08a0*/  DSETP.NEU.AND P1, PT, |R2|, 0.5, !P0 ;  /* 0x3fe000000200742a */ /* 0x000fe2000472d200 */
[----:B------:R-:W-:-:S05]  /*08b0*/  IMAD.MOV.U32 R4, RZ, RZ, RZ ;  /* 0x000000ffff047224 */ /* 0x000fca00078e00ff */
[----:B0-----:R-:W-:-:S06]  /*08c0*/  SEL R5, R9, RZ, P1 ;  /* 0x000000ff09057207 */ /* 0x001fcc0000800000 */
[----:B------:R-:W-:-:S07]  /*08d0*/  @!P2 LOP3.LUT R5, R5, 0x7ff00000, RZ, 0xfc, !PT ;  /* 0x7ff000000505a812 */ /* 0x000fce00078efcff */
.L_x_360:
        /* <DEDUP_REMOVED lines=17> */
.L_x_363:
        /* <DEDUP_REMOVED lines=10> */
.L_x_362:
[----:B------:R-:W-:-:S11]  /*0a90*/  DADD R4, R2, R8 ;  /* 0x0000000002047229 */ /* 0x000fd60000000008 */
.L_x_361:
        /* <DEDUP_REMOVED lines=9> */
[----:B------:R-:W-:Y:S05]  /*0b30*/  CALL.REL.NOINC `($_Z25multi_tensor_apply_kernelI18TensorListMetadataILi5EE25DistAdamCapturableFunctorIN3c104HalfES4_S4_EJPfffPiifS6_10adamMode_tfEEvlPViT_T0_DpT1_$__internal_accurate_pow) ;  /* 0x00000020003c7944 */ /* 0x000fea0003c00000 */
        /* <DEDUP_REMOVED lines=19> */
.L_x_364:
[----:B------:R-:W-:Y:S01]  /*0c70*/  ISETP.GE.AND P1, PT, R3, RZ, PT ;  /* 0x000000ff0300720c */ /* 0x000fe20003f26270 */
[----:B------:R-:W-:Y:S01]  /*0c80*/  DSETP.NEU.AND P0, PT, |R2|, 0.5, !P0 ;  /* 0x3fe000000200742a */ /* 0x000fe2000470d200 */
[----:B------:R-:W-:-:S05]  /*0c90*/  IMAD.MOV.U32 R6, RZ, RZ, RZ ;  /* 0x000000ffff067224 */ /* 0x000fca00078e00ff */
[----:B0-----:R-:W-:Y:S02]  /*0ca0*/  SEL R7, R11, RZ, P0 ;  /* 0x000000ff0b077207 */ /* 0x001fe40000000000 */
[----:B------:R-:W-:-:S04]  /*0cb0*/  SEL R24, RZ, 0x1, !P0 ;  /* 0x00000001ff187807 */ /* 0x000fc80004000000 */
[----:B------:R-:W-:-:S07]  /*0cc0*/  @!P1 LOP3.LUT R7, R7, 0x7ff00000, RZ, 0xfc, !PT ;  /* 0x7ff0000007079812 */ /* 0x000fce00078efcff */
.L_x_365:
        /* <DEDUP_REMOVED lines=17> */
.L_x_368:
        /* <DEDUP_REMOVED lines=11> */
.L_x_367:
[----:B------:R-:W-:-:S11]  /*0e90*/  DADD R6, R2, R10 ;  /* 0x0000000002067229 */ /* 0x000fd6000000000a */
.L_x_366:
        /* <DEDUP_REMOVED lines=17> */
.L_x_358:
        /* <DEDUP_REMOVED lines=41> */
.L_x_369:
[----:B------:R-:W-:Y:S05]  /*1240*/  @P2 EXIT ;  /* 0x000000000000294d */ /* 0x000fea0003800000 */
[----:B------:R-:W3:Y:S01]  /*1250*/  LDC R29, c[0x0][RZ] ;  /* 0x00000000ff1d7b82 */ /* 0x000ee20000000800 */
[----:B------:R-:W-:-:S04]  /*1260*/  PRMT R0, R2, 0x9910, RZ ;  /* 0x0000991002007816 */ /* 0x000fc800000000ff */
[----:B------:R-:W-:-:S13]  /*1270*/  ISETP.NE.AND P0, PT, R0, RZ, PT ;  /* 0x000000ff0000720c */ /* 0x000fda0003f05270 */
.L_x_375:
        /* <DEDUP_REMOVED lines=112> */
.L_x_370:
        /* <DEDUP_REMOVED lines=21> */
[----:B------:R-:W-:Y:S02]  /*1ad0*/  HADD2.F32 R48, -RZ, R0.H0_H0 ;  /* 0x20000000ff307230 */ /* 0x000fe40000004100 */
[C---:B------:R-:W-:Y:S01]  /*1ae0*/  FMUL.FTZ R44, R26.reuse, R21 ;  /* 0x000000151a2c7220 */ /* 0x040fe20000410000 */
[----:B------:R-:W-:Y:S01]  /*1af0*/  FMUL.FTZ R21, R26, R47 ;  /* 0x0000002f1a157220 */ /* 0x000fe20000410000 */
[----:B------:R-:W-:Y:S02]  /*1b00*/  HADD2.F32 R39, -RZ, R39.H0_H0 ;  /* 0x20000027ff277230 */ /* 0x000fe40000004100 */
[----:B------:R-:W-:Y:S01]  /*1b10*/  FMUL.FTZ R0, R44, R44 ;  /* 0x0000002c2c007220 */ /* 0x000fe20000410000 */
[----:B------:R-:W-:Y:S01]  /*1b20*/  FMUL.FTZ R47, R21, R21 ;  /* 0x00000015152f7220 */ /* 0x000fe20000410000 */
[----:B0-----:R-:W-:Y:S01]  /*1b30*/  FMUL.FTZ R45, R41, R46 ;  /* 0x0000002e292d7220 */ /* 0x001fe20000410000 */
[----:B------:R-:W-:-:S02]  /*1b40*/  HADD2.F32 R32, -RZ, R32.H0_H0 ;  /* 0x20000020ff207230 */ /* 0x000fc40000004100 */
[----:B------:R-:W-:Y:S01]  /*1b50*/  FFMA.FTZ R0, R0, -UR7, R0 ;  /* 0x8000000700007c23 */ /* 0x000fe20008010000 */
[----:B------:R-:W-:Y:S01]  /*1b60*/  FFMA.FTZ R47, R47, -UR7, R47 ;  /* 0x800000072f2f7c23 */ /* 0x000fe2000801002f */
[----:B------:R-:W-:Y:S02]  /*1b70*/  HADD2.F32 R22, -RZ, R22.H0_H0 ;  /* 0x20000016ff167230 */ /* 0x000fe40000004100 */
[----:B------:R-:W-:Y:S01]  /*1b80*/  FFMA.FTZ R21, R21, -UR6, R21 ;  /* 0x8000000615157c23 */ /* 0x000fe20008010015 */
[----:B------:R-:W0:Y:S01]  /*1b90*/  MUFU.SQRT R45, R45 ;  /* 0x0000002d002d7308 */ /* 0x000e220000002000 */
[----:B------:R-:W-:Y:S01]  /*1ba0*/  FFMA.FTZ R36, R48, UR7, R47 ;  /* 0x0000000730247c23 */ /* 0x000fe2000801002f */
[----:B------:R-:W-:Y:S01]  /*1bb0*/  FMUL.FTZ R47, R26, R49 ;  /* 0x000000311a2f7220 */ /* 0x000fe20000410000 */
[----:B------:R-:W-:Y:S01]  /*1bc0*/  FFMA.FTZ R39, R39, UR7, R0 ;  /* 0x0000000727277c23 */ /* 0x000fe20008010000 */
[----:B------:R-:W-:Y:S02]  /*1bd0*/  HADD2.F32 R30, -RZ, R30.H0_H0 ;  /* 0x2000001eff1e7230 */ /* 0x000fe40000004100 */
[-C--:B------:R-:W-:Y:S01]  /*1be0*/  FMUL.FTZ R48, R36, R46.reuse ;  /* 0x0000002e24307220 */ /* 0x080fe20000410000 */
[----:B------:R-:W-:Y:S01]  /*1bf0*/  FFMA.FTZ R22, R22, UR6, R21 ;  /* 0x0000000616167c23 */ /* 0x000fe20008010015 */
[----:B------:R-:W-:Y:S01]  /*1c00*/  FMUL.FTZ R49, R39, R46 ;  /* 0x0000002e27317220 */ /* 0x000fe20000410000 */
[----:B------:R-:W-:Y:S01]  /*1c10*/  FFMA.FTZ R51, R47, -UR6, R47 ;  /* 0x800000062f337c23 */ /* 0x000fe2000801002f */
[----:B------:R-:W-:-:S02]  /*1c20*/  HADD2.F32 R34, -RZ, R34.H0_H0 ;  /* 0x20000022ff227230 */ /* 0x000fc40000004100 */
[----:B------:R-:W1:Y:S01]  /*1c30*/  MUFU.SQRT R48, R48 ;  /* 0x0000003000307308 */ /* 0x000e620000002000 */
[----:B------:R-:W-:Y:S02]  /*1c40*/  HADD2.F32 R38, -RZ, R38.H0_H0 ;  /* 0x20000026ff267230 */ /* 0x000fe40000004100 */
[----:B------:R-:W-:Y:S01]  /*1c50*/  FFMA.FTZ R34, R34, UR6, R51 ;  /* 0x0000000622227c23 */ /* 0x000fe20008010033 */
[----:B------:R-:W-:Y:S02]  /*1c60*/  HADD2.F32 R42, -RZ, R42.H0_H0 ;  /* 0x2000002aff2a7230 */ /* 0x000fe40000004100 */
[----:B0-----:R-:W-:Y:S01]  /*1c70*/  FADD.FTZ R0, R45, UR4 ;  /* 0x000000042d007e21 */ /* 0x001fe20008010000 */
[----:B------:R-:W-:Y:S01]  /*1c80*/  FMUL.FTZ R45, R47, R47 ;  /* 0x0000002f2f2d7220 */ /* 0x000fe20000410000 */
[----:B------:R-:W0:Y:S01]  /*1c90*/  MUFU.SQRT R49, R49 ;  /* 0x0000003100317308 */ /* 0x000e220000002000 */
[----:B------:R-:W-:Y:S02]  /*1ca0*/  HADD2.F32 R40, -RZ, R40.H0_H0 ;  /* 0x20000028ff287230 */ /* 0x000fe40000004100 */
[----:B------:R-:W-:Y:S01]  /*1cb0*/  FFMA.FTZ R45, R45, -UR7, R45 ;  /* 0x800000072d2d7c23 */ /* 0x000fe2000801002d */
[----:B------:R-:W-:-:S03]  /*1cc0*/  HADD2.F32 R37, -RZ, R37.H0_H0 ;  /* 0x20000025ff257230 */ /* 0x000fc60000004100 */
[----:B------:R-:W-:Y:S01]  /*1cd0*/  FFMA.FTZ R45, R32, UR7, R45 ;  /* 0x00000007202d7c23 */ /* 0x000fe2000801002d */
[----:B------:R-:W-:Y:S01]  /*1ce0*/  HADD2.F32 R32, -RZ, R23.H0_H0 ;  /* 0x20000017ff207230 */ /* 0x000fe20000004100 */
[----:B------:R-:W-:Y:S02]  /*1cf0*/  MUFU.RCP R0, R0 ;  /* 0x0000000000007308 */ /* 0x000fe40000001000 */
[----:B------:R-:W-:Y:S02]  /*1d00*/  FMUL.FTZ R46, R45, R46 ;  /* 0x0000002e2d2e7220 */ /* 0x000fe40000410000 */
[----:B------:R-:W-:Y:S01]  /*1d10*/  FFMA.FTZ R32, R32, UR6, R43 ;  /* 0x0000000620207c23 */ /* 0x000fe2000801002b */
[----:B------:R-:W-:Y:S01]  /*1d20*/  FFMA.FTZ R43, R44, -UR6, R44 ;  /* 0x800000062c2b7c23 */ /* 0x000fe2000801002c */
[----:B-1----:R-:W-:Y:S02]  /*1d30*/  FADD.FTZ R44, R48, UR4 ;  /* 0x00000004302c7e21 */ /* 0x002fe40008010000 */
        /* <DEDUP_REMOVED lines=54> */
.L_x_371:
        /* <DEDUP_REMOVED lines=97> */
.L_x_372:
        /* <DEDUP_REMOVED lines=31> */
.L_x_373:
        /* <DEDUP_REMOVED lines=53> */
.L_x_374:
[----:B------:R-:W-:-:S05]  /*2bf0*/  IMAD R31, R29, 0x4, R31 ;  /* 0x000000041d1f7824 */ /* 0x000fca00078e021f */
[----:B------:R-:W-:-:S13]  /*2c00*/  ISETP.GE.AND P1, PT, R31, R28, PT ;  /* 0x0000001c1f00720c */ /* 0x000fda0003f26270 */
[----:B------:R-:W-:Y:S05]  /*2c10*/  @!P1 BRA `(.L_x_375) ;  /* 0xffffffe400989947 */ /* 0x000fea000383ffff */
[----:B------:R-:W-:Y:S05]  /*2c20*/  EXIT ;  /* 0x000000000000794d */ /* 0x000fea0003800000 */
        .type           $_Z25multi_tensor_apply_kernelI18TensorListMetadataILi5EE25DistAdamCapturableFunctorIN3c104HalfES4_S4_EJPfffPiifS6_10adamMode_tfEEvlPViT_T0_DpT1_$__internal_accurate_pow,@function
        .size           $_Z25multi_tensor_apply_kernelI18TensorListMetadataILi5EE25DistAdamCapturableFunctorIN3c104HalfES4_S4_EJPfffPiifS6_10adamMode_tfEEvlPViT_T0_DpT1_$__internal_accurate_pow,(.L_x_940 - $_Z25multi_tensor_apply_kernelI18TensorListMetadataILi5EE25DistAdamCapturableFunctorIN3c104HalfES4_S4_EJPfffPiifS6_10adamMode_tfEEvlPViT_T0_DpT1_$__internal_accurate_pow)
$_Z25multi_tensor_apply_kernelI18TensorListMetadataILi5EE25DistAdamCapturableFunctorIN3c104HalfES4_S4_EJPfffPiifS6_10adamMode_tfEEvlPViT_T0_DpT1_$__internal_accurate_pow:
        /* <DEDUP_REMOVED lines=172> */
.L_x_376:
[----:B------:R-:W-:Y:S01]  /*36f0*/  DSETP.NEU.AND P1, PT, |R18|, +INF , PT ;  /* 0x7ff000001200742a */ /* 0x000fe20003f2d200 */
[----:B------:R-:W-:Y:S01]  /*3700*/  IMAD.MOV.U32 R7, RZ, RZ, 0x0 ;  /* 0x00000000ff077424 */ /* 0x000fe200078e00ff */
[----:B------:R-:W-:-:S12]  /*3710*/  DADD R8, R10, R8 ;  /* 0x000000000a087229 */ /* 0x000fd80000000008 */
[----:B------:R-:W-:Y:S01]  /*3720*/  @P1 DFMA R18, R8, R18, R18 ;  /* 0x000000120812122b */ /* 0x000fe20000000012 */
[----:B------:R-:W-:Y:S10]  /*3730*/  RET.REL.NODEC R6 `(_Z25multi_tensor_apply_kernelI18TensorListMetadataILi5EE25DistAdamCapturableFunctorIN3c104HalfES4_S4_EJPfffPiifS6_10adamMode_tfEEvlPViT_T0_DpT1_) ;  /* 0xffffffc806307950 */ /* 0x000ff40003c3ffff */
.L_x_377:
        /* <DEDUP_REMOVED lines=12> */
.L_x_940:


//--------------------- .text._Z25multi_tensor_apply_kernelI18TensorListMetadataILi5EE25DistAdamCapturableFunctorIN3c104HalfES4_fEJPfffPiifS6_10adamMode_tfEEvlPViT_T0_DpT1_ --------------------------
	.section	.text._Z25multi_tensor_apply_kernelI18TensorListMetadataILi5EE25DistAdamCapturableFunctorIN3c104HalfES4_fEJPfffPiifS6_10adamMode_tfEEvlPViT_T0_DpT1_,"ax",@progbits
	.align	128
        .global         _Z25multi_tensor_apply_kernelI18TensorListMetadataILi5EE25DistAdamCapturableFunctorIN3c104HalfES4_fEJPfffPiifS6_10adamMode_tfEEvlPViT_T0_DpT1_
        .type           _Z25multi_tensor_apply_kernelI18TensorListMetadataILi5EE25DistAdamCapturableFunctorIN3c104HalfES4_fEJPfffPiifS6_10adamMode_tfEEvlPViT_T0_DpT1_,@function
        .size           _Z25multi_tensor_apply_kernelI18TensorListMetadataILi5EE25DistAdamCapturableFunctorIN3c104HalfES4_fEJPfffPiifS6_10adamMode_tfEEvlPViT_T0_DpT1_,(.L_x_941 - _Z25multi_tensor_apply_kernelI18TensorListMetadataILi5EE25DistAdamCapturableFunctorIN3c104HalfES4_fEJPfffPiifS6_10adamMode_tfEEvlPViT_T0_DpT1_)
        .other          _Z25multi_tensor_apply_kernelI18TensorListMetadataILi5EE25DistAdamCapturableFunctorIN3c104HalfES4_fEJPfffPiifS6_10adamMode_tfEEvlPViT_T0_DpT1_,@"STO_CUDA_ENTRY STV_DEFAULT"
_Z25multi_tensor_apply_kernelI18TensorListMetadataILi5EE25DistAdamCapturableFunctorIN3c104HalfES4_fEJPfffPiifS6_10adamMode_tfEEvlPViT_T0_DpT1_:
.text._Z25multi_tensor_apply_kernelI18TensorListMetadataILi5EE25DistAdamCapturableFunctorIN3c104HalfES4_fEJPfffPiifS6_10adamMode_tfEEvlPViT_T0_DpT1_:
        /* <DEDUP_REMOVED lines=21> */
.L_x_378:
        /* <DEDUP_REMOVED lines=20> */
.L_x_379:
        /* <DEDUP_REMOVED lines=20> */
.L_x_380:
        /* <DEDUP_REMOVED lines=21> */
.L_x_381:
        /* <DEDUP_REMOVED lines=32> */
[----:B0-----:R-:W-:Y:S05]  /*0720*/  CALL.REL.NOINC `($_Z25multi_tensor_apply_kernelI18TensorListMetadataILi5EE25DistAdamCapturableFunctorIN3c104HalfES4_fEJPfffPiifS6_10adamMode_tfEEvlPViT_T0_DpT1_$__internal_accurate_pow) ;  /* 0x0000002400607944 */ /* 0x001fea0003c00000 */
        /* <DEDUP_REMOVED lines=22> */
.L_x_383:
[----:B------:R-:W-:Y:S01]  /*0890*/  ISETP.GE.AND P2, PT, R3, RZ, PT ;  /* 0x000000ff0300720c */ /* 0x000fe20003f46270 */
[----:B------:R-:W-:Y:S01]  /*08a0*/  DSETP.NEU.AND P1, PT, |R2|, 0.5, !P0 ;  /* 0x3fe000000200742a */ /* 0x000fe2000472d200 */
[----:B------:R-:W-:-:S05]  /*08b0*/  IMAD.MOV.U32 R4, RZ, RZ, RZ ;  /* 0x000000ffff047224 */ /* 0x000fca00078e00ff */
[----:B0-----:R-:W-:-:S06]  /*08c0*/  SEL R5, R9, RZ, P1 ;  /* 0x000000ff09057207 */ /* 0x001fcc0000800000 */
[----:B------:R-:W-:-:S07]  /*08d0*/  @!P2 LOP3.LUT R5, R5, 0x7ff00000, RZ, 0xfc, !PT ;  /* 0x7ff000000505a812 */ /* 0x000fce00078efcff */
.L_x_384:
        /* <DEDUP_REMOVED lines=17> */
.L_x_387:
        /* <DEDUP_REMOVED lines=10> */
.L_x_386:
[----:B------:R-:W-:-:S11]  /*0a90*/  DADD R4, R2, R8 ;  /* 0x0000000002047229 */ /* 0x000fd60000000008 */
.L_x_385:
        /* <DEDUP_REMOVED lines=9> */
[----:B------:R-:W-:Y:S05]  /*0b30*/  CALL.REL.NOINC `($_Z25multi_tensor_apply_kernelI18TensorListMetadataILi5EE25DistAdamCapturableFunctorIN3c104HalfES4_fEJPfffPiifS6_10adamMode_tfEEvlPViT_T0_DpT1_$__internal_accurate_pow) ;  /* 0x00000020005c7944 */ /* 0x000fea0003c00000 */
        /* <DEDUP_REMOVED lines=19> */
.L_x_388:
[----:B------:R-:W-:Y:S01]  /*0c70*/  ISETP.GE.AND P1, PT, R3, RZ, PT ;  /* 0x000000ff0300720c */ /* 0x000fe20003f26270 */
[----:B------:R-:W-:Y:S01]  /*0c80*/  DSETP.NEU.AND P0, PT, |R2|, 0.5, !P0 ;  /* 0x3fe000000200742a */ /* 0x000fe2000470d200 */
[----:B------:R-:W-:-:S05]  /*0c90*/  IMAD.MOV.U32 R6, RZ, RZ, RZ ;  /* 0x000000ffff067224 */ /* 0x000fca00078e00ff */
[----:B0-----:R-:W-:Y:S02]  /*0ca0*/  SEL R7, R11, RZ, P0 ;  /* 0x000000ff0b077207 */ /* 0x001fe40000000000 */
[----:B------:R-:W-:-:S04]  /*0cb0*/  SEL R24, RZ, 0x1, !P0 ;  /* 0x00000001ff187807 */ /* 0x000fc80004000000 */
[----:B------:R-:W-:-:S07]  /*0cc0*/  @!P1 LOP3.LUT R7, R7, 0x7ff00000, RZ, 0xfc, !PT ;  /* 0x7ff0000007079812 */ /* 0x000fce00078efcff */
.L_x_389:
        /* <DEDUP_REMOVED lines=17> */
.L_x_392:
        /* <DEDUP_REMOVED lines=11> */
.L_x_391:
[----:B------:R-:W-:-:S11]  /*0e90*/  DADD R6, R2, R10 ;  /* 0x0000000002067229 */ /* 0x000fd6000000000a */
.L_x_390:
        /* <DEDUP_REMOVED lines=17> */
.L_x_382:
        /* <DEDUP_REMOVED lines=41> */
.L_x_393:
[----:B------:R-:W-:Y:S05]  /*1240*/  @P2 EXIT ;  /* 0x000000000000294d */ /* 0x000fea0003800000 */
[----:B------:R-:W3:Y:S01]  /*1250*/  LDC R28, c[0x0][RZ] ;  /* 0x00000000ff1c7b82 */ /* 0x000ee20000000800 */
[----:B------:R-:W-:-:S04]  /*1260*/  PRMT R2, R2, 0x9910, RZ ;  /* 0x0000991002027816 */ /* 0x000fc800000000ff */
[----:B------:R-:W-:-:S13]  /*1270*/  ISETP.NE.AND P0, PT, R2, RZ, PT ;  /* 0x000000ff0200720c */ /* 0x000fda0003f05270 */
.L_x_399:
        /* <DEDUP_REMOVED lines=112> */
.L_x_394:
        /* <DEDUP_REMOVED lines=23> */
[----:B------:R-:W-:Y:S02]  /*1af0*/  HADD2.F32 R50, -RZ, R36.H0_H0 ;  /* 0x20000024ff327230 */ /* 0x000fe40000004100 */
[----:B------:R-:W-:Y:S01]  /*1b00*/  FFMA.FTZ R32, R32, UR6, R43 ;  /* 0x0000000620207c23 */ /* 0x000fe2000801002b */
[----:B------:R-:W-:Y:S02]  /*1b10*/  HADD2.F32 R33, -RZ, R33.H0_H0 ;  /* 0x20000021ff217230 */ /* 0x000fe40000004100 */
[----:B------:R-:W-:Y:S01]  /*1b20*/  FMUL.FTZ R44, R25, R48 ;  /* 0x00000030192c7220 */ /* 0x000fe20000410000 */
[----:B------:R-:W-:Y:S01]  /*1b30*/  FMUL.FTZ R47, R5, R5 ;  /* 0x00000005052f7220 */ /* 0x000fe20000410000 */
[----:B0-----:R-:W-:Y:S01]  /*1b40*/  FMUL.FTZ R45, R41, R46 ;  /* 0x0000002e292d7220 */ /* 0x001fe20000410000 */
[----:B------:R-:W-:-:S02]  /*1b50*/  HADD2.F32 R48, -RZ, R30.H0_H0 ;  /* 0x2000001eff307230 */ /* 0x000fc40000004100 */
[C---:B------:R-:W-:Y:S01]  /*1b60*/  FMUL.FTZ R30, R44.reuse, R44 ;  /* 0x0000002c2c1e7220 */ /* 0x040fe20000410000 */
[----:B------:R-:W-:Y:S01]  /*1b70*/  FFMA.FTZ R47, R47, -UR7, R47 ;  /* 0x800000072f2f7c23 */ /* 0x000fe2000801002f */
[----:B------:R-:W-:Y:S01]  /*1b80*/  FFMA.FTZ R44, R44, -UR6, R44 ;  /* 0x800000062c2c7c23 */ /* 0x000fe2000801002c */
[----:B------:R-:W-:Y:S01]  /*1b90*/  MUFU.RCP R43, R0 ;  /* 0x00000000002b7308 */ /* 0x000fe20000001000 */
[----:B------:R-:W-:Y:S01]  /*1ba0*/  FFMA.FTZ R30, R30, -UR7, R30 ;  /* 0x800000071e1e7c23 */ /* 0x000fe2000801001e */
[----:B------:R-:W-:Y:S01]  /*1bb0*/  FFMA.FTZ R36, R48, UR7, R47 ;  /* 0x0000000730247c23 */ /* 0x000fe2000801002f */
[----:B------:R-:W-:Y:S01]  /*1bc0*/  FMUL.FTZ R47, R25, R50 ;  /* 0x00000032192f7220 */ /* 0x000fe20000410000 */
[----:B------:R-:W-:Y:S02]  /*1bd0*/  HADD2.F32 R48, -RZ, R34.H0_H0 ;  /* 0x20000022ff307230 */ /* 0x000fe40000004100 */
[----:B------:R-:W-:Y:S01]  /*1be0*/  FFMA.FTZ R39, R39, UR7, R30 ;  /* 0x0000000727277c23 */ /* 0x000fe2000801001e */
[----:B------:R-:W-:Y:S01]  /*1bf0*/  FFMA.FTZ R5, R5, -UR6, R5 ;  /* 0x8000000605057c23 */ /* 0x000fe20008010005 */
[----:B------:R-:W-:Y:S01]  /*1c00*/  HADD2.F32 R38, -RZ, R38.H0_H0 ;  /* 0x20000026ff267230 */ /* 0x000fe20000004100 */
[----:B------:R-:W0:Y:S01]  /*1c10*/  MUFU.SQRT R45, R45 ;  /* 0x0000002d002d7308 */ /* 0x000e220000002000 */
[----:B------:R-:W-:Y:S01]  /*1c20*/  FMUL.FTZ R34, R39, R46 ;  /* 0x0000002e27227220 */ /* 0x000fe20000410000 */
[----:B------:R-:W-:-:S02]  /*1c30*/  HADD2.F32 R42, -RZ, R42.H0_H0 ;  /* 0x2000002aff2a7230 */ /* 0x000fc40000004100 */
[----:B------:R-:W-:Y:S02]  /*1c40*/  HADD2.F32 R40, -RZ, R40.H0_H0 ;  /* 0x20000028ff287230 */ /* 0x000fe40000004100 */
[----:B------:R-:W-:Y:S02]  /*1c50*/  HADD2.F32 R37, -RZ, R37.H0_H0 ;  /* 0x20000025ff257230 */ /* 0x000fe40000004100 */
[----:B------:R-:W1:Y:S01]  /*1c60*/  MUFU.SQRT R34, R34 ;  /* 0x0000002200227308 */ /* 0x000e620000002000 */
[----:B0-----:R-:W-:Y:S01]  /*1c70*/  FADD.FTZ R30, R45, UR4 ;  /* 0x000000042d1e7e21 */ /* 0x001fe20008010000 */
[C---:B------:R-:W-:Y:S01]  /*1c80*/  FMUL.FTZ R45, R47.reuse, R47 ;  /* 0x0000002f2f2d7220 */ /* 0x040fe20000410000 */
[----:B------:R-:W-:-:S03]  /*1c90*/  FFMA.FTZ R47, R47, -UR6, R47 ;  /* 0x800000062f2f7c23 */ /* 0x000fc6000801002f */
[----:B------:R-:W-:Y:S02]  /*1ca0*/  FFMA.FTZ R45, R45, -UR7, R45 ;  /* 0x800000072d2d7c23 */ /* 0x000fe4000801002d */
[----:B------:R-:W-:Y:S01]  /*1cb0*/  MUFU.RCP R30, R30 ;  /* 0x0000001e001e7308 */ /* 0x000fe20000001000 */
[----:B-1----:R-:W-:Y:S01]  /*1cc0*/  FADD.FTZ R49, R34, UR4 ;  /* 0x0000000422317e21 */ /* 0x002fe20008010000 */
[----:B------:R-:W-:Y:S01]  /*1cd0*/  FFMA.FTZ R45, R48, UR7, R45 ;  /* 0x00000007302d7c23 */ /* 0x000fe2000801002d */
[-C--:B------:R-:W-:Y:S01]  /*1ce0*/  FMUL.FTZ R48, R36, R46.reuse ;  /* 0x0000002e24307220 */ /* 0x080fe20000410000 */
[----:B------:R-:W-:Y:S01]  /*1cf0*/  FFMA.FTZ R34, R33, UR6, R44 ;  /* 0x0000000621227c23 */ /* 0x000fe2000801002c */
[----:B------:R-:W-:Y:S02]  /*1d00*/  HADD2.F32 R44, -RZ, R31.H0_H0 ;  /* 0x2000001fff2c7230 */ /* 0x000fe40000004100 */
[----:B------:R-:W-:Y:S01]  /*1d10*/  FMUL.FTZ R46, R45, R46 ;  /* 0x0000002e2d2e7220 */ /* 0x000fe20000410000 */
[----:B------:R-:W-:Y:S02]  /*1d20*/  MUFU.RCP R33, R49 ;  /* 0x0000003100217308 */ /* 0x000fe40000001000 */
[----:B------:R-:W-:-:S06]  /*1d30*/  FFMA.FTZ R44, R44, UR6, R5 ;  /* 0x000000062c2c7c23 */ /* 0x000fcc0008010005 */
[----:B------:R-:W0:Y:S08]  /*1d40*/  MUFU.SQRT R48, R48 ;  /* 0x0000003000307308 */ /* 0x000e300000002000 */
[----:B------:R-:W1:Y:S01]  /*1d50*/  MUFU.SQRT R46, R46 ;  /* 0x0000002e002e7308 */ /* 0x000e620000002000 */
[----:B0-----:R-:W-:Y:S01]  /*1d60*/  FADD.FTZ R31, R48, UR4 ;  /* 0x00000004301f7e21 */ /* 0x001fe20008010000 */
[----:B------:R-:W-:-:S06]  /*1d70*/  FMUL.FTZ R48, R44, R43 ;  /* 0x0000002b2c307220 */ /* 0x000fcc0000410000 */
[----:B------:R-:W0:Y:S01]  /*1d80*/  MUFU.RCP R31, R31 ;  /* 0x0000001f001f7308 */ /* 0x000e220000001000 */
[----:B-1----:R-:W-:Y:S01]  /*1d90*/  FADD.FTZ R5, R46, UR4 ;  /* 0x000000042e057e21 */ /* 0x002fe20008010000 */
[----:B------:R-:W-:Y:S02]  /*1da0*/  HADD2.F32 R46, -RZ, R35.H0_H0 ;  /* 0x20000023ff2e7230 */ /* 0x000fe40000004100 */
[----:B------:R-:W-:Y:S01]  /*1db0*/  FMUL.FTZ R35, R32, R43 ;  /* 0x0000002b20237220 */ /* 0x000fe20000410000 */
[----:B------:R-:W-:-:S03]  /*1dc0*/  F2FP.F16.F32.PACK_AB R32, R41, R32 ;  /* 0x000000202920723e */ /* 0x000fc600000000ff */
[----:B------:R-:W1:Y:S01]  /*1dd0*/  MUFU.RCP R5, R5 ;  /* 0x0000000500057308 */ /* 0x000e620000001000 */
[----:B------:R-:W-:Y:S01]  /*1de0*/  FMUL.FTZ R35, R35, R30 ;  /* 0x0000001e23237220 */ /* 0x000fe20000410000 */
[----:B------:R-:W-:Y:S01]  /*1df0*/  FMUL.FTZ R30, R34, R43 ;  /* 0x0000002b221e7220 */ /* 0x000fe20000410000 */
[----:B------:R-:W-:Y:S02]  /*1e00*/  FFMA.FTZ R46, R46, UR6, R47 ;  /* 0x000000062e2e7c23 */ /* 0x000fe4000801002f */
[----:B------:R-:W-:Y:S01]  /*1e10*/  FFMA.FTZ R35, R38, UR5, R35 ;  /* 0x0000000526237c23 */ /* 0x000fe20008010023 */
[----:B------:R-:W-:Y:S01]  /*1e20*/  FMUL.FTZ R33, R30, R33 ;  /* 0x000000211e217220 */ /* 0x000fe20000410000 */
[----:B------:R-:W-:Y:S01]  /*1e30*/  FMUL.FTZ R30, R46, R43 ;  /* 0x0000002b2e1e7220 */ /* 0x000fe20000410000 */
[----:B0-----:R-:W-:Y:S02]  /*1e40*/  FMUL.FTZ R31, R48, R31 ;  /* 0x0000001f301f7220 */ /* 0x001fe40000410000 */
[----:B------:R-:W-:Y:S01]  /*1e50*/  FFMA.FTZ R33, R42, UR5, R33 ;  /* 0x000000052a217c23 */ /* 0x000fe20008010021 */
[----:B-----5:R-:W-:Y:S01]  /*1e60*/  FMUL.FTZ R35, R4, R35 ;  /* 0x0000002304237220 */ /* 0x020fe20000410000 */
[----:B------:R-:W-:-:S04]  /*1e70*/  FFMA.FTZ R31, R40, UR5, R31 ;  /* 0x00000005281f7c23 */ /* 0x000fc8000801001f */
[----:B------:R-:W-:Y:S01]  /*1e80*/  F2FP.F16.F32.PACK_AB R35, RZ, R35 ;  /* 0x00000023ff23723e */ /* 0x000fe200000000ff */
[----:B-1----:R-:W-:Y:S01]  /*1e90*/  FMUL.FTZ R30, R30, R5 ;  /* 0x000000051e1e7220 */ /* 0x002fe20000410000 */
[----:B------:R-:W-:-:S03]  /*1ea0*/  FMUL.FTZ R31, R4, R31 ;  /* 0x0000001f041f7220 */ /* 0x000fc60000410000 */
[----:B------:R-:W-:Y:S01]  /*1eb0*/  FFMA.FTZ R5, R37, UR5, R30 ;  /* 0x0000000525057c23 */ /* 0x000fe2000801001e */
[C---:B------:R-:W-:Y:S01]  /*1ec0*/  FMUL.FTZ R30, R4.reuse, R33 ;  /* 0x00000021041e7220 */ /* 0x040fe20000410000 */
[----:B------:R-:W-:Y:S01]  /*1ed0*/  F2FP.F16.F32.PACK_AB R36, R31, R36 ;  /* 0x000000241f24723e */ /* 0x000fe200000000ff */
[----:B------:R-:W-:Y:S02]  /*1ee0*/  HADD2.F32 R35, -RZ, R35.H0_H0 ;  /* 0x20000023ff237230 */ /* 0x000fe40000004100 */
[----:B------:R-:W-:Y:S01]  /*1ef0*/  FMUL.FTZ R4, R4, R5 ;  /* 0x0000000504047220 */ /* 0x000fe20000410000 */
[----:B------:R-:W-:Y:S01]  /*1f00*/  F2FP.F16.F32.PACK_AB R39, R30, R39 ;  /* 0x000000271e27723e */ /* 0x000fe200000000ff */
[----:B------:R-:W-:Y:S02]  /*1f10*/  HADD2.F32 R33, -RZ, R36.H1_H1 ;  /* 0x30000024ff217230 */ /* 0x000fe40000004100 */
[----:B------:R-:W-:Y:S01]  /*1f20*/  FADD.FTZ R5, R38, -R35 ;  /* 0x8000002326057221 */ /* 0x000fe20000010000 */
[----:B------:R-:W-:Y:S01]  /*1f30*/  F2FP.F16.F32.PACK_AB R45, R4, R45 ;  /* 0x0000002d042d723e */ /* 0x000fe200000000ff */
[----:B------:R-:W-:-:S02]  /*1f40*/  HADD2.F32 R31, -RZ, R39.H1_H1 ;  /* 0x30000027ff1f7230 */ /* 0x000fc40000004100 */
[--C-:B------:R-:W-:Y:S01]  /*1f50*/  FADD.FTZ R47, R40, -R33.reuse ;  /* 0x80000021282f7221 */ /* 0x100fe20000010000 */
[----:B------:R-:W-:Y:S01]  /*1f60*/  F2FP.F16.F32.PACK_AB R5, R34, R5 ;  /* 0x000000052205723e */ /* 0x000fe200000000ff */
[----:B------:R-:W-:Y:S01]  /*1f70*/  HADD2.F32 R4, -RZ, R45.H1_H1 ;  /* 0x3000002dff047230 */ /* 0x000fe20000004100 */
[----:B------:R-:W-:Y:S01]  /*1f80*/  PRMT R33, R32, 0x7632, R33 ;  /* 0x0000763220217816 */ /* 0x000fe20000000021 */
[----:B------:R-:W-:Y:S01]  /*1f90*/  FADD.FTZ R31, R42, -R31 ;  /* 0x8000001f2a1f7221 */ /* 0x000fe20000010000 */
[----:B------:R-:W-:Y:S02]  /*1fa0*/  F2FP.F16.F32.PACK_AB R46, R46, R47 ;  /* 0x0000002f2e2e723e */ /* 0x000fe400000000ff */
[----:B------:R-:W-:Y:S01]  /*1fb0*/  FADD.FTZ R4, R37, -R4 ;  /* 0x8000000425047221 */ /* 0x000fe20000010000 */
[----:B------:R-:W-:Y:S02]  /*1fc0*/  PRMT R35, R32, 0x7610, R35 ;  /* 0x0000761020237816 */ /* 0x000fe40000000023 */
[----:B------:R-:W-:-:S02]  /*1fd0*/  F2FP.F16.F32.PACK_AB R31, R44, R31 ;  /* 0x0000001f2c1f723e */ /* 0x000fc400000000ff */
[----:B------:R-:W-:Y:S02]  /*1fe0*/  F2FP.F16.F32.PACK_AB R4, RZ, R4 ;  /* 0x00000004ff04723e */ /* 0x000fe400000000ff */
[----:B------:R-:W-:Y:S02]  /*1ff0*/  PRMT R37, R39, 0x7610, R37 ;  /* 0x0000761027257816 */ /* 0x000fe40000000025 */
        /* <DEDUP_REMOVED lines=10> */
.L_x_395:
[----:B------:R-:W-:Y:S02]  /*20a0*/  HADD2.F32 R42, -RZ, R42.H0_H0 ;  /* 0x2000002aff2a7230 */ /* 0x000fe40000004100 */
[----:B------:R-:W-:Y:S02]  /*20b0*/  HADD2.F32 R38, -RZ, R38.H0_H0 ;  /* 0x20000026ff267230 */ /* 0x000fe40000004100 */
[----:B------:R-:W-:Y:S02]  /*20c0*/  HADD2.F32 R45, -RZ, R45.H0_H0 ;  /* 0x2000002dff2d7230 */ /* 0x000fe40000004100 */
[----:B------:R-:W-:Y:S01]  /*20d0*/  FMUL.FTZ R46, R42, UR5 ;  /* 0x000000052a2e7c20 */ /* 0x000fe20008410000 */
[----:B------:R-:W-:Y:S02]  /*20e0*/  HADD2.F32 R40, -RZ, R40.H0_H0 ;  /* 0x20000028ff287230 */ /* 0x000fe40000004100 */
[----:B------:R-:W-:Y:S02]  /*20f0*/  HADD2.F32 R5, -RZ, R44.H0_H0 ;  /* 0x2000002cff057230 */ /* 0x000fe40000004100 */
        /* <DEDUP_REMOVED lines=15> */
[----:B------:R-:W-:-:S02]  /*21f0*/  HADD2.F32 R48, -RZ, R36.H0_H0 ;  /* 0x20000024ff307230 */ /* 0x000fc40000004100 */
        /* <DEDUP_REMOVED lines=79> */
.L_x_396:
        /* <DEDUP_REMOVED lines=35> */
.L_x_397:
        /* <DEDUP_REMOVED lines=53> */
.L_x_398:
[----:B------:R-:W-:-:S05]  /*2c70*/  IMAD R29, R28, 0x4, R29 ;  /* 0x000000041c1d7824 */ /* 0x000fca00078e021d */
[----:B------:R-:W-:-:S13]  /*2c80*/  ISETP.GE.AND P1, PT, R29, R26, PT ;  /* 0x0000001a1d00720c */ /* 0x000fda0003f26270 */
[----:B------:R-:W-:Y:S05]  /*2c90*/  @!P1 BRA `(.L_x_399) ;  /* 0xffffffe400789947 */ /* 0x000fea000383ffff */
[----:B------:R-:W-:Y:S05]  /*2ca0*/  EXIT ;  /* 0x000000000000794d */ /* 0x000fea0003800000 */
        .type           $_Z25multi_tensor_apply_kernelI18TensorListMetadataILi5EE25DistAdamCapturableFunctorIN3c104HalfES4_fEJPfffPiifS6_10adamMode_tfEEvlPViT_T0_DpT1_$__internal_accurate_pow,@function
        .size           $_Z25multi_tensor_apply_kernelI18TensorListMetadataILi5EE25DistAdamCapturableFunctorIN3c104HalfES4_fEJPfffPiifS6_10adamMode_tfEEvlPViT_T0_DpT1_$__internal_accurate_pow,(.L_x_941 - $_Z25multi_tensor_apply_kernelI18TensorListMetadataILi5EE25DistAdamCapturableFunctorIN3c104HalfES4_fEJPfffPiifS6_10adamMode_tfEEvlPViT_T0_DpT1_$__internal_accurate_pow)
$_Z25multi_tensor_apply_kernelI18TensorListMetadataILi5EE25DistAdamCapturableFunctorIN3c104HalfES4_fEJPfffPiifS6_10adamMode_tfEEvlPViT_T0_DpT1_$__internal_accurate_pow:
        /* <DEDUP_REMOVED lines=172> */
.L_x_400:
[----:B------:R-:W-:Y:S01]  /*3770*/  DSETP.NEU.AND P1, PT, |R18|, +INF , PT ;  /* 0x7ff000001200742a */ /* 0x000fe20003f2d200 */
[----:B------:R-:W-:Y:S01]  /*3780*/  IMAD.MOV.U32 R7, RZ, RZ, 0x0 ;  /* 0x00000000ff077424 */ /* 0x000fe200078e00ff */
[----:B------:R-:W-:-:S12]  /*3790*/  DADD R8, R10, R8 ;  /* 0x000000000a087229 */ /* 0x000fd80000000008 */
[----:B------:R-:W-:Y:S01]  /*37a0*/  @P1 DFMA R18, R8, R18, R18 ;  /* 0x000000120812122b */ /* 0x000fe20000000012 */
[----:B------:R-:W-:Y:S10]  /*37b0*/  RET.REL.NODEC R6 `(_Z25multi_tensor_apply_kernelI18TensorListMetadataILi5EE25DistAdamCapturableFunctorIN3c104HalfES4_fEJPfffPiifS6_10adamMode_tfEEvlPViT_T0_DpT1_) ;  /* 0xffffffc806107950 */ /* 0x000ff40003c3ffff */
.L_x_401:
        /* <DEDUP_REMOVED lines=12> */
.L_x_941:


//--------------------- .text._Z25multi_tensor_apply_kernelI18TensorListMetadataILi5EE25DistAdamCapturableFunctorIN3c104HalfEfNS3_8BFloat16EEJPfffPiifS7_10adamMode_tfEEvlPViT_T0_DpT1_ --------------------------
	.section	.text._Z25multi_tensor_apply_kernelI18TensorListMetadataILi5EE25DistAdamCapturableFunctorIN3c104HalfEfNS3_8BFloat16EEJPfffPiifS7_10adamMode_tfEEvlPViT_T0_DpT1_,"ax",@progbits
	.align	128
        .global         _Z25multi_tensor_apply_kernelI18TensorListMetadataILi5EE25DistAdamCapturableFunctorIN3c104HalfEfNS3_8BFloat16EEJPfffPiifS7_10adamMode_tfEEvlPViT_T0_DpT1_
        .type           _Z25multi_tensor_apply_kernelI18TensorListMetadataILi5EE25DistAdamCapturableFunctorIN3c104HalfEfNS3_8BFloat16EEJPfffPiifS7_10adamMode_tfEEvlPViT_T0_DpT1_,@function
        .size           _Z25multi_tensor_apply_kernelI18TensorListMetadataILi5EE25DistAdamCapturableFunctorIN3c104HalfEfNS3_8BFloat16EEJPfffPiifS7_10adamMode_tfEEvlPViT_T0_DpT1_,(.L_x_942 - _Z25multi_tensor_apply_kernelI18TensorListMetadataILi5EE25DistAdamCapturableFunctorIN3c104HalfEfNS3_8BFloat16EEJPfffPiifS7_10adamMode_tfEEvlPViT_T0_DpT1_)
        .other          _Z25multi_tensor_apply_kernelI18TensorListMetadataILi5EE25DistAdamCapturableFunctorIN3c104HalfEfNS3_8BFloat16EEJPfffPiifS7_10adamMode_tfEEvlPViT_T0_DpT1_,@"STO_CUDA_ENTRY STV_DEFAULT"
_Z25multi_tensor_apply_kernelI18TensorListMetadataILi5EE25DistAdamCapturableFunctorIN3c104HalfEfNS3_8BFloat16EEJPfffPiifS7_10adamMode_tfEEvlPViT_T0_DpT1_:
.text._Z25multi_tensor_apply_kernelI18TensorListMetadataILi5EE25DistAdamCapturableFunctorIN3c104HalfEfNS3_8BFloat16EEJPfffPiifS7_10adamMode_tfEEvlPViT_T0_DpT1_:
        /* <DEDUP_REMOVED lines=21> */
.L_x_402:
        /* <DEDUP_REMOVED lines=20> */
.L_x_403:
        /* <DEDUP_REMOVED lines=20> */
.L_x_404:
        /* <DEDUP_REMOVED lines=21> */
.L_x_405:
        /* <DEDUP_REMOVED lines=32> */
[----:B0-----:R-:W-:Y:S05]  /*0720*/  CALL.REL.NOINC `($_Z25multi_tensor_apply_kernelI18TensorListMetadataILi5EE25DistAdamCapturableFunctorIN3c104HalfEfNS3_8BFloat16EEJPfffPiifS7_10adamMode_tfEEvlPViT_T0_DpT1_$__internal_accurate_pow) ;  /* 0x0000002400207944 */ /* 0x001fea0003c00000 */
        /* <DEDUP_REMOVED lines=22> */
.L_x_407:
[----:B------:R-:W-:Y:S01]  /*0890*/  ISETP.GE.AND P2, PT, R3, RZ, PT ;  /* 0x000000ff0300720c */ /* 0x000fe20003f46270 */
[----:B------:R-:W-:Y:S01]  /*08a0*/  DSETP.NEU.AND P1, PT, |R2|, 0.5, !P0 ;  /* 0x3fe000000200742a */ /* 0x000fe2000472d200 */
[----:B------:R-:W-:-:S05]  /*08b0*/  IMAD.MOV.U32 R4, RZ, RZ, RZ ;  /* 0x000000ffff047224 */ /* 0x000fca00078e00ff */
[----:B0-----:R-:W-:-:S06]  /*08c0*/  SEL R5, R9, RZ, P1 ;  /* 0x000000ff09057207 */ /* 0x001fcc0000800000 */
[----:B------:R-:W-:-:S07]  /*08d0*/  @!P2 LOP3.LUT R5, R5, 0x7ff00000, RZ, 0xfc, !PT ;  /* 0x7ff000000505a812 */ /* 0x000fce00078efcff */
.L_x_408:
        /* <DEDUP_REMOVED lines=17> */
.L_x_411:
        /* <DEDUP_REMOVED lines=10> */
.L_x_410:
[----:B------:R-:W-:-:S11]  /*0a90*/  DADD R4, R2, R8 ;  /* 0x0000000002047229 */ /* 0x000fd60000000008 */
.L_x_409:
        /* <DEDUP_REMOVED lines=9> */
[----:B------:R-:W-:Y:S05]  /*0b30*/  CALL.REL.NOINC `($_Z25multi_tensor_apply_kernelI18TensorListMetadataILi5EE25DistAdamCapturableFunctorIN3c104HalfEfNS3_8BFloat16EEJPfffPiifS7_10adamMode_tfEEvlPViT_T0_DpT1_$__internal_accurate_pow) ;  /* 0x00000020001c7944 */ /* 0x000fea0003c00000 */
        /* <DEDUP_REMOVED lines=19> */
.L_x_412:
[----:B------:R-:W-:Y:S01]  /*0c70*/  ISETP.GE.AND P1, PT, R3, RZ, PT ;  /* 0x000000ff0300720c */ /* 0x000fe20003f26270 */
[----:B------:R-:W-:Y:S01]  /*0c80*/  DSETP.NEU.AND P0, PT, |R2|, 0.5, !P0 ;  /* 0x3fe000000200742a */ /* 0x000fe2000470d200 */
[----:B------:R-:W-:-:S05]  /*0c90*/  IMAD.MOV.U32 R6, RZ, RZ, RZ ;  /* 0x000000ffff067224 */ /* 0x000fca00078e00ff */
[----:B0-----:R-:W-:Y:S02]  /*0ca0*/  SEL R7, R11, RZ, P0 ;  /* 0x000000ff0b077207 */ /* 0x001fe40000000000 */
[----:B------:R-:W-:-:S04]  /*0cb0*/  SEL R24, RZ, 0x1, !P0 ;  /* 0x00000001ff187807 */ /* 0x000fc80004000000 */
[----:B------:R-:W-:-:S07]  /*0cc0*/  @!P1 LOP3.LUT R7, R7, 0x7ff00000, RZ, 0xfc, !PT ;  /* 0x7ff0000007079812 */ /* 0x000fce00078efcff */
.L_x_413:
        /* <DEDUP_REMOVED lines=17> */
.L_x_416:
        /* <DEDUP_REMOVED lines=11> */
.L_x_415:
[----:B------:R-:W-:-:S11]  /*0e90*/  DADD R6, R2, R10 ;  /* 0x0000000002067229 */ /* 0x000fd6000000000a */
.L_x_414:
        /* <DEDUP_REMOVED lines=17> */
.L_x_406:
        /* <DEDUP_REMOVED lines=41> */
.L_x_417:
[----:B------:R-:W-:Y:S05]  /*1240*/  @P2 EXIT ;  /* 0x000000000000294d */ /* 0x000fea0003800000 */
[----:B------:R-:W3:Y:S01]  /*1250*/  LDC R30, c[0x0][RZ] ;  /* 0x00000000ff1e7b82 */ /* 0x000ee20000000800 */
[----:B------:R-:W-:-:S04]  /*1260*/  PRMT R2, R4, 0x9910, RZ ;  /* 0x0000991004027816 */ /* 0x000fc800000000ff */
[----:B------:R-:W-:-:S13]  /*1270*/  ISETP.NE.AND P0, PT, R2, RZ, PT ;  /* 0x000000ff0200720c */ /* 0x000fda0003f05270 */
.L_x_423:
        /* <DEDUP_REMOVED lines=21> */
[----:B------:R-:W-:Y:S02]  /*13d0*/  LEA.HI.X R25, R7, R15, R6, 0x2, P1 ;  /* 0x0000000f07197211 */ /* 0x000fe400008f1406 */
[C---:B----4-:R-:W-:Y:S02]  /*13e0*/  @P0 SHF.R.U64 R34, R4.reuse, 0x10, R5 ;  /* 0x0000001004220819 */ /* 0x050fe40000001205 */
[----:B------:R-:W-:Y:S02]  /*13f0*/  @P0 PRMT R41, R4, 0x7610, R41 ;  /* 0x0000761004290816 */ /* 0x000fe40000000029 */
[----:B------:R-:W-:Y:S02]  /*1400*/  @P0 SHF.R.U32.HI R40, RZ, 0x10, R5 ;  /* 0x00000010ff280819 */ /* 0x000fe40000011605 */
[----:B------:R-:W-:Y:S02]  /*1410*/  @P0 PRMT R36, R5, 0x7610, R36 ;  /* 0x0000761005240816 */ /* 0x000fe40000000024 */
[--C-:B---3--:R-:W-:Y:S01]  /*1420*/  @P0 SHF.R.U64 R47, R38, 0x10, R39.reuse ;  /* 0x00000010262f0819 */ /* 0x108fe20000001227 */
[----:B-----5:R0:W5:Y:S01]  /*1430*/  @P0 LDG.E.128 R4, desc[UR4][R24.64] ;  /* 0x0000000418040981 */ /* 0x020162000c1e1d00 */
[----:B------:R-:W-:-:S02]  /*1440*/  @P0 SHF.R.U32.HI R46, RZ, 0x10, R39 ;  /* 0x00000010ff2e0819 */ /* 0x000fc40000011627 */
[----:B------:R-:W-:Y:S02]  /*1450*/  @P0 PRMT R37, R38, 0x7610, R37 ;  /* 0x0000761026250816 */ /* 0x000fe40000000025 */
        /* <DEDUP_REMOVED lines=75> */
.L_x_418:
        /* <DEDUP_REMOVED lines=12> */
[----:B------:R-:W-:Y:S02]  /*19d0*/  HADD2.F32 R45, -RZ, R45.H0_H0 ;  /* 0x2000002dff2d7230 */ /* 0x000fe40000004100 */
[C---:B------:R-:W-:Y:S01]  /*19e0*/  FMUL.FTZ R6, R28.reuse, R6 ;  /* 0x000000061c067220 */ /* 0x040fe20000410000 */
[----:B------:R-:W0:Y:S01]  /*19f0*/  MUFU.RCP R46, R26 ;  /* 0x0000001a002e7308 */ /* 0x000e220000001000 */
[----:B------:R-:W-:Y:S01]  /*1a00*/  FFMA.FTZ R48, R25, -UR7, R25 ;  /* 0x8000000719307c23 */ /* 0x000fe20008010019 */
[----:B------:R-:W-:Y:S01]  /*1a10*/  FMUL.FTZ R25, R28, R5 ;  /* 0x000000051c197220 */ /* 0x000fe20000410000 */
[----:B------:R-:W-:Y:S02]  /*1a20*/  HADD2.F32 R44, -RZ, R44.H0_H0 ;  /* 0x2000002cff2c7230 */ /* 0x000fe40000004100 */
[----:B------:R-:W-:Y:S01]  /*1a30*/  FMUL.FTZ R47, R6, R6 ;  /* 0x00000006062f7220 */ /* 0x000fe20000410000 */
[----:B------:R-:W-:Y:S01]  /*1a40*/  FFMA.FTZ R5, R45, UR7, R48 ;  /* 0x000000072d057c23 */ /* 0x000fe20008010030 */
[----:B------:R-:W-:Y:S01]  /*1a50*/  FMUL.FTZ R45, R25, R25 ;  /* 0x00000019192d7220 */ /* 0x000fe20000410000 */
[----:B------:R-:W-:-:S02]  /*1a60*/  HADD2.F32 R48, -RZ, R43.H0_H0 ;  /* 0x2000002bff307230 */ /* 0x000fc40000004100 */
[----:B------:R-:W-:Y:S01]  /*1a70*/  FFMA.FTZ R47, R47, -UR7, R47 ;  /* 0x800000072f2f7c23 */ /* 0x000fe2000801002f */
[----:B------:R-:W-:Y:S02]  /*1a80*/  HADD2.F32 R35, -RZ, R35.H0_H0 ;  /* 0x20000023ff237230 */ /* 0x000fe40000004100 */
[----:B------:R-:W-:Y:S01]  /*1a90*/  FFMA.FTZ R45, R45, -UR7, R45 ;  /* 0x800000072d2d7c23 */ /* 0x000fe2000801002d */
[----:B------:R-:W-:Y:S02]  /*1aa0*/  HADD2.F32 R39, -RZ, R39.H0_H0 ;  /* 0x20000027ff277230 */ /* 0x000fe40000004100 */
[----:B------:R-:W-:Y:S01]  /*1ab0*/  FFMA.FTZ R25, R25, -UR6, R25 ;  /* 0x8000000619197c23 */ /* 0x000fe20008010019 */
[----:B------:R-:W-:Y:S01]  /*1ac0*/  FFMA.FTZ R6, R6, -UR6, R6 ;  /* 0x8000000606067c23 */ /* 0x000fe20008010006 */
[----:B------:R-:W-:Y:S01]  /*1ad0*/  FFMA.FTZ R43, R44, UR7, R45 ;  /* 0x000000072c2b7c23 */ /* 0x000fe2000801002d */
[----:B------:R-:W-:Y:S01]  /*1ae0*/  FMUL.FTZ R44, R28, R7 ;  /* 0x000000071c2c7220 */ /* 0x000fe20000410000 */
[----:B------:R-:W-:Y:S01]  /*1af0*/  FFMA.FTZ R7, R48, UR7, R47 ;  /* 0x0000000730077c23 */ /* 0x000fe2000801002f */
[-C--:B0-----:R-:W-:Y:S01]  /*1b00*/  FMUL.FTZ R45, R5, R46.reuse ;  /* 0x0000002e052d7220 */ /* 0x081fe20000410000 */
[----:B------:R-:W-:Y:S01]  /*1b10*/  FMUL.FTZ R49, R43, R46 ;  /* 0x0000002e2b317220 */ /* 0x000fe20000410000 */
[----:B------:R-:W-:Y:S01]  /*1b20*/  FMUL.FTZ R47, R44, R44 ;  /* 0x0000002c2c2f7220 */ /* 0x000fe20000410000 */
[----:B------:R-:W-:Y:S01]  /*1b30*/  FFMA.FTZ R6, R39, UR6, R6 ;  /* 0x0000000627067c23 */ /* 0x000fe20008010006 */
[----:B------:R-:W-:-:S02]  /*1b40*/  HADD2.F32 R41, -RZ, R41.H0_H0 ;  /* 0x20000029ff297230 */ /* 0x000fc40000004100 */
[----:B------:R-:W-:Y:S01]  /*1b50*/  FFMA.FTZ R48, R47, -UR7, R47 ;  /* 0x800000072f307c23 */ /* 0x000fe2000801002f */
[----:B------:R-:W0:Y:S01]  /*1b60*/  MUFU.SQRT R45, R45 ;  /* 0x0000002d002d7308 */ /* 0x000e220000002000 */
[----:B------:R-:W-:Y:S02]  /*1b70*/  HADD2.F32 R34, -RZ, R34.H0_H0 ;  /* 0x20000022ff227230 */ /* 0x000fe40000004100 */
[----:B------:R-:W-:Y:S01]  /*1b80*/  FFMA.FTZ R35, R35, UR7, R48 ;  /* 0x0000000723237c23 */ /* 0x000fe20008010030 */
[-C--:B------:R-:W-:Y:S01]  /*1b90*/  FMUL.FTZ R48, R7, R46.reuse ;  /* 0x0000002e07307220 */ /* 0x080fe20000410000 */
[----:B------:R-:W-:Y:S02]  /*1ba0*/  HADD2.F32 R36, -RZ, R36.H0_H0 ;  /* 0x20000024ff247230 */ /* 0x000fe40000004100 */
[----:B------:R-:W-:Y:S01]  /*1bb0*/  FMUL.FTZ R47, R35, R46 ;  /* 0x0000002e232f7220 */ /* 0x000fe20000410000 */
[----:B------:R-:W1:Y:S01]  /*1bc0*/  MUFU.SQRT R49, R49 ;  /* 0x0000003100317308 */ /* 0x000e620000002000 */
[----:B------:R-:W-:-:S02]  /*1bd0*/  HADD2.F32 R46, -RZ, R37.H0_H0 ;  /* 0x20000025ff2e7230 */ /* 0x000fc40000004100 */
[----:B------:R-:W-:Y:S01]  /*1be0*/  FFMA.FTZ R37, R4, -UR6, R4 ;  /* 0x8000000604257c23 */ /* 0x000fe20008010004 */
[----:B------:R-:W-:Y:S02]  /*1bf0*/  HADD2.F32 R4, -RZ, R38.H0_H0 ;  /* 0x20000026ff047230 */ /* 0x000fe40000004100 */
[----:B------:R-:W-:Y:S02]  /*1c00*/  HADD2.F32 R38, -RZ, R42.H0_H0 ;  /* 0x2000002aff267230 */ /* 0x000fe40000004100 */
[----:B------:R-:W-:Y:S01]  /*1c10*/  FFMA.FTZ R46, R46, UR6, R37 ;  /* 0x000000062e2e7c23 */ /* 0x000fe20008010025 */
[----:B------:R-:W-:Y:S01]  /*1c20*/  HADD2.F32 R40, -RZ, R40.H0_H0 ;  /* 0x20000028ff287230 */ /* 0x000fe20000004100 */
[----:B------:R-:W2:Y:S01]  /*1c30*/  MUFU.SQRT R48, R48 ;  /* 0x0000003000307308 */ /* 0x000ea20000002000 */
[----:B0-----:R-:W-:Y:S01]  /*1c40*/  FADD.FTZ R50, R45, UR4 ;  /* 0x000000042d327e21 */ /* 0x001fe20008010000 */
[----:B------:R-:W-:-:S06]  /*1c50*/  FFMA.FTZ R4, R4, UR6, R25 ;  /* 0x0000000604047c23 */ /* 0x000fcc0008010019 */
[----:B------:R-:W0:Y:S01]  /*1c60*/  MUFU.SQRT R47, R47 ;  /* 0x0000002f002f7308 */ /* 0x000e220000002000 */
[----:B-1----:R-:W-:-:S07]  /*1c70*/  FADD.FTZ R49, R49, UR4 ;  /* 0x0000000431317e21 */ /* 0x002fce0008010000 */
[----:B------:R-:W1:Y:S01]  /*1c80*/  MUFU.RCP R37, R0 ;  /* 0x0000000000257308 */ /* 0x000e620000001000 */
[----:B--2---:R-:W-:-:S07]  /*1c90*/  FADD.FTZ R48, R48, UR4 ;  /* 0x0000000430307e21 */ /* 0x004fce0008010000 */
[----:B------:R-:W2:Y:S01]  /*1ca0*/  MUFU.RCP R45, R50 ;  /* 0x00000032002d7308 */ /* 0x000ea20000001000 */
[----:B0-----:R-:W-:Y:S01]  /*1cb0*/  FADD.FTZ R39, R47, UR4 ;  /* 0x000000042f277e21 */ /* 0x001fe20008010000 */
[----:B------:R-:W-:-:S04]  /*1cc0*/  FFMA.FTZ R47, R44, -UR6, R44 ;  /* 0x800000062c2f7c23 */ /* 0x000fc8000801002c */
[----:B------:R-:W-:Y:S02]  /*1cd0*/  FFMA.FTZ R38, R38, UR6, R47 ;  /* 0x0000000626267c23 */ /* 0x000fe4000801002f */
[----:B------:R-:W0:Y:S01]  /*1ce0*/  MUFU.RCP R25, R49 ;  /* 0x0000003100197308 */ /* 0x000e220000001000 */
[-C--:B-1----:R-:W-:Y:S01]  /*1cf0*/  FMUL.FTZ R42, R46, R37.reuse ;  /* 0x000000252e2a7220 */ /* 0x082fe20000410000 */
[----:B------:R-:W-:Y:S01]  /*1d00*/  FMUL.FTZ R44, R4, R37 ;  /* 0x00000025042c7220 */ /* 0x000fe20000410000 */
[----:B------:R-:W-:-:S05]  /*1d10*/  F2FP.F16.F32.PACK_AB R46, R5, R46 ;  /* 0x0000002e052e723e */ /* 0x000fca00000000ff */
[----:B------:R-:W1:Y:S01]  /*1d20*/  MUFU.RCP R48, R48 ;  /* 0x0000003000307308 */ /* 0x000e620000001000 */
[----:B--2---:R-:W-:Y:S01]  /*1d30*/  FMUL.FTZ R42, R42, R45 ;  /* 0x0000002d2a2a7220 */ /* 0x004fe20000410000 */
[----:B------:R-:W-:-:S06]  /*1d40*/  FMUL.FTZ R45, R6, R37 ;  /* 0x00000025062d7220 */ /* 0x000fcc0000410000 */
[----:B------:R-:W2:Y:S01]  /*1d50*/  MUFU.RCP R39, R39 ;  /* 0x0000002700277308 */ /* 0x000ea20000001000 */
[----:B0-----:R-:W-:Y:S01]  /*1d60*/  FMUL.FTZ R25, R44, R25 ;  /* 0x000000192c197220 */ /* 0x001fe20000410000 */
[----:B------:R-:W-:Y:S01]  /*1d70*/  FMUL.FTZ R44, R38, R37 ;  /* 0x00000025262c7220 */ /* 0x000fe20000410000 */
[----:B------:R-:W-:Y:S02]  /*1d80*/  FFMA.FTZ R37, R41, UR5, R42 ;  /* 0x0000000529257c23 */ /* 0x000fe4000801002a */
[----:B------:R-:W-:Y:S02]  /*1d90*/  FFMA.FTZ R25, R34, UR5, R25 ;  /* 0x0000000522197c23 */ /* 0x000fe40008010019 */
[C---:B-----5:R-:W-:Y:S01]  /*1da0*/  FMUL.FTZ R37, R24.reuse, R37 ;  /* 0x0000002518257220 */ /* 0x060fe20000410000 */
[----:B-1----:R-:W-:Y:S01]  /*1db0*/  FMUL.FTZ R45, R45, R48 ;  /* 0x000000302d2d7220 */ /* 0x002fe20000410000 */
[----:B------:R-:W-:-:S03]  /*1dc0*/  FMUL.FTZ R42, R24, R25 ;  /* 0x00000019182a7220 */ /* 0x000fc60000410000 */
[----:B------:R-:W-:Y:S01]  /*1dd0*/  F2FP.F16.F32.PACK_AB R25, RZ, R37 ;  /* 0x00000025ff19723e */ /* 0x000fe200000000ff */
[----:B------:R-:W-:Y:S01]  /*1de0*/  FFMA.FTZ R45, R36, UR5, R45 ;  /* 0x00000005242d7c23 */ /* 0x000fe2000801002d */
[----:B------:R-:W-:Y:S01]  /*1df0*/  F2FP.F16.F32.PACK_AB R37, R42, R43 ;  /* 0x0000002b2a25723e */ /* 0x000fe200000000ff */
[----:B--2---:R-:W-:Y:S02]  /*1e00*/  FMUL.FTZ R39, R44, R39 ;  /* 0x000000272c277220 */ /* 0x004fe40000410000 */
[----:B------:R-:W-:Y:S01]  /*1e10*/  FMUL.FTZ R44, R24, R45 ;  /* 0x0000002d182c7220 */ /* 0x000fe20000410000 */
[----:B------:R-:W-:Y:S02]  /*1e20*/  HADD2.F32 R42, -RZ, R25.H0_H0 ;  /* 0x20000019ff2a7230 */ /* 0x000fe40000004100 */
[----:B------:R-:W-:-:S03]  /*1e30*/  FFMA.FTZ R39, R40, UR5, R39 ;  /* 0x0000000528277c23 */ /* 0x000fc60008010027 */
[----:B------:R-:W-:Y:S01]  /*1e40*/  FADD.FTZ R41, R41, -R42 ;  /* 0x8000002a29297221 */ /* 0x000fe20000010000 */
[----:B------:R-:W-:Y:S01]  /*1e50*/  FMUL.FTZ R24, R24, R39 ;  /* 0x0000002718187220 */ /* 0x000fe20000410000 */
[----:B------:R-:W-:Y:S01]  /*1e60*/  F2FP.F16.F32.PACK_AB R39, R44, R7 ;  /* 0x000000072c27723e */ /* 0x000fe200000000ff */
[----:B------:R-:W-:Y:S02]  /*1e70*/  HADD2.F32 R7, -RZ, R37.H1_H1 ;  /* 0x30000025ff077230 */ /* 0x000fe40000004100 */
[----:B------:R-:W-:Y:S02]  /*1e80*/  F2FP.F16.F32.PACK_AB R41, R4, R41 ;  /* 0x000000290429723e */ /* 0x000fe400000000ff */
[----:B------:R-:W-:Y:S01]  /*1e90*/  F2FP.F16.F32.PACK_AB R24, R24, R35 ;  /* 0x000000231818723e */ /* 0x000fe200000000ff */
[----:B------:R-:W-:Y:S02]  /*1ea0*/  HADD2.F32 R25, -RZ, R39.H1_H1 ;  /* 0x30000027ff197230 */ /* 0x000fe40000004100 */
[--C-:B------:R-:W-:Y:S01]  /*1eb0*/  FADD.FTZ R5, R34, -R7.reuse ;  /* 0x8000000722057221 */ /* 0x100fe20000010000 */
[----:B------:R-:W-:Y:S01]  /*1ec0*/  PRMT R7, R46, 0x7610, R7 ;  /* 0x000076102e077816 */ /* 0x000fe20000000007 */
        /* <DEDUP_REMOVED lines=11> */
[----:B------:R-:W-:Y:S01]  /*1f80*/  PRMT R36, R35, 0x7610, R36 ;  /* 0x0000761023247816 */ /* 0x000fe20000000024 */
[----:B------:R-:W-:Y:S06]  /*1f90*/  BRA `(.L_x_420) ;  /* 0x0000000400747947 */ /* 0x000fec0003800000 */
.L_x_419:
[----:B------:R-:W-:Y:S01]  /*1fa0*/  HADD2.F32 R34, -RZ, R34.H0_H0 ;  /* 0x20000022ff227230 */ /* 0x000fe20000004100 */
[----:B------:R-:W0:Y:S01]  /*1fb0*/  MUFU.RCP R46, R26 ;  /* 0x0000001a002e7308 */ /* 0x000e220000001000 */
[----:B------:R-:W-:Y:S02]  /*1fc0*/  HADD2.F32 R41, -RZ, R41.H0_H0 ;  /* 0x20000029ff297230 */ /* 0x000fe40000004100 */
[----:B------:R-:W-:Y:S02]  /*1fd0*/  HADD2.F32 R36, -RZ, R36.H0_H0 ;  /* 0x20000024ff247230 */ /* 0x000fe40000004100 */
[----:B------:R-:W-:Y:S01]  /*1fe0*/  FMUL.FTZ R25, R34, UR5 ;  /* 0x0000000522197c20 */ /* 0x000fe20008410000 */
[----:B------:R-:W-:Y:S02]  /*1ff0*/  HADD2.F32 R48, -RZ, R45.H0_H0 ;  /* 0x2000002dff307230 */ /* 0x000fe40000004100 */
[----:B------:R-:W-:Y:S01]  /*2000*/  FFMA.FTZ R4, R41, UR5, R4 ;  /* 0x0000000529047c23 */ /* 0x000fe20008010004 */
[----:B------:R-:W-:-:S02]  /*2010*/  HADD2.F32 R40, -RZ, R40.H0_H0 ;  /* 0x20000028ff287230 */ /* 0x000fc40000004100 */
[----:B------:R-:W-:Y:S01]  /*2020*/  FFMA.FTZ R5, R28, R5, R25 ;  /* 0x000000051c057223 */ /* 0x000fe20000010019 */
[----:B------:R-:W-:Y:S01]  /*2030*/  FMUL.FTZ R47, R36, UR5 ;  /* 0x00000005242f7c20 */ /* 0x000fe20008410000 */
[----:B------:R-:W-:Y:S01]  /*2040*/  FMUL.FTZ R25, R4, R4 ;  /* 0x0000000404197220 */ /* 0x000fe20000410000 */
[----:B------:R-:W-:Y:S02]  /*2050*/  HADD2.F32 R50, -RZ, R35.H0_H0 ;  /* 0x20000023ff327230 */ /* 0x000fe40000004100 */
[----:B------:R-:W-:Y:S01]  /*2060*/  FMUL.FTZ R45, R5, R5 ;  /* 0x00000005052d7220 */ /* 0x000fe20000410000 */
[----:B------:R-:W-:Y:S01]  /*2070*/  FFMA.FTZ R6, R28, R6, R47 ;  /* 0x000000061c067223 */ /* 0x000fe2000001002f */
[----:B------:R-:W-:Y:S01]  /*2080*/  FFMA.FTZ R25, R25, -UR7, R25 ;  /* 0x8000000719197c23 */ /* 0x000fe20008010019 */
[----:B------:R-:W-:Y:S02]  /*2090*/  HADD2.F32 R47, -RZ, R44.H0_H0 ;  /* 0x2000002cff2f7230 */ /* 0x000fe40000004100 */
[----:B------:R-:W-:Y:S01]  /*20a0*/  FFMA.FTZ R44, R45, -UR7, R45 ;  /* 0x800000072d2c7c23 */ /* 0x000fe2000801002d */
[----:B------:R-:W-:Y:S01]  /*20b0*/  FMUL.FTZ R45, R6, R6 ;  /* 0x00000006062d7220 */ /* 0x000fe20000410000 */
[----:B------:R-:W-:Y:S01]  /*20c0*/  FFMA.FTZ R25, R48, UR7, R25 ;  /* 0x0000000730197c23 */ /* 0x000fe20008010019 */
[----:B------:R-:W-:-:S02]  /*20d0*/  HADD2.F32 R48, -RZ, R43.H0_H0 ;  /* 0x2000002bff307230 */ /* 0x000fc40000004100 */
[----:B------:R-:W-:Y:S01]  /*20e0*/  FMUL.FTZ R43, R40, UR5 ;  /* 0x00000005282b7c20 */ /* 0x000fe20008410000 */
[----:B------:R-:W-:Y:S01]  /*20f0*/  FFMA.FTZ R45, R45, -UR7, R45 ;  /* 0x800000072d2d7c23 */ /* 0x000fe2000801002d */
[----:B------:R-:W-:Y:S01]  /*2100*/  FFMA.FTZ R44, R47, UR7, R44 ;  /* 0x000000072f2c7c23 */ /* 0x000fe2000801002c */
[----:B------:R-:W-:Y:S02]  /*2110*/  HADD2.F32 R37, -RZ, R37.H0_H0 ;  /* 0x20000025ff257230 */ /* 0x000fe40000004100 */
[----:B------:R-:W-:Y:S01]  /*2120*/  FFMA.FTZ R43, R28, R7, R43 ;  /* 0x000000071c2b7223 */ /* 0x000fe2000001002b */
[----:B------:R-:W-:Y:S01]  /*2130*/  FFMA.FTZ R7, R48, UR7, R45 ;  /* 0x0000000730077c23 */ /* 0x000fe2000801002d */
[-C--:B0-----:R-:W-:Y:S01]  /*2140*/  FMUL.FTZ R48, R44, R46.reuse ;  /* 0x0000002e2c307220 */ /* 0x081fe20000410000 */
[-C--:B------:R-:W-:Y:S01]  /*2150*/  FMUL.FTZ R45, R25, R46.reuse ;  /* 0x0000002e192d7220 */ /* 0x080fe20000410000 */
[----:B------:R-:W-:Y:S01]  /*2160*/  FMUL.FTZ R47, R43, R43 ;  /* 0x0000002b2b2f7220 */ /* 0x000fe20000410000 */
[----:B------:R-:W-:Y:S01]  /*2170*/  FMUL.FTZ R49, R7, R46 ;  /* 0x0000002e07317220 */ /* 0x000fe20000410000 */
[----:B------:R-:W-:-:S02]  /*2180*/  HADD2.F32 R51, -RZ, R38.H0_H0 ;  /* 0x20000026ff337230 */ /* 0x000fc40000004100 */
[----:B------:R-:W-:Y:S01]  /*2190*/  FFMA.FTZ R35, R47, -UR7, R47 ;  /* 0x800000072f237c23 */ /* 0x000fe2000801002f */
[----:B------:R-:W0:Y:S03]  /*21a0*/  MUFU.SQRT R48, R48 ;  /* 0x0000003000307308 */ /* 0x000e260000002000 */
[----:B------:R-:W-:-:S04]  /*21b0*/  FFMA.FTZ R35, R50, UR7, R35 ;  /* 0x0000000732237c23 */ /* 0x000fc80008010023 */
[----:B------:R-:W-:Y:S01]  /*21c0*/  FMUL.FTZ R47, R35, R46 ;  /* 0x0000002e232f7220 */ /* 0x000fe20000410000 */
[----:B------:R-:W1:Y:S08]  /*21d0*/  MUFU.SQRT R45, R45 ;  /* 0x0000002d002d7308 */ /* 0x000e700000002000 */
[----:B------:R-:W2:Y:S01]  /*21e0*/  MUFU.SQRT R49, R49 ;  /* 0x0000003100317308 */ /* 0x000ea20000002000 */
[----:B0-----:R-:W-:Y:S01]  /*21f0*/  FADD.FTZ R46, R48, UR4 ;  /* 0x00000004302e7e21 */ /* 0x001fe20008010000 */
[----:B------:R-:W-:Y:S01]  /*2200*/  FFMA.FTZ R48, R4, -UR6, R4 ;  /* 0x8000000604307c23 */ /* 0x000fe20008010004 */
[----:B------:R-:W-:Y:S01]  /*2210*/  FFMA.FTZ R4, R5, -UR6, R5 ;  /* 0x8000000605047c23 */ /* 0x000fe20008010005 */
[----:B------:R-:W-:Y:S01]  /*2220*/  FFMA.FTZ R5, R6, -UR6, R6 ;  /* 0x8000000606057c23 */ /* 0x000fe20008010006 */
[----:B------:R-:W-:Y:S01]  /*2230*/  FFMA.FTZ R6, R43, -UR6, R43 ;  /* 0x800000062b067c23 */ /* 0x000fe2000801002b */
[----:B------:R-:W-:Y:S01]  /*2240*/  FFMA.FTZ R48, R37, UR6, R48 ;  /* 0x0000000625307c23 */ /* 0x000fe20008010030 */
[----:B------:R-:W-:Y:S01]  /*2250*/  FFMA.FTZ R4, R51, UR6, R4 ;  /* 0x0000000633047c23 */ /* 0x000fe20008010004 */
[----:B------:R-:W0:Y:S01]  /*2260*/  MUFU.SQRT R47, R47 ;  /* 0x0000002f002f7308 */ /* 0x000e220000002000 */
[----:B-1----:R-:W-:-:S07]  /*2270*/  FADD.FTZ R50, R45, UR4 ;  /* 0x000000042d327e21 */ /* 0x002fce0008010000 */
[----:B------:R-:W1:Y:S01]  /*2280*/  MUFU.RCP R37, R0 ;  /* 0x0000000000257308 */ /* 0x000e620000001000 */
[----:B--2---:R-:W-:-:S07]  /*2290*/  FADD.FTZ R38, R49, UR4 ;  /* 0x0000000431267e21 */ /* 0x004fce0008010000 */
[----:B------:R2:W3:Y:S01]  /*22a0*/  MUFU.RCP R45, R50 ;  /* 0x00000032002d7308 */ /* 0x0004e20000001000 */
[----:B0-----:R-:W-:Y:S01]  /*22b0*/  FADD.FTZ R49, R47, UR4 ;  /* 0x000000042f317e21 */ /* 0x001fe20008010000 */
[----:B------:R-:W-:-:S05]  /*22c0*/  HADD2.F32 R47, -RZ, R42.H0_H0 ;  /* 0x2000002aff2f7230 */ /* 0x000fca0000004100 */
[----:B------:R-:W-:Y:S01]  /*22d0*/  FFMA.FTZ R6, R47, UR6, R6 ;  /* 0x000000062f067c23 */ /* 0x000fe20008010006 */
[----:B------:R-:W0:Y:S01]  /*22e0*/  MUFU.RCP R46, R46 ;  /* 0x0000002e002e7308 */ /* 0x000e220000001000 */
[----:B--2---:R-:W-:Y:S02]  /*22f0*/  HADD2.F32 R50, -RZ, R39.H0_H0 ;  /* 0x20000027ff327230 */ /* 0x004fe40000004100 */
[-C--:B-1----:R-:W-:Y:S01]  /*2300*/  FMUL.FTZ R42, R48, R37.reuse ;  /* 0x00000025302a7220 */ /* 0x082fe20000410000 */
[----:B------:R-:W-:Y:S01]  /*2310*/  FMUL.FTZ R43, R4, R37 ;  /* 0x00000025042b7220 */ /* 0x000fe20000410000 */
[----:B------:R-:W-:Y:S01]  /*2320*/  F2FP.F16.F32.PACK_AB R48, R25, R48 ;  /* 0x000000301930723e */ /* 0x000fe200000000ff */
[----:B------:R-:W-:Y:S02]  /*2330*/  FFMA.FTZ R5, R50, UR6, R5 ;  /* 0x0000000632057c23 */ /* 0x000fe40008010005 */
[----:B------:R-:W1:Y:S01]  /*2340*/  MUFU.RCP R38, R38 ;  /* 0x0000002600267308 */ /* 0x000e620000001000 */
[----:B---3--:R-:W-:Y:S01]  /*2350*/  FMUL.FTZ R45, R42, R45 ;  /* 0x0000002d2a2d7220 */ /* 0x008fe20000410000 */
[-C--:B------:R-:W-:Y:S01]  /*2360*/  FMUL.FTZ R47, R5, R37.reuse ;  /* 0x00000025052f7220 */ /* 0x080fe20000410000 */
[----:B------:R-:W-:Y:S01]  /*2370*/  FMUL.FTZ R42, R6, R37 ;  /* 0x00000025062a7220 */ /* 0x000fe20000410000 */
[----:B------:R-:W-:Y:S01]  /*2380*/  PRMT R25, R48, 0x7632, R25 ;  /* 0x0000763230197816 */ /* 0x000fe20000000019 */
[----:B-----5:R-:W-:-:S03]  /*2390*/  FMUL.FTZ R45, R24, R45 ;  /* 0x0000002d182d7220 */ /* 0x020fc60000410000 */
[----:B------:R-:W2:Y:S01]  /*23a0*/  MUFU.RCP R39, R49 ;  /* 0x0000003100277308 */ /* 0x000ea20000001000 */
[----:B0-----:R-:W-:Y:S01]  /*23b0*/  FMUL.FTZ R43, R43, R46 ;  /* 0x0000002e2b2b7220 */ /* 0x001fe20000410000 */
[----:B------:R-:W-:-:S03]  /*23c0*/  F2FP.F16.F32.PACK_AB R45, RZ, R45 ;  /* 0x0000002dff2d723e */ /* 0x000fc600000000ff */
[----:B------:R-:W-:Y:S01]  /*23d0*/  FMUL.FTZ R37, R24, R43 ;  /* 0x0000002b18257220 */ /* 0x000fe20000410000 */
[----:B-1----:R-:W-:-:S04]  /*23e0*/  FMUL.FTZ R47, R47, R38 ;  /* 0x000000262f2f7220 */ /* 0x002fc80000410000 */
[----:B------:R-:W-:Y:S01]  /*23f0*/  F2FP.F16.F32.PACK_AB R37, R37, R44 ;  /* 0x0000002c2525723e */ /* 0x000fe200000000ff */
[----:B------:R-:W-:Y:S01]  /*2400*/  FMUL.FTZ R38, R24, R47 ;  /* 0x0000002f18267220 */ /* 0x000fe20000410000 */
[----:B--2---:R-:W-:-:S04]  /*2410*/  FMUL.FTZ R39, R42, R39 ;  /* 0x000000272a277220 */ /* 0x004fc80000410000 */
[----:B------:R-:W-:Y:S01]  /*2420*/  FMUL.FTZ R24, R24, R39 ;  /* 0x0000002718187220 */ /* 0x000fe20000410000 */
[----:B------:R-:W-:Y:S01]  /*2430*/  F2FP.F16.F32.PACK_AB R39, R38, R7 ;  /* 0x000000072627723e */ /* 0x000fe200000000ff */
[----:B------:R-:W-:Y:S02]  /*2440*/  HADD2.F32 R38, -RZ, R45.H0_H0 ;  /* 0x2000002dff267230 */ /* 0x000fe40000004100 */
[----:B------:R-:W-:Y:S01]  /*2450*/  HADD2.F32 R7, -RZ, R37.H1_H1 ;  /* 0x30000025ff077230 */ /* 0x000fe20000004100 */
[----:B------:R-:W-:Y:S01]  /*2460*/  F2FP.F16.F32.PACK_AB R24, R24, R35 ;  /* 0x000000231818723e */ /* 0x000fe200000000ff */
[----:B------:R-:W-:Y:S02]  /*2470*/  HADD2.F32 R35, -RZ, R39.H1_H1 ;  /* 0x30000027ff237230 */ /* 0x000fe40000004100 */
[----:B------:R-:W-:Y:S01]  /*2480*/  FADD.FTZ R41, R41, -R38 ;  /* 0x8000002629297221 */ /* 0x000fe20000010000 */
[----:B------:R-:W-:Y:S01]  /*2490*/  FADD.FTZ R34, R34, -R7 ;  /* 0x8000000722227221 */ /* 0x000fe20000010000 */
[----:B------:R-:W-:-:S02]  /*24a0*/  HADD2.F32 R43, -RZ, R24.H1_H1 ;  /* 0x30000018ff2b7230 */ /* 0x000fc40000004100 */
[----:B------:R-:W-:Y:S01]  /*24b0*/  FADD.FTZ R35, R36, -R35 ;  /* 0x8000002324237221 */ /* 0x000fe20000010000 */
[----:B------:R-:W-:Y:S02]  /*24c0*/  F2FP.F16.F32.PACK_AB R41, R4, R41 ;  /* 0x000000290429723e */ /* 0x000fe400000000ff */
[----:B------:R-:W-:Y:S01]  /*24d0*/  F2FP.F16.F32.PACK_AB R34, R5, R34 ;  /* 0x000000220522723e */ /* 0x000fe200000000ff */
[----:B------:R-:W-:Y:S01]  /*24e0*/  FADD.FTZ R43, R40, -R43 ;  /* 0x8000002b282b7221 */ /* 0x000fe20000010000 */
[----:B------:R-:W-:Y:S02]  /*24f0*/  F2FP.F16.F32.PACK_AB R35, R6, R35 ;  /* 0x000000230623723e */ /* 0x000fe400000000ff */
[----:B------:R-:W-:Y:S02]  /*2500*/  PRMT R7, R48, 0x7610, R7 ;  /* 0x0000761030077816 */ /* 0x000fe40000000007 */
[----:B------:R-:W-:Y:S02]  /*2510*/  F2FP.F16.F32.PACK_AB R51, RZ, R43 ;  /* 0x0000002bff33723e */ /* 0x000fe400000000ff */
[----:B------:R-:W-:-:S02]  /*2520*/  PRMT R43, R41, 0x7632, R43 ;  /* 0x00007632292b7816 */ /* 0x000fc4000000002b */
[C---:B------:R-:W-:Y:S02]  /*2530*/  PRMT R6, R34.reuse, 0x7632, R6 ;  /* 0x0000763222067816 */ /* 0x040fe40000000006 */
[----:B------:R-:W-:Y:S02]  /*2540*/  PRMT R45, R34, 0x7610, R45 ;  /* 0x00007610222d7816 */ /* 0x000fe4000000002d */
[C---:B------:R-:W-:Y:S02]  /*2550*/  PRMT R47, R35.reuse, 0x7632, R47 ;  /* 0x00007632232f7816 */ /* 0x040fe4000000002f */
[----:B------:R-:W-:-:S07]  /*2560*/  PRMT R36, R35, 0x7610, R36 ;  /* 0x0000761023247816 */ /* 0x000fce0000000024 */
.L_x_420:
        /* <DEDUP_REMOVED lines=16> */
[----:B------:R-:W-:Y:S01]  /*2670*/  R2UR UR4, R16 ;  /* 0x00000000100472ca */ /* 0x000fe200000e0000 */
[----:B------:R-:W-:Y:S01]  /*2680*/  IMAD.WIDE.U32 R42, R42, 0x10000, RZ ;  /* 0x000100002a2a7825 */ /* 0x000fe200078e00ff */
[----:B--2---:R-:W-:Y:S02]  /*2690*/  LOP3.LUT R35, R35, R38, R53, 0xfe, !PT ;  /* 0x0000002623237212 */ /* 0x004fe400078efe35 */
[----:B------:R-:W-:-:S02]  /*26a0*/  R2UR UR5, R17 ;  /* 0x00000000110572ca */ /* 0x000fc400000e0000 */
[----:B------:R-:W-:Y:S01]  /*26b0*/  LOP3.LUT R38, R37, 0xffff, RZ, 0xc0, !PT ;  /* 0x0000ffff25267812 */ /* 0x000fe200078ec0ff */
[----:B------:R-:W-:Y:S01]  /*26c0*/  IMAD.WIDE.U32 R36, R36, 0x10000, RZ ;  /* 0x0001000024247825 */ /* 0x000fe200078e00ff */
[C---:B------:R-:W-:Y:S02]  /*26d0*/  R2UR UR6, R16.reuse ;  /* 0x00000000100672ca */ /* 0x040fe400000e0000 */
[C---:B------:R-:W-:Y:S02]  /*26e0*/  R2UR UR7, R17.reuse ;  /* 0x00000000110772ca */ /* 0x040fe400000e0000 */
[C---:B------:R-:W-:Y:S02]  /*26f0*/  R2UR UR8, R16.reuse ;  /* 0x00000000100872ca */ /* 0x040fe400000e0000 */
[----:B------:R-:W-:Y:S02]  /*2700*/  R2UR UR9, R17 ;  /* 0x00000000110972ca */ /* 0x000fe400000e0000 */
[----:B------:R-:W-:-:S02]  /*2710*/  R2UR UR10, R16 ;  /* 0x00000000100a72ca */ /* 0x000fc400000e0000 */
[----:B------:R-:W-:Y:S02]  /*2720*/  R2UR UR11, R17 ;  /* 0x00000000110b72ca */ /* 0x000fe400000e0000 */
        /* <DEDUP_REMOVED lines=15> */
.L_x_421:
        /* <DEDUP_REMOVED lines=53> */
.L_x_422:
[----:B------:R-:W-:-:S05]  /*2b70*/  IMAD R32, R30, 0x4, R32 ;  /* 0x000000041e207824 */ /* 0x000fca00078e0220 */
[----:B------:R-:W-:-:S13]  /*2b80*/  ISETP.GE.AND P1, PT, R32, R29, PT ;  /* 0x0000001d2000720c */ /* 0x000fda0003f26270 */
[----:B------:R-:W-:Y:S05]  /*2b90*/  @!P1 BRA `(.L_x_423) ;  /* 0xffffffe400b89947 */ /* 0x000fea000383ffff */
[----:B------:R-:W-:Y:S05]  /*2ba0*/  EXIT ;  /* 0x000000000000794d */ /* 0x000fea0003800000 */
        .type           $_Z25multi_tensor_apply_kernelI18TensorListMetadataILi5EE25DistAdamCapturableFunctorIN3c104HalfEfNS3_8BFloat16EEJPfffPiifS7_10adamMode_tfEEvlPViT_T0_DpT1_$__internal_accurate_pow,@function
        .size           $_Z25multi_tensor_apply_kernelI18TensorListMetadataILi5EE25DistAdamCapturableFunctorIN3c104HalfEfNS3_8BFloat16EEJPfffPiifS7_10adamMode_tfEEvlPViT_T0_DpT1_$__internal_accurate_pow,(.L_x_942 - $_Z25multi_tensor_apply_kernelI18TensorListMetadataILi5EE25DistAdamCapturableFunctorIN3c104HalfEfNS3_8BFloat16EEJPfffPiifS7_10adamMode_tfEEvlPViT_T0_DpT1_$__internal_accurate_pow)
$_Z25multi_tensor_apply_kernelI18TensorListMetadataILi5EE25DistAdamCapturableFunctorIN3c104HalfEfNS3_8BFloat16EEJPfffPiifS7_10adamMode_tfEEvlPViT_T0_DpT1_$__internal_accurate_pow:
        /* <DEDUP_REMOVED lines=172> */
.L_x_424:
[----:B------:R-:W-:Y:S01]  /*3670*/  DSETP.NEU.AND P1, PT, |R18|, +INF , PT ;  /* 0x7ff000001200742a */ /* 0x000fe20003f2d200 */
[----:B------:R-:W-:Y:S01]  /*3680*/  IMAD.MOV.U32 R7, RZ, RZ, 0x0 ;  /* 0x00000000ff077424 */ /* 0x000fe200078e00ff */
[----:B------:R-:W-:-:S12]  /*3690*/  DADD R8, R10, R8 ;  /* 0x000000000a087229 */ /* 0x000fd80000000008 */
[----:B------:R-:W-:Y:S01]  /*36a0*/  @P1 DFMA R18, R8, R18, R18 ;  /* 0x000000120812122b */ /* 0x000fe20000000012 */
[----:B------:R-:W-:Y:S10]  /*36b0*/  RET.REL.NODEC R6 `(_Z25multi_tensor_apply_kernelI18TensorListMetadataILi5EE25DistAdamCapturableFunctorIN3c104HalfEfNS3_8BFloat16EEJPfffPiifS7_10adamMode_tfEEvlPViT_T0_DpT1_) ;  /* 0xffffffc806507950 */ /* 0x000ff40003c3ffff */
.L_x_425:
        /* <DEDUP_REMOVED lines=12> */
.L_x_942:


//--------------------- .text._Z25multi_tensor_apply_kernelI18TensorListMetadataILi5EE25DistAdamCapturableFunctorIN3c104HalfEfS4_EJPfffPiifS6_10adamMode_tfEEvlPViT_T0_DpT1_ --------------------------
	.section	.text._Z25multi_tensor_apply_kernelI18TensorListMetadataILi5EE25DistAdamCapturableFunctorIN3c104HalfEfS4_EJPfffPiifS6_10adamMode_tfEEvlPViT_T0_DpT1_,"ax",@progbits
	.align	128
        .global         _Z25multi_tensor_apply_kernelI18TensorListMetadataILi5EE25DistAdamCapturableFunctorIN3c104HalfEfS4_EJPfffPiifS6_10adamMode_tfEEvlPViT_T0_DpT1_
        .type           _Z25multi_tensor_apply_kernelI18TensorListMetadataILi5EE25DistAdamCapturableFunctorIN3c104HalfEfS4_EJPfffPiifS6_10adamMode_tfEEvlPViT_T0_DpT1_,@function
        .size           _Z25multi_tensor_apply_kernelI18TensorListMetadataILi5EE25DistAdamCapturableFunctorIN3c104HalfEfS4_EJPfffPiifS6_10adamMode_tfEEvlPViT_T0_DpT1_,(.L_x_943 - _Z25multi_tensor_apply_kernelI18TensorListMetadataILi5EE25DistAdamCapturableFunctorIN3c104HalfEfS4_EJPfffPiifS6_10adamMode_tfEEvlPViT_T0_DpT1_)
        .other          _Z25multi_tensor_apply_kernelI18TensorListMetadataILi5EE25DistAdamCapturableFunctorIN3c104HalfEfS4_EJPfffPiifS6_10adamMode_tfEEvlPViT_T0_DpT1_,@"STO_CUDA_ENTRY STV_DEFAULT"
_Z25multi_tensor_apply_kernelI18TensorListMetadataILi5EE25DistAdamCapturableFunctorIN3c104HalfEfS4_EJPfffPiifS6_10adamMode_tfEEvlPViT_T0_DpT1_:
.text._Z25multi_tensor_apply_kernelI18TensorListMetadataILi5EE25DistAdamCapturableFunctorIN3c104HalfEfS4_EJPfffPiifS6_10adamMode_tfEEvlPViT_T0_DpT1_:
        /* <DEDUP_REMOVED lines=21> */
.L_x_426:
        /* <DEDUP_REMOVED lines=20> */
.L_x_427:
        /* <DEDUP_REMOVED lines=20> */
.L_x_428:
        /* <DEDUP_REMOVED lines=21> */
.L_x_429:
        /* <DEDUP_REMOVED lines=32> */
[----:B0-----:R-:W-:Y:S05]  /*0720*/  CALL.REL.NOINC `($_Z25multi_tensor_apply_kernelI18TensorListMetadataILi5EE25DistAdamCapturableFunctorIN3c104HalfEfS4_EJPfffPiifS6_10adamMode_tfEEvlPViT_T0_DpT1_$__internal_accurate_pow) ;  /* 0x0000002400047944 */ /* 0x001fea0003c00000 */
        /* <DEDUP_REMOVED lines=22> */
.L_x_431:
[----:B------:R-:W-:Y:S01]  /*0890*/  ISETP.GE.AND P2, PT, R3, RZ, PT ;  /* 0x000000ff0300720c */ /* 0x000fe20003f46270 */
[----:B------:R-:W-:Y:S01]  /*08a0*/  DSETP.NEU.AND P1, PT, |R2|, 0.5, !P0 ;  /* 0x3fe000000200742a */ /* 0x000fe2000472d200 */
[----:B------:R-:W-:-:S05]  /*08b0*/  IMAD.MOV.U32 R4, RZ, RZ, RZ ;  /* 0x000000ffff047224 */ /* 0x000fca00078e00ff */
[----:B0-----:R-:W-:-:S06]  /*08c0*/  SEL R5, R9, RZ, P1 ;  /* 0x000000ff09057207 */ /* 0x001fcc0000800000 */
[----:B------:R-:W-:-:S07]  /*08d0*/  @!P2 LOP3.LUT R5, R5, 0x7ff00000, RZ, 0xfc, !PT ;  /* 0x7ff000000505a812 */ /* 0x000fce00078efcff */
.L_x_432:
        /* <DEDUP_REMOVED lines=17> */
.L_x_435:
        /* <DEDUP_REMOVED lines=10> */
.L_x_434:
[----:B------:R-:W-:-:S11]  /*0a90*/  DADD R4, R2, R8 ;  /* 0x0000000002047229 */ /* 0x000fd60000000008 */
.L_x_433:
        /* <DEDUP_REMOVED lines=9> */
[----:B------:R-:W-:Y:S05]  /*0b30*/  CALL.REL.NOINC `($_Z25multi_tensor_apply_kernelI18TensorListMetadataILi5EE25DistAdamCapturableFunctorIN3c104HalfEfS4_EJPfffPiifS6_10adamMode_tfEEvlPViT_T0_DpT1_$__internal_accurate_pow) ;  /* 0x0000002000007944 */ /* 0x000fea0003c00000 */
        /* <DEDUP_REMOVED lines=19> */
.L_x_436:
[----:B------:R-:W-:Y:S01]  /*0c70*/  ISETP.GE.AND P1, PT, R3, RZ, PT ;  /* 0x000000ff0300720c */ /* 0x000fe20003f26270 */
[----:B------:R-:W-:Y:S01]  /*0c80*/  DSETP.NEU.AND P0, PT, |R2|, 0.5, !P0 ;  /* 0x3fe000000200742a */ /* 0x000fe2000470d200 */
[----:B------:R-:W-:-:S05]  /*0c90*/  IMAD.MOV.U32 R6, RZ, RZ, RZ ;  /* 0x000000ffff067224 */ /* 0x000fca00078e00ff */
[----:B0-----:R-:W-:Y:S02]  /*0ca0*/  SEL R7, R11, RZ, P0 ;  /* 0x000000ff0b077207 */ /* 0x001fe40000000000 */
[----:B------:R-:W-:-:S04]  /*0cb0*/  SEL R24, RZ, 0x1, !P0 ;  /* 0x00000001ff187807 */ /* 0x000fc80004000000 */
[----:B------:R-:W-:-:S07]  /*0cc0*/  @!P1 LOP3.LUT R7, R7, 0x7ff00000, RZ, 0xfc, !PT ;  /* 0x7ff0000007079812 */ /* 0x000fce00078efcff */
.L_x_437:
        /* <DEDUP_REMOVED lines=17> */
.L_x_440:
        /* <DEDUP_REMOVED lines=11> */
.L_x_439:
[----:B------:R-:W-:-:S11]  /*0e90*/  DADD R6, R2, R10 ;  /* 0x0000000002067229 */ /* 0x000fd6000000000a */
.L_x_438:
        /* <DEDUP_REMOVED lines=17> */
.L_x_430:
        /* <DEDUP_REMOVED lines=41> */
.L_x_441:
[----:B------:R-:W-:Y:S05]  /*1240*/  @P2 EXIT ;  /* 0x000000000000294d */ /* 0x000fea0003800000 */
[----:B------:R-:W3:Y:S01]  /*1250*/  LDC R30, c[0x0][RZ] ;  /* 0x00000000ff1e7b82 */ /* 0x000ee20000000800 */
[----:B------:R-:W-:-:S04]  /*1260*/  PRMT R2, R4, 0x9910, RZ ;  /* 0x0000991004027816 */ /* 0x000fc800000000ff */
[----:B------:R-:W-:-:S13]  /*1270*/  ISETP.NE.AND P0, PT, R2, RZ, PT ;  /* 0x000000ff0200720c */ /* 0x000fda0003f05270 */
.L_x_447:
[----:B-1----:R-:W-:Y:S02]  /*1280*/  IADD3 R7, P1, R27, R32, RZ ;  /* 0x000000201b077210 */ /* 0x002fe40007f3e0ff */
[----:B0-----:R-:W-:Y:S02]  /*1290*/  SHF.R.S32.HI R2, RZ, 0x1f, R32 ;  /* 0x0000001fff027819 */ /* 0x001fe40000011420 */
        /* <DEDUP_REMOVED lines=16> */
[----:B------:R-:W3:Y:S05]  /*13a0*/  @P0 LDG.E.64 R38, desc[UR6][R8.64] ;  /* 0x0000000608260981 */ /* 0x000eea000c1e1b00 */
        /* <DEDUP_REMOVED lines=86> */
.L_x_442:
        /* <DEDUP_REMOVED lines=14> */
[----:B------:R-:W-:Y:S02]  /*19f0*/  HADD2.F32 R44, -RZ, R44.H0_H0 ;  /* 0x2000002cff2c7230 */ /* 0x000fe40000004100 */
[----:B------:R-:W-:Y:S01]  /*1a00*/  FFMA.FTZ R48, R25, -UR7, R25 ;  /* 0x8000000719307c23 */ /* 0x000fe20008010019 */
[----:B------:R-:W-:Y:S01]  /*1a10*/  FMUL.FTZ R25, R28, R5 ;  /* 0x000000051c197220 */ /* 0x000fe20000410000 */
[----:B------:R-:W-:Y:S01]  /*1a20*/  FMUL.FTZ R47, R6, R6 ;  /* 0x00000006062f7220 */ /* 0x000fe20000410000 */
[----:B------:R-:W0:Y:S01]  /*1a30*/  MUFU.RCP R46, R26 ;  /* 0x0000001a002e7308 */ /* 0x000e220000001000 */
        /* <DEDUP_REMOVED lines=8> */
[----:B------:R-:W-:Y:S02]  /*1ac0*/  HADD2.F32 R39, -RZ, R39.H0_H0 ;  /* 0x20000027ff277230 */ /* 0x000fe40000004100 */
[----:B------:R-:W-:Y:S01]  /*1ad0*/  FFMA.FTZ R43, R44, UR7, R45 ;  /* 0x000000072c2b7c23 */ /* 0x000fe2000801002d */
[----:B------:R-:W-:Y:S01]  /*1ae0*/  FMUL.FTZ R44, R28, R7 ;  /* 0x000000071c2c7220 */ /* 0x000fe20000410000 */
[----:B------:R-:W-:Y:S01]  /*1af0*/  FFMA.FTZ R7, R48, UR7, R47 ;  /* 0x0000000730077c23 */ /* 0x000fe2000801002f */
[----:B------:R-:W-:-:S02]  /*1b00*/  HADD2.F32 R38, -RZ, R38.H0_H0 ;  /* 0x20000026ff267230 */ /* 0x000fc40000004100 */
[----:B------:R-:W-:Y:S01]  /*1b10*/  FFMA.FTZ R25, R25, -UR6, R25 ;  /* 0x8000000619197c23 */ /* 0x000fe20008010019 */
[----:B------:R-:W-:Y:S01]  /*1b20*/  FMUL.FTZ R47, R44, R44 ;  /* 0x0000002c2c2f7220 */ /* 0x000fe20000410000 */
[----:B------:R-:W-:Y:S01]  /*1b30*/  FFMA.FTZ R6, R6, -UR6, R6 ;  /* 0x8000000606067c23 */ /* 0x000fe20008010006 */
[-C--:B0-----:R-:W-:Y:S01]  /*1b40*/  FMUL.FTZ R48, R43, R46.reuse ;  /* 0x0000002e2b307220 */ /* 0x081fe20000410000 */
[-C--:B------:R-:W-:Y:S01]  /*1b50*/  FMUL.FTZ R45, R5, R46.reuse ;  /* 0x0000002e052d7220 */ /* 0x080fe20000410000 */
[----:B------:R-:W-:Y:S01]  /*1b60*/  FFMA.FTZ R50, R47, -UR7, R47 ;  /* 0x800000072f327c23 */ /* 0x000fe2000801002f */
[----:B------:R-:W-:Y:S01]  /*1b70*/  FMUL.FTZ R47, R7, R46 ;  /* 0x0000002e072f7220 */ /* 0x000fe20000410000 */
[----:B------:R-:W-:Y:S01]  /*1b80*/  FFMA.FTZ R4, R37, UR6, R4 ;  /* 0x0000000625047c23 */ /* 0x000fe20008010004 */
[----:B------:R-:W-:Y:S01]  /*1b90*/  FFMA.FTZ R6, R39, UR6, R6 ;  /* 0x0000000627067c23 */ /* 0x000fe20008010006 */
[----:B------:R-:W-:Y:S01]  /*1ba0*/  FFMA.FTZ R35, R35, UR7, R50 ;  /* 0x0000000723237c23 */ /* 0x000fe20008010032 */
[----:B------:R-:W0:Y:S01]  /*1bb0*/  MUFU.SQRT R48, R48 ;  /* 0x0000003000307308 */ /* 0x000e220000002000 */
[----:B------:R-:W-:Y:S01]  /*1bc0*/  FFMA.FTZ R38, R38, UR6, R25 ;  /* 0x0000000626267c23 */ /* 0x000fe20008010019 */
[----:B------:R-:W-:-:S02]  /*1bd0*/  HADD2.F32 R42, -RZ, R42.H0_H0 ;  /* 0x2000002aff2a7230 */ /* 0x000fc40000004100 */
[----:B------:R-:W-:Y:S01]  /*1be0*/  FMUL.FTZ R46, R35, R46 ;  /* 0x0000002e232e7220 */ /* 0x000fe20000410000 */
[----:B------:R-:W-:Y:S02]  /*1bf0*/  HADD2.F32 R41, -RZ, R41.H0_H0 ;  /* 0x20000029ff297230 */ /* 0x000fe40000004100 */
[----:B------:R-:W-:Y:S01]  /*1c00*/  HADD2.F32 R34, -RZ, R34.H0_H0 ;  /* 0x20000022ff227230 */ /* 0x000fe20000004100 */
[----:B------:R-:W1:Y:S01]  /*1c10*/  MUFU.SQRT R47, R47 ;  /* 0x0000002f002f7308 */ /* 0x000e620000002000 */
[----:B------:R-:W-:Y:S02]  /*1c20*/  HADD2.F32 R36, -RZ, R36.H0_H0 ;  /* 0x20000024ff247230 */ /* 0x000fe40000004100 */
[----:B------:R-:W-:-:S05]  /*1c30*/  HADD2.F32 R40, -RZ, R40.H0_H0 ;  /* 0x20000028ff287230 */ /* 0x000fca0000004100 */
[----:B------:R-:W2:Y:S01]  /*1c40*/  MUFU.SQRT R46, R46 ;  /* 0x0000002e002e7308 */ /* 0x000ea20000002000 */
[----:B0-----:R-:W-:-:S07]  /*1c50*/  FADD.FTZ R48, R48, UR4 ;  /* 0x0000000430307e21 */ /* 0x001fce0008010000 */
[----:B------:R-:W0:Y:S01]  /*1c60*/  MUFU.SQRT R45, R45 ;  /* 0x0000002d002d7308 */ /* 0x000e220000002000 */
[----:B-1----:R-:W-:-:S07]  /*1c70*/  FADD.FTZ R47, R47, UR4 ;  /* 0x000000042f2f7e21 */ /* 0x002fce0008010000 */
[----:B------:R-:W1:Y:S01]  /*1c80*/  MUFU.RCP R37, R0 ;  /* 0x0000000000257308 */ /* 0x000e620000001000 */
[----:B--2---:R-:W-:-:S07]  /*1c90*/  FADD.FTZ R39, R46, UR4 ;  /* 0x000000042e277e21 */ /* 0x004fce0008010000 */
[----:B------:R2:W3:Y:S01]  /*1ca0*/  MUFU.RCP R25, R48 ;  /* 0x0000003000197308 */ /* 0x0004e20000001000 */
[----:B0-----:R-:W-:-:S07]  /*1cb0*/  FADD.FTZ R49, R45, UR4 ;  /* 0x000000042d317e21 */ /* 0x001fce0008010000 */
[----:B------:R0:W4:Y:S01]  /*1cc0*/  MUFU.RCP R45, R49 ;  /* 0x00000031002d7308 */ /* 0x0001220000001000 */
[-C--:B-1----:R-:W-:Y:S01]  /*1cd0*/  FMUL.FTZ R46, R38, R37.reuse ;  /* 0x00000025262e7220 */ /* 0x082fe20000410000 */
[----:B--2---:R-:W-:-:S06]  /*1ce0*/  FMUL.FTZ R48, R6, R37 ;  /* 0x0000002506307220 */ /* 0x004fcc0000410000 */
[----:B------:R-:W1:Y:S01]  /*1cf0*/  MUFU.RCP R47, R47 ;  /* 0x0000002f002f7308 */ /* 0x000e620000001000 */
[----:B0-----:R-:W-:Y:S01]  /*1d00*/  FFMA.FTZ R49, R44, -UR6, R44 ;  /* 0x800000062c317c23 */ /* 0x001fe2000801002c */
[----:B------:R-:W-:Y:S01]  /*1d10*/  FMUL.FTZ R44, R4, R37 ;  /* 0x00000025042c7220 */ /* 0x000fe20000410000 */
[----:B---3--:R-:W-:Y:S01]  /*1d20*/  FMUL.FTZ R25, R46, R25 ;  /* 0x000000192e197220 */ /* 0x008fe20000410000 */
[----:B------:R-:W-:Y:S01]  /*1d30*/  F2FP.F16.F32.PACK_AB R4, R5, R4 ;  /* 0x000000040504723e */ /* 0x000fe200000000ff */
[----:B------:R-:W-:Y:S02]  /*1d40*/  FFMA.FTZ R42, R42, UR6, R49 ;  /* 0x000000062a2a7c23 */ /* 0x000fe40008010031 */
[----:B------:R-:W-:Y:S01]  /*1d50*/  FFMA.FTZ R25, R34, UR5, R25 ;  /* 0x0000000522197c23 */ /* 0x000fe20008010019 */
[----:B------:R-:W0:Y:S01]  /*1d60*/  MUFU.RCP R39, R39 ;  /* 0x0000002700277308 */ /* 0x000e220000001000 */
[----:B------:R-:W-:Y:S01]  /*1d70*/  FMUL.FTZ R46, R42, R37 ;  /* 0x000000252a2e7220 */ /* 0x000fe20000410000 */
[----:B----4-:R-:W-:-:S04]  /*1d80*/  FMUL.FTZ R44, R44, R45 ;  /* 0x0000002d2c2c7220 */ /* 0x010fc80000410000 */
[----:B------:R-:W-:Y:S01]  /*1d90*/  FFMA.FTZ R37, R41, UR5, R44 ;  /* 0x0000000529257c23 */ /* 0x000fe2000801002c */
[----:B-----5:R-:W-:Y:S01]  /*1da0*/  FMUL.FTZ R44, R24, R25 ;  /* 0x00000019182c7220 */ /* 0x020fe20000410000 */
[----:B-1----:R-:W-:Y:S02]  /*1db0*/  FMUL.FTZ R47, R48, R47 ;  /* 0x0000002f302f7220 */ /* 0x002fe40000410000 */
[----:B------:R-:W-:Y:S02]  /*1dc0*/  FMUL.FTZ R37, R24, R37 ;  /* 0x0000002518257220 */ /* 0x000fe40000410000 */
[----:B------:R-:W-:Y:S01]  /*1dd0*/  F2FP.F16.F32.PACK_AB R43, R44, R43 ;  /* 0x0000002b2c2b723e */ /* 0x000fe200000000ff */
[----:B------:R-:W-:Y:S02]  /*1de0*/  FFMA.FTZ R47, R36, UR5, R47 ;  /* 0x00000005242f7c23 */ /* 0x000fe4000801002f */
[----:B------:R-:W-:Y:S01]  /*1df0*/  F2FP.F16.F32.PACK_AB R25, RZ, R37 ;  /* 0x00000025ff19723e */ /* 0x000fe200000000ff */
[----:B0-----:R-:W-:Y:S01]  /*1e00*/  FMUL.FTZ R39, R46, R39 ;  /* 0x000000272e277220 */ /* 0x001fe20000410000 */
[----:B------:R-:W-:-:S03]  /*1e10*/  FMUL.FTZ R46, R24, R47 ;  /* 0x0000002f182e7220 */ /* 0x000fc60000410000 */
[----:B------:R-:W-:Y:S02]  /*1e20*/  HADD2.F32 R44, -RZ, R25.H0_H0 ;  /* 0x20000019ff2c7230 */ /* 0x000fe40000004100 */
[----:B------:R-:W-:-:S04]  /*1e30*/  FFMA.FTZ R39, R40, UR5, R39 ;  /* 0x0000000528277c23 */ /* 0x000fc80008010027 */
[----:B------:R-:W-:Y:S01]  /*1e40*/  FMUL.FTZ R48, R24, R39 ;  /* 0x0000002718307220 */ /* 0x000fe20000410000 */
[----:B------:R-:W-:Y:S01]  /*1e50*/  F2FP.F16.F32.PACK_AB R24, R46, R7 ;  /* 0x000000072e18723e */ /* 0x000fe200000000ff */
[----:B------:R-:W-:Y:S02]  /*1e60*/  HADD2.F32 R7, -RZ, R43.H1_H1 ;  /* 0x3000002bff077230 */ /* 0x000fe40000004100 */
[----:B------:R-:W-:Y:S01]  /*1e70*/  FADD.FTZ R41, R41, -R44 ;  /* 0x8000002c29297221 */ /* 0x000fe20000010000 */
[----:B------:R-:W-:Y:S01]  /*1e80*/  F2FP.F16.F32.PACK_AB R37, R48, R35 ;  /* 0x000000233025723e */ /* 0x000fe200000000ff */
[----:B------:R-:W-:Y:S02]  /*1e90*/  HADD2.F32 R25, -RZ, R24.H1_H1 ;  /* 0x30000018ff197230 */ /* 0x000fe40000004100 */
[----:B------:R-:W-:Y:S01]  /*1ea0*/  FADD.FTZ R5, R34, -R7 ;  /* 0x8000000722057221 */ /* 0x000fe20000010000 */
[----:B------:R-:W-:Y:S01]  /*1eb0*/  F2FP.F16.F32.PACK_AB R41, R38, R41 ;  /* 0x000000292629723e */ /* 0x000fe200000000ff */
[----:B------:R-:W-:-:S02]  /*1ec0*/  HADD2.F32 R35, -RZ, R37.H1_H1 ;  /* 0x30000025ff237230 */ /* 0x000fc40000004100 */
[----:B------:R-:W-:Y:S01]  /*1ed0*/  FADD.FTZ R45, R36, -R25 ;  /* 0x80000019242d7221 */ /* 0x000fe20000010000 */
[----:B------:R-:W-:Y:S02]  /*1ee0*/  F2FP.F16.F32.PACK_AB R5, R6, R5 ;  /* 0x000000050605723e */ /* 0x000fe400000000ff */
[----:B------:R-:W-:Y:S01]  /*1ef0*/  PRMT R39, R41, 0x7632, R39 ;  /* 0x0000763229277816 */ /* 0x000fe20000000027 */
[--C-:B------:R-:W-:Y:S01]  /*1f00*/  FADD.FTZ R40, R40, -R35.reuse ;  /* 0x8000002328287221 */ /* 0x100fe20000010000 */
[----:B------:R-:W-:Y:S02]  /*1f10*/  F2FP.F16.F32.PACK_AB R42, R42, R45 ;  /* 0x0000002d2a2a723e */ /* 0x000fe400000000ff */
[----:B------:R-:W-:Y:S02]  /*1f20*/  PRMT R35, R24, 0x7610, R35 ;  /* 0x0000761018237816 */ /* 0x000fe40000000023 */
[----:B------:R-:W-:Y:S02]  /*1f30*/  F2FP.F16.F32.PACK_AB R40, RZ, R40 ;  /* 0x00000028ff28723e */ /* 0x000fe400000000ff */
[----:B------:R-:W-:-:S02]  /*1f40*/  PRMT R24, R37, 0x7610, R24 ;  /* 0x0000761025187816 */ /* 0x000fc40000000018 */
[----:B------:R-:W-:Y:S02]  /*1f50*/  PRMT R37, R41, 0x7610, R37 ;  /* 0x0000761029257816 */ /* 0x000fe40000000025 */
[C---:B------:R-:W-:Y:S02]  /*1f60*/  PRMT R7, R4.reuse, 0x7632, R7 ;  /* 0x0000763204077816 */ /* 0x040fe40000000007 */
[----:B------:R-:W-:Y:S02]  /*1f70*/  PRMT R25, R4, 0x7610, R25 ;  /* 0x0000761004197816 */ /* 0x000fe40000000019 */
[----:B------:R-:W-:Y:S02]  /*1f80*/  PRMT R49, R40, 0x7610, R49 ;  /* 0x0000761028317816 */ /* 0x000fe40000000031 */
[C---:B------:R-:W-:Y:S02]  /*1f90*/  PRMT R45, R5.reuse, 0x7632, R45 ;  /* 0x00007632052d7816 */ /* 0x040fe4000000002d */
[----:B------:R-:W-:-:S02]  /*1fa0*/  PRMT R41, R5, 0x7610, R41 ;  /* 0x0000761005297816 */ /* 0x000fc40000000029 */
[C---:B------:R-:W-:Y:S02]  /*1fb0*/  PRMT R6, R42.reuse, 0x7632, R6 ;  /* 0x000076322a067816 */ /* 0x040fe40000000006 */
[----:B------:R-:W-:Y:S01]  /*1fc0*/  PRMT R47, R42, 0x7610, R47 ;  /* 0x000076102a2f7816 */ /* 0x000fe2000000002f */
[----:B------:R-:W-:Y:S06]  /*1fd0*/  BRA `(.L_x_444) ;  /* 0x0000000400787947 */ /* 0x000fec0003800000 */
.L_x_443:
        /* <DEDUP_REMOVED lines=45> */
[----:B-1----:R-:W-:-:S02]  /*22b0*/  FADD.FTZ R50, R45, UR4 ;  /* 0x000000042d327e21 */ /* 0x002fc40008010000 */
[----:B------:R-:W-:-:S05]  /*22c0*/  F2FP.F16.F32.PACK_AB R25, R25, R48 ;  /* 0x000000301919723e */ /* 0x000fca00000000ff */
        /* <DEDUP_REMOVED lines=9> */
[----:B------:R-:W-:Y:S02]  /*2360*/  FMUL.FTZ R43, R4, R37 ;  /* 0x00000025042b7220 */ /* 0x000fe40000410000 */
[----:B------:R-:W-:Y:S02]  /*2370*/  FFMA.FTZ R5, R50, UR6, R5 ;  /* 0x0000000632057c23 */ /* 0x000fe40008010005 */
[----:B------:R-:W1:Y:S01]  /*2380*/  MUFU.RCP R38, R38 ;  /* 0x0000002600267308 */ /* 0x000e620000001000 */
[----:B---3--:R-:W-:Y:S01]  /*2390*/  FMUL.FTZ R45, R42, R45 ;  /* 0x0000002d2a2d7220 */ /* 0x008fe20000410000 */
[-C--:B------:R-:W-:Y:S01]  /*23a0*/  FMUL.FTZ R47, R5, R37.reuse ;  /* 0x00000025052f7220 */ /* 0x080fe20000410000 */
[----:B------:R-:W-:-:S02]  /*23b0*/  FMUL.FTZ R42, R6, R37 ;  /* 0x00000025062a7220 */ /* 0x000fc40000410000 */
        /* <DEDUP_REMOVED lines=24> */
[----:B------:R-:W-:Y:S02]  /*2540*/  PRMT R24, R37, 0x7610, R24 ;  /* 0x0000761025187816 */ /* 0x000fe40000000018 */
[----:B------:R-:W-:-:S02]  /*2550*/  F2FP.F16.F32.PACK_AB R49, RZ, R39 ;  /* 0x00000027ff31723e */ /* 0x000fc400000000ff */
[C---:B------:R-:W-:Y:S02]  /*2560*/  PRMT R39, R41.reuse, 0x7632, R39 ;  /* 0x0000763229277816 */ /* 0x040fe40000000027 */
[----:B------:R-:W-:Y:S02]  /*2570*/  PRMT R37, R41, 0x7610, R37 ;  /* 0x0000761029257816 */ /* 0x000fe40000000025 */
[----:B------:R-:W-:Y:S02]  /*2580*/  PRMT R7, R25, 0x7632, R7 ;  /* 0x0000763219077816 */ /* 0x000fe40000000007 */
[C---:B------:R-:W-:Y:S02]  /*2590*/  PRMT R45, R34.reuse, 0x7632, R45 ;  /* 0x00007632222d7816 */ /* 0x040fe4000000002d */
[----:B------:R-:W-:Y:S02]  /*25a0*/  PRMT R41, R34, 0x7610, R41 ;  /* 0x0000761022297816 */ /* 0x000fe40000000029 */
[----:B------:R-:W-:-:S07]  /*25b0*/  PRMT R6, R47, 0x7632, R6 ;  /* 0x000076322f067816 */ /* 0x000fce0000000006 */
.L_x_444:
[----:B------:R-:W-:-:S05]  /*25c0*/  IADD3 R4, P1, R12, R31, RZ ;  /* 0x0000001f0c047210 */ /* 0x000fca0007f3e0ff */
[----:B------:R-:W-:Y:S01]  /*25d0*/  IMAD.X R5, R13, 0x1, R33, P1 ;  /* 0x000000010d057824 */ /* 0x000fe200008e0621 */
[----:B------:R-:W-:Y:S07]  /*25e0*/  @!P0 BRA `(.L_x_445) ;  /* 0x0000000000708947 */ /* 0x000fee0003800000 */
[----:B------:R-:W-:Y:S02]  /*25f0*/  LOP3.LUT R34, R41, 0xffff, RZ, 0xc0, !PT ;  /* 0x0000ffff29227812 */ /* 0x000fe400078ec0ff */
[----:B------:R-:W-:Y:S02]  /*2600*/  LOP3.LUT R39, R39, 0xffff, RZ, 0xc0, !PT ;  /* 0x0000ffff27277812 */ /* 0x000fe400078ec0ff */
[C---:B------:R-:W-:Y:S02]  /*2610*/  R2UR UR4, R16.reuse ;  /* 0x00000000100472ca */ /* 0x040fe400000e0000 */
[----:B------:R-:W-:Y:S01]  /*2620*/  R2UR UR5, R17 ;  /* 0x00000000110572ca */ /* 0x000fe200000e0000 */
[----:B------:R-:W-:Y:S01]  /*2630*/  IMAD.WIDE.U32 R38, R39, 0x10000, RZ ;  /* 0x0001000027267825 */ /* 0x000fe200078e00ff */
[----:B------:R-:W-:Y:S02]  /*2640*/  LOP3.LUT R40, R43, 0xffff, RZ, 0xc0, !PT ;  /* 0x0000ffff2b287812 */ /* 0x000fe400078ec0ff */
[----:B------:R-:W-:-:S02]  /*2650*/  R2UR UR6, R16 ;  /* 0x00000000100672ca */ /* 0x000fc400000e0000 */
[----:B------:R-:W-:Y:S01]  /*2660*/  R2UR UR7, R17 ;  /* 0x00000000110772ca */ /* 0x000fe200000e0000 */
[----:B------:R-:W-:Y:S01]  /*2670*/  IMAD.WIDE.U32 R40, R40, 0x10000, RZ ;  /* 0x0001000028287825 */ /* 0x000fe200078e00ff */
[----:B------:R-:W-:Y:S02]  /*2680*/  PRMT R31, R35, 0x5410, R24 ;  /* 0x00005410231f7816 */ /* 0x000fe40000000018 */
[----:B------:R-:W-:Y:S01]  /*2690*/  R2UR UR8, R16 ;  /* 0x00000000100872ca */ /* 0x000fe200000e0000 */
[----:B------:R-:W-:Y:S01]  /*26a0*/  IMAD.WIDE.U32 R34, R34, 0x10000, RZ ;  /* 0x0001000022227825 */ /* 0x000fe200078e00ff */
[C---:B------:R-:W-:Y:S02]  /*26b0*/  R2UR UR9, R17.reuse ;  /* 0x00000000110972ca */ /* 0x040fe400000e0000 */
[----:B------:R-:W-:Y:S02]  /*26c0*/  R2UR UR10, R16 ;  /* 0x00000000100a72ca */ /* 0x000fe400000e0000 */
[----:B------:R-:W-:-:S02]  /*26d0*/  R2UR UR11, R17 ;  /* 0x00000000110b72ca */ /* 0x000fc400000e0000 */
        /* <DEDUP_REMOVED lines=13> */
.L_x_445:
        /* <DEDUP_REMOVED lines=53> */
.L_x_446:
[----:B------:R-:W-:-:S05]  /*2b00*/  IMAD R32, R30, 0x4, R32 ;  /* 0x000000041e207824 */ /* 0x000fca00078e0220 */
[----:B------:R-:W-:-:S13]  /*2b10*/  ISETP.GE.AND P1, PT, R32, R29, PT ;  /* 0x0000001d2000720c */ /* 0x000fda0003f26270 */
[----:B------:R-:W-:Y:S05]  /*2b20*/  @!P1 BRA `(.L_x_447) ;  /* 0xffffffe400d49947 */ /* 0x000fea000383ffff */
[----:B------:R-:W-:Y:S05]  /*2b30*/  EXIT ;  /* 0x000000000000794d */ /* 0x000fea0003800000 */
        .type           $_Z25multi_tensor_apply_kernelI18TensorListMetadataILi5EE25DistAdamCapturableFunctorIN3c104HalfEfS4_EJPfffPiifS6_10adamMode_tfEEvlPViT_T0_DpT1_$__internal_accurate_pow,@function
        .size           $_Z25multi_tensor_apply_kernelI18TensorListMetadataILi5EE25DistAdamCapturableFunctorIN3c104HalfEfS4_EJPfffPiifS6_10adamMode_tfEEvlPViT_T0_DpT1_$__internal_accurate_pow,(.L_x_943 - $_Z25multi_tensor_apply_kernelI18TensorListMetadataILi5EE25DistAdamCapturableFunctorIN3c104HalfEfS4_EJPfffPiifS6_10adamMode_tfEEvlPViT_T0_DpT1_$__internal_accurate_pow)
$_Z25multi_tensor_apply_kernelI18TensorListMetadataILi5EE25DistAdamCapturableFunctorIN3c104HalfEfS4_EJPfffPiifS6_10adamMode_tfEEvlPViT_T0_DpT1_$__internal_accurate_pow:
        /* <DEDUP_REMOVED lines=172> */
.L_x_448:
[----:B------:R-:W-:Y:S01]  /*3600*/  DSETP.NEU.AND P1, PT, |R18|, +INF , PT ;  /* 0x7ff000001200742a */ /* 0x000fe20003f2d200 */
[----:B------:R-:W-:Y:S01]  /*3610*/  IMAD.MOV.U32 R7, RZ, RZ, 0x0 ;  /* 0x00000000ff077424 */ /* 0x000fe200078e00ff */
[----:B------:R-:W-:-:S12]  /*3620*/  DADD R8, R10, R8 ;  /* 0x000000000a087229 */ /* 0x000fd80000000008 */
[----:B------:R-:W-:Y:S01]  /*3630*/  @P1 DFMA R18, R8, R18, R18 ;  /* 0x000000120812122b */ /* 0x000fe20000000012 */
[----:B------:R-:W-:Y:S10]  /*3640*/  RET.REL.NODEC R6 `(_Z25multi_tensor_apply_kernelI18TensorListMetadataILi5EE25DistAdamCapturableFunctorIN3c104HalfEfS4_EJPfffPiifS6_10adamMode_tfEEvlPViT_T0_DpT1_) ;  /* 0xffffffc8066c7950 */ /* 0x000ff40003c3ffff */
.L_x_449:
        /* <DEDUP_REMOVED lines=11> */
.L_x_943:


//--------------------- .text._Z25multi_tensor_apply_kernelI18TensorListMetadataILi5EE25DistAdamCapturableFunctorIN3c104HalfEffEJPfffPiifS6_10adamMode_tfEEvlPViT_T0_DpT1_ --------------------------
	.section	.text._Z25multi_tensor_apply_kernelI18TensorListMetadataILi5EE25DistAdamCapturableFunctorIN3c104HalfEffEJPfffPiifS6_10adamMode_tfEEvlPViT_T0_DpT1_,"ax",@progbits
	.align	128
        .global         _Z25multi_tensor_apply_kernelI18TensorListMetadataILi5EE25DistAdamCapturableFunctorIN3c104HalfEffEJPfffPiifS6_10adamMode_tfEEvlPViT_T0_DpT1_
        .type           _Z25multi_tensor_apply_kernelI18TensorListMetadataILi5EE25DistAdamCapturableFunctorIN3c104HalfEffEJPfffPiifS6_10adamMode_tfEEvlPViT_T0_DpT1_,@function
        .size           _Z25multi_tensor_apply_kernelI18TensorListMetadataILi5EE25DistAdamCapturableFunctorIN3c104HalfEffEJPfffPiifS6_10adamMode_tfEEvlPViT_T0_DpT1_,(.L_x_944 - _Z25multi_tensor_apply_kernelI18TensorListMetadataILi5EE25DistAdamCapturableFunctorIN3c104HalfEffEJPfffPiifS6_10adamMode_tfEEvlPViT_T0_DpT1_)
        .other          _Z25multi_tensor_apply_kernelI18TensorListMetadataILi5EE25DistAdamCapturableFunctorIN3c104HalfEffEJPfffPiifS6_10adamMode_tfEEvlPViT_T0_DpT1_,@"STO_CUDA_ENTRY STV_DEFAULT"
_Z25multi_tensor_apply_kernelI18TensorListMetadataILi5EE25DistAdamCapturableFunctorIN3c104HalfEffEJPfffPiifS6_10adamMode_tfEEvlPViT_T0_DpT1_:
.text._Z25multi_tensor_apply_kernelI18TensorListMetadataILi5EE25DistAdamCapturableFunctorIN3c104HalfEffEJPfffPiifS6_10adamMode_tfEEvlPViT_T0_DpT1_:
        /* <DEDUP_REMOVED lines=21> */
.L_x_450:
        /* <DEDUP_REMOVED lines=20> */
.L_x_451:
        /* <DEDUP_REMOVED lines=20> */
.L_x_452:
        /* <DEDUP_REMOVED lines=21> */
.L_x_453:
        /* <DEDUP_REMOVED lines=32> */
[----:B0-----:R-:W-:Y:S05]  /*0720*/  CALL.REL.NOINC `($_Z25multi_tensor_apply_kernelI18TensorListMetadataILi5EE25DistAdamCapturableFunctorIN3c104HalfEffEJPfffPiifS6_10adamMode_tfEEvlPViT_T0_DpT1_$__internal_accurate_pow) ;  /* 0x0000002400207944 */ /* 0x001fea0003c00000 */
        /* <DEDUP_REMOVED lines=22> */
.L_x_455:
[----:B------:R-:W-:Y:S01]  /*0890*/  ISETP.GE.AND P2, PT, R3, RZ, PT ;  /* 0x000000ff0300720c */ /* 0x000fe20003f46270 */
[----:B------:R-:W-:Y:S01]  /*08a0*/  DSETP.NEU.AND P1, PT, |R2|, 0.5, !P0 ;  /* 0x3fe000000200742a */ /* 0x000fe2000472d200 */
[----:B------:R-:W-:-:S05]  /*08b0*/  IMAD.MOV.U32 R4, RZ, RZ, RZ ;  /* 0x000000ffff047224 */ /* 0x000fca00078e00ff */
[----:B0-----:R-:W-:-:S06]  /*08c0*/  SEL R5, R9, RZ, P1 ;  /* 0x000000ff09057207 */ /* 0x001fcc0000800000 */
[----:B------:R-:W-:-:S07]  /*08d0*/  @!P2 LOP3.LUT R5, R5, 0x7ff00000, RZ, 0xfc, !PT ;  /* 0x7ff000000505a812 */ /* 0x000fce00078efcff */
.L_x_456:
        /* <DEDUP_REMOVED lines=17> */
.L_x_459:
        /* <DEDUP_REMOVED lines=10> */
.L_x_458:
[----:B------:R-:W-:-:S11]  /*0a90*/  DADD R4, R2, R8 ;  /* 0x0000000002047229 */ /* 0x000fd60000000008 */
.L_x_457:
        /* <DEDUP_REMOVED lines=9> */
[----:B------:R-:W-:Y:S05]  /*0b30*/  CALL.REL.NOINC `($_Z25multi_tensor_apply_kernelI18TensorListMetadataILi5EE25DistAdamCapturableFunctorIN3c104HalfEffEJPfffPiifS6_10adamMode_tfEEvlPViT_T0_DpT1_$__internal_accurate_pow) ;  /* 0x00000020001c7944 */ /* 0x000fea0003c00000 */
        /* <DEDUP_REMOVED lines=19> */
.L_x_460:
[----:B------:R-:W-:Y:S01]  /*0c70*/  ISETP.GE.AND P1, PT, R3, RZ, PT ;  /* 0x000000ff0300720c */ /* 0x000fe20003f26270 */
[----:B------:R-:W-:Y:S01]  /*0c80*/  DSETP.NEU.AND P0, PT, |R2|, 0.5, !P0 ;  /* 0x3fe000000200742a */ /* 0x000fe2000470d200 */
[----:B------:R-:W-:-:S05]  /*0c90*/  IMAD.MOV.U32 R6, RZ, RZ, RZ ;  /* 0x000000ffff067224 */ /* 0x000fca00078e00ff */
[----:B0-----:R-:W-:Y:S02]  /*0ca0*/  SEL R7, R11, RZ, P0 ;  /* 0x000000ff0b077207 */ /* 0x001fe40000000000 */
[----:B------:R-:W-:-:S04]  /*0cb0*/  SEL R24, RZ, 0x1, !P0 ;  /* 0x00000001ff187807 */ /* 0x000fc80004000000 */
[----:B------:R-:W-:-:S07]  /*0cc0*/  @!P1 LOP3.LUT R7, R7, 0x7ff00000, RZ, 0xfc, !PT ;  /* 0x7ff0000007079812 */ /* 0x000fce00078efcff */
.L_x_461:
        /* <DEDUP_REMOVED lines=17> */
.L_x_464:
        /* <DEDUP_REMOVED lines=11> */
.L_x_463:
[----:B------:R-:W-:-:S11]  /*0e90*/  DADD R6, R2, R10 ;  /* 0x0000000002067229 */ /* 0x000fd6000000000a */
.L_x_462:
        /* <DEDUP_REMOVED lines=17> */
.L_x_454:
        /* <DEDUP_REMOVED lines=39> */
.L_x_465:
[----:B------:R-:W3:Y:S02]  /*1220*/  S2R R32, SR_TID.X ;  /* 0x0000000000207919 */ /* 0x000ee40000002100 */
[----:B---3--:R-:W-:-:S05]  /*1230*/  IMAD.SHL.U32 R32, R32, 0x4, RZ ;  /* 0x0000000420207824 */ /* 0x008fca00078e00ff */
[----:B------:R-:W-:-:S13]  /*1240*/  ISETP.GE.AND P0, PT, R32, R29, PT ;  /* 0x0000001d2000720c */ /* 0x000fda0003f06270 */
[----:B------:R-:W-:Y:S05]  /*1250*/  @P0 EXIT ;  /* 0x000000000000094d */ /* 0x000fea0003800000 */
[----:B------:R-:W3:Y:S01]  /*1260*/  LDC R30, c[0x0][RZ] ;  /* 0x00000000ff1e7b82 */ /* 0x000ee20000000800 */
[----:B------:R-:W-:-:S04]  /*1270*/  PRMT R2, R2, 0x9910, RZ ;  /* 0x0000991002027816 */ /* 0x000fc800000000ff */
[----:B------:R-:W-:-:S13]  /*1280*/  ISETP.NE.AND P0, PT, R2, RZ, PT ;  /* 0x000000ff0200720c */ /* 0x000fda0003f05270 */
.L_x_471:
        /* <DEDUP_REMOVED lines=17> */
[----:B------:R-:W-:Y:S01]  /*13a0*/  IMAD.X R3, R19, 0x1, R7, P1 ;  /* 0x0000000113037824 */ /* 0x000fe200008e0607 */
[----:B------:R-:W3:Y:S05]  /*13b0*/  @P0 LDG.E.64 R38, desc[UR6][R8.64] ;  /* 0x0000000608260981 */ /* 0x000eea000c1e1b00 */
[----:B------:R-:W3:Y:S01]  /*13c0*/  @P0 LDG.E.64 R42, desc[UR8][R2.64] ;  /* 0x00000008022a0981 */ /* 0x000ee2000c1e1b00 */
[C---:B------:R-:W-:Y:S01]  /*13d0*/  SHF.L.U64.HI R31, R33.reuse, 0x2, R6 ;  /* 0x00000002211f7819 */ /* 0x040fe20000010206 */
[----:B------:R-:W-:-:S05]  /*13e0*/  IMAD.SHL.U32 R33, R33, 0x4, RZ ;  /* 0x0000000421217824 */ /* 0x000fca00078e00ff */
[----:B--2---:R-:W-:-:S05]  /*13f0*/  IADD3 R24, P1, R14, R33, RZ ;  /* 0x000000210e187210 */ /* 0x004fca0007f3e0ff */
[----:B------:R-:W-:Y:S01]  /*1400*/  IMAD.X R25, R15, 0x1, R31, P1 ;  /* 0x000000010f197824 */ /* 0x000fe200008e061f */
        /* <DEDUP_REMOVED lines=83> */
.L_x_466:
        /* <DEDUP_REMOVED lines=70> */
[----:B----4-:R-:W-:Y:S01]  /*1da0*/  FMUL.FTZ R44, R44, R45 ;  /* 0x0000002d2c2c7220 */ /* 0x010fe20000410000 */
[----:B------:R-:W-:-:S03]  /*1db0*/  FMUL.FTZ R46, R42, R37 ;  /* 0x000000252a2e7220 */ /* 0x000fc60000410000 */
[----:B------:R-:W-:Y:S01]  /*1dc0*/  FFMA.FTZ R37, R41, UR5, R44 ;  /* 0x0000000529257c23 */ /* 0x000fe2000801002c */
[----:B-----5:R-:W-:Y:S01]  /*1dd0*/  FMUL.FTZ R44, R24, R25 ;  /* 0x00000019182c7220 */ /* 0x020fe20000410000 */
[----:B-1----:R-:W-:Y:S02]  /*1de0*/  FMUL.FTZ R47, R48, R47 ;  /* 0x0000002f302f7220 */ /* 0x002fe40000410000 */
[----:B------:R-:W-:Y:S02]  /*1df0*/  FMUL.FTZ R37, R24, R37 ;  /* 0x0000002518257220 */ /* 0x000fe40000410000 */
[----:B------:R-:W-:-:S03]  /*1e00*/  FFMA.FTZ R47, R36, UR5, R47 ;  /* 0x00000005242f7c23 */ /* 0x000fc6000801002f */
[----:B------:R-:W-:Y:S01]  /*1e10*/  F2FP.F16.F32.PACK_AB R37, RZ, R37 ;  /* 0x00000025ff25723e */ /* 0x000fe200000000ff */
[----:B0-----:R-:W-:Y:S01]  /*1e20*/  FMUL.FTZ R39, R46, R39 ;  /* 0x000000272e277220 */ /* 0x001fe20000410000 */
[----:B------:R-:W-:-:S03]  /*1e30*/  FMUL.FTZ R46, R24, R47 ;  /* 0x0000002f182e7220 */ /* 0x000fc60000410000 */
[----:B------:R-:W-:Y:S02]  /*1e40*/  FFMA.FTZ R39, R40, UR5, R39 ;  /* 0x0000000528277c23 */ /* 0x000fe40008010027 */
[----:B------:R-:W-:Y:S02]  /*1e50*/  F2FP.F16.F32.PACK_AB R7, R46, R7 ;  /* 0x000000072e07723e */ /* 0x000fe400000000ff */
[----:B------:R-:W-:Y:S01]  /*1e60*/  FMUL.FTZ R24, R24, R39 ;  /* 0x0000002718187220 */ /* 0x000fe20000410000 */
[----:B------:R-:W-:Y:S01]  /*1e70*/  F2FP.F16.F32.PACK_AB R39, R44, R43 ;  /* 0x0000002b2c27723e */ /* 0x000fe200000000ff */
[----:B------:R-:W-:Y:S02]  /*1e80*/  HADD2.F32 R44, -RZ, R37.H0_H0 ;  /* 0x20000025ff2c7230 */ /* 0x000fe40000004100 */
[----:B------:R-:W-:Y:S01]  /*1e90*/  HADD2.F32 R37, -RZ, R7.H1_H1 ;  /* 0x30000007ff257230 */ /* 0x000fe20000004100 */
[----:B------:R-:W-:Y:S01]  /*1ea0*/  F2FP.F16.F32.PACK_AB R24, R24, R35 ;  /* 0x000000231818723e */ /* 0x000fe200000000ff */
[----:B------:R-:W-:-:S02]  /*1eb0*/  HADD2.F32 R35, -RZ, R39.H1_H1 ;  /* 0x30000027ff237230 */ /* 0x000fc40000004100 */
[----:B------:R-:W-:Y:S01]  /*1ec0*/  FADD.FTZ R25, R41, -R44 ;  /* 0x8000002c29197221 */ /* 0x000fe20000010000 */
[----:B------:R-:W-:Y:S01]  /*1ed0*/  PRMT R41, R7, 0x7610, R41 ;  /* 0x0000761007297816 */ /* 0x000fe20000000029 */
[----:B------:R-:W-:Y:S01]  /*1ee0*/  FADD.FTZ R47, R36, -R37 ;  /* 0x80000025242f7221 */ /* 0x000fe20000010000 */
[----:B------:R-:W-:Y:S02]  /*1ef0*/  HADD2.F32 R43, -RZ, R24.H1_H1 ;  /* 0x30000018ff2b7230 */ /* 0x000fe40000004100 */
[----:B------:R-:W-:Y:S01]  /*1f00*/  FADD.FTZ R5, R34, -R35 ;  /* 0x8000002322057221 */ /* 0x000fe20000010000 */
[----:B------:R-:W-:Y:S02]  /*1f10*/  F2FP.F16.F32.PACK_AB R25, R38, R25 ;  /* 0x000000192619723e */ /* 0x000fe400000000ff */
[----:B------:R-:W-:Y:S01]  /*1f20*/  F2FP.F16.F32.PACK_AB R42, R42, R47 ;  /* 0x0000002f2a2a723e */ /* 0x000fe200000000ff */
[----:B------:R-:W-:Y:S01]  /*1f30*/  FADD.FTZ R43, R40, -R43 ;  /* 0x8000002b282b7221 */ /* 0x000fe20000010000 */
[----:B------:R-:W-:-:S02]  /*1f40*/  F2FP.F16.F32.PACK_AB R5, R6, R5 ;  /* 0x000000050605723e */ /* 0x000fc400000000ff */
[C---:B------:R-:W-:Y:S02]  /*1f50*/  PRMT R35, R4.reuse, 0x7632, R35 ;  /* 0x0000763204237816 */ /* 0x040fe40000000023 */
[----:B------:R-:W-:Y:S02]  /*1f60*/  F2FP.F16.F32.PACK_AB R38, RZ, R43 ;  /* 0x0000002bff26723e */ /* 0x000fe400000000ff */
[----:B------:R-:W-:Y:S02]  /*1f70*/  PRMT R37, R4, 0x7610, R37 ;  /* 0x0000761004257816 */ /* 0x000fe40000000025 */
[----:B------:R-:W-:Y:S02]  /*1f80*/  PRMT R34, R24, 0x7610, R34 ;  /* 0x0000761018227816 */ /* 0x000fe40000000022 */
[C---:B------:R-:W-:Y:S02]  /*1f90*/  PRMT R45, R25.reuse, 0x7632, R45 ;  /* 0x00007632192d7816 */ /* 0x040fe4000000002d */
[----:B------:R-:W-:-:S02]  /*1fa0*/  PRMT R43, R25, 0x7610, R43 ;  /* 0x00007610192b7816 */ /* 0x000fc4000000002b */
[C---:B------:R-:W-:Y:S02]  /*1fb0*/  PRMT R49, R5.reuse, 0x7632, R49 ;  /* 0x0000763205317816 */ /* 0x040fe40000000031 */
[----:B------:R-:W-:Y:S02]  /*1fc0*/  PRMT R47, R5, 0x7610, R47 ;  /* 0x00007610052f7816 */ /* 0x000fe4000000002f */
[C---:B------:R-:W-:Y:S02]  /*1fd0*/  PRMT R36, R42.reuse, 0x7632, R36 ;  /* 0x000076322a247816 */ /* 0x040fe40000000024 */
[----:B------:R-:W-:Y:S01]  /*1fe0*/  PRMT R51, R42, 0x7610, R51 ;  /* 0x000076102a337816 */ /* 0x000fe20000000033 */
[----:B------:R-:W-:Y:S06]  /*1ff0*/  BRA `(.L_x_468) ;  /* 0x00000004007c7947 */ /* 0x000fec0003800000 */
.L_x_467:
        /* <DEDUP_REMOVED lines=65> */
[----:B------:R-:W-:Y:S01]  /*2410*/  F2FP.F16.F32.PACK_AB R45, RZ, R45 ;  /* 0x0000002dff2d723e */ /* 0x000fe200000000ff */
[----:B-1----:R-:W-:-:S04]  /*2420*/  FMUL.FTZ R47, R47, R38 ;  /* 0x000000262f2f7220 */ /* 0x002fc80000410000 */
[----:B------:R-:W-:Y:S01]  /*2430*/  FMUL.FTZ R38, R24, R47 ;  /* 0x0000002f18267220 */ /* 0x000fe20000410000 */
[----:B--2---:R-:W-:Y:S01]  /*2440*/  FMUL.FTZ R37, R42, R39 ;  /* 0x000000272a257220 */ /* 0x004fe20000410000 */
[----:B------:R-:W-:-:S03]  /*2450*/  FMUL.FTZ R39, R24, R43 ;  /* 0x0000002b18277220 */ /* 0x000fc60000410000 */
[----:B------:R-:W-:Y:S01]  /*2460*/  F2FP.F16.F32.PACK_AB R7, R38, R7 ;  /* 0x000000072607723e */ /* 0x000fe200000000ff */
[----:B------:R-:W-:Y:S02]  /*2470*/  HADD2.F32 R38, -RZ, R45.H0_H0 ;  /* 0x2000002dff267230 */ /* 0x000fe40000004100 */
[----:B------:R-:W-:Y:S01]  /*2480*/  FMUL.FTZ R24, R24, R37 ;  /* 0x0000002518187220 */ /* 0x000fe20000410000 */
[----:B------:R-:W-:Y:S01]  /*2490*/  F2FP.F16.F32.PACK_AB R39, R39, R44 ;  /* 0x0000002c2727723e */ /* 0x000fe200000000ff */
[----:B------:R-:W-:Y:S02]  /*24a0*/  HADD2.F32 R37, -RZ, R7.H1_H1 ;  /* 0x30000007ff257230 */ /* 0x000fe40000004100 */
[----:B------:R-:W-:Y:S01]  /*24b0*/  FADD.FTZ R43, R41, -R38 ;  /* 0x80000026292b7221 */ /* 0x000fe20000010000 */
[----:B------:R-:W-:Y:S01]  /*24c0*/  F2FP.F16.F32.PACK_AB R24, R24, R35 ;  /* 0x000000231818723e */ /* 0x000fe200000000ff */
[----:B------:R-:W-:Y:S02]  /*24d0*/  HADD2.F32 R35, -RZ, R39.H1_H1 ;  /* 0x30000027ff237230 */ /* 0x000fe40000004100 */
[--C-:B------:R-:W-:Y:S01]  /*24e0*/  FADD.FTZ R25, R36, -R37.reuse ;  /* 0x8000002524197221 */ /* 0x100fe20000010000 */
[----:B------:R-:W-:Y:S01]  /*24f0*/  F2FP.F16.F32.PACK_AB R43, R4, R43 ;  /* 0x0000002b042b723e */ /* 0x000fe200000000ff */
[----:B------:R-:W-:Y:S01]  /*2500*/  HADD2.F32 R45, -RZ, R24.H1_H1 ;  /* 0x30000018ff2d7230 */ /* 0x000fe20000004100 */
[----:B------:R-:W-:Y:S01]  /*2510*/  PRMT R37, R48, 0x7610, R37 ;  /* 0x0000761030257816 */ /* 0x000fe20000000025 */
[----:B------:R-:W-:Y:S01]  /*2520*/  FADD.FTZ R38, R34, -R35 ;  /* 0x8000002322267221 */ /* 0x000fe20000010000 */
[----:B------:R-:W-:-:S02]  /*2530*/  F2FP.F16.F32.PACK_AB R25, R6, R25 ;  /* 0x000000190619723e */ /* 0x000fc400000000ff */
[----:B------:R-:W-:Y:S01]  /*2540*/  FADD.FTZ R45, R40, -R45 ;  /* 0x8000002d282d7221 */ /* 0x000fe20000010000 */
[----:B------:R-:W-:Y:S02]  /*2550*/  PRMT R35, R48, 0x7632, R35 ;  /* 0x0000763230237816 */ /* 0x000fe40000000023 */
[----:B------:R-:W-:Y:S02]  /*2560*/  F2FP.F16.F32.PACK_AB R5, R5, R38 ;  /* 0x000000260505723e */ /* 0x000fe400000000ff */
[----:B------:R-:W-:Y:S02]  /*2570*/  F2FP.F16.F32.PACK_AB R38, RZ, R45 ;  /* 0x0000002dff26723e */ /* 0x000fe400000000ff */
[----:B------:R-:W-:Y:S02]  /*2580*/  PRMT R41, R7, 0x7610, R41 ;  /* 0x0000761007297816 */ /* 0x000fe40000000029 */
[----:B------:R-:W-:Y:S02]  /*2590*/  PRMT R34, R24, 0x7610, R34 ;  /* 0x0000761018227816 */ /* 0x000fe40000000022 */
[----:B------:R-:W-:-:S02]  /*25a0*/  PRMT R45, R43, 0x7632, R45 ;  /* 0x000076322b2d7816 */ /* 0x000fc4000000002d */
[C---:B------:R-:W-:Y:S02]  /*25b0*/  PRMT R49, R5.reuse, 0x7632, R49 ;  /* 0x0000763205317816 */ /* 0x040fe40000000031 */
[----:B------:R-:W-:Y:S02]  /*25c0*/  PRMT R47, R5, 0x7610, R47 ;  /* 0x00007610052f7816 */ /* 0x000fe4000000002f */
[C---:B------:R-:W-:Y:S02]  /*25d0*/  PRMT R36, R25.reuse, 0x7632, R36 ;  /* 0x0000763219247816 */ /* 0x040fe40000000024 */
[----:B------:R-:W-:-:S07]  /*25e0*/  PRMT R51, R25, 0x7610, R51 ;  /* 0x0000761019337816 */ /* 0x000fce0000000033 */
.L_x_468:
[----:B------:R-:W-:Y:S01]  /*25f0*/  IADD3 R24, P1, R12, R33, RZ ;  /* 0x000000210c187210 */ /* 0x000fe20007f3e0ff */
[----:B------:R-:W-:Y:S02]  /*2600*/  HADD2.F32 R4, -RZ, R43.H0_H0 ;  /* 0x2000002bff047230 */ /* 0x000fe40000004100 */
[----:B------:R-:W-:Y:S02]  /*2610*/  HADD2.F32 R5, -RZ, R47.H0_H0 ;  /* 0x2000002fff057230 */ /* 0x000fe40000004100 */
[----:B------:R-:W-:Y:S02]  /*2620*/  IMAD.X R25, R13, 0x1, R31, P1 ;  /* 0x000000010d197824 */ /* 0x000fe400008e061f */
[----:B------:R-:W-:Y:S02]  /*2630*/  HADD2.F32 R6, -RZ, R51.H0_H0 ;  /* 0x20000033ff067230 */ /* 0x000fe40000004100 */
[----:B------:R-:W-:Y:S01]  /*2640*/  HADD2.F32 R7, -RZ, R38.H0_H0 ;  /* 0x20000026ff077230 */ /* 0x000fe20000004100 */
[----:B------:R-:W-:Y:S06]  /*2650*/  @!P0 BRA `(.L_x_469) ;  /* 0x0000000000708947 */ /* 0x000fec0003800000 */
[----:B------:R-:W-:Y:S02]  /*2660*/  LOP3.LUT R40, R47, 0xffff, RZ, 0xc0, !PT ;  /* 0x0000ffff2f287812 */ /* 0x000fe400078ec0ff */
[----:B------:R-:W-:Y:S02]  /*2670*/  LOP3.LUT R45, R45, 0xffff, RZ, 0xc0, !PT ;  /* 0x0000ffff2d2d7812 */ /* 0x000fe400078ec0ff */
[C---:B------:R-:W-:Y:S02]  /*2680*/  R2UR UR4, R16.reuse ;  /* 0x00000000100472ca */ /* 0x040fe400000e0000 */
[----:B------:R-:W-:Y:S01]  /*2690*/  R2UR UR5, R17 ;  /* 0x00000000110572ca */ /* 0x000fe200000e0000 */
[----:B------:R-:W-:Y:S01]  /*26a0*/  IMAD.WIDE.U32 R44, R45, 0x10000, RZ ;  /* 0x000100002d2c7825 */ /* 0x000fe200078e00ff */
[----:B------:R-:W-:Y:S02]  /*26b0*/  LOP3.LUT R39, R39, 0xffff, RZ, 0xc0, !PT ;  /* 0x0000ffff27277812 */ /* 0x000fe400078ec0ff */
[----:B------:R-:W-:-:S02]  /*26c0*/  R2UR UR6, R16 ;  /* 0x00000000100672ca */ /* 0x000fc400000e0000 */
[----:B------:R-:W-:Y:S02]  /*26d0*/  R2UR UR7, R17 ;  /* 0x00000000110772ca */ /* 0x000fe400000e0000 */
[----:B------:R-:W-:Y:S01]  /*26e0*/  PRMT R31, R41, 0x5410, R34 ;  /* 0x00005410291f7816 */ /* 0x000fe20000000022 */
[----:B------:R-:W-:Y:S01]  /*26f0*/  IMAD.WIDE.U32 R40, R40, 0x10000, RZ ;  /* 0x0001000028287825 */ /* 0x000fe200078e00ff */
[C---:B------:R-:W-:Y:S02]  /*2700*/  R2UR UR8, R16.reuse ;  /* 0x00000000100872ca */ /* 0x040fe400000e0000 */
[C---:B------:R-:W-:Y:S02]  /*2710*/  R2UR UR9, R17.reuse ;  /* 0x00000000110972ca */ /* 0x040fe400000e0000 */
[----:B------:R-:W-:Y:S02]  /*2720*/  R2UR UR10, R16 ;  /* 0x00000000100a72ca */ /* 0x000fe400000e0000 */
[----:B------:R-:W-:-:S02]  /*2730*/  R2UR UR11, R17 ;  /* 0x00000000110b72ca */ /* 0x000fc400000e0000 */
[----:B------:R-:W-:Y:S01]  /*2740*/  PRMT R51, R51, 0x5410, R38 ;  /* 0x0000541033337816 */ /* 0x000fe20000000026 */
[----:B------:R-:W-:Y:S01]  /*2750*/  IMAD.WIDE.U32 R38, R39, 0x10000, RZ ;  /* 0x0001000027267825 */ /* 0x000fe200078e00ff */
        /* <DEDUP_REMOVED lines=12> */
.L_x_469:
        /* <DEDUP_REMOVED lines=53> */
.L_x_470:
[----:B------:R-:W-:-:S05]  /*2b70*/  IMAD R32, R30, 0x4, R32 ;  /* 0x000000041e207824 */ /* 0x000fca00078e0220 */
[----:B------:R-:W-:-:S13]  /*2b80*/  ISETP.GE.AND P1, PT, R32, R29, PT ;  /* 0x0000001d2000720c */ /* 0x000fda0003f26270 */
[----:B------:R-:W-:Y:S05]  /*2b90*/  @!P1 BRA `(.L_x_471) ;  /* 0xffffffe400bc9947 */ /* 0x000fea000383ffff */
[----:B------:R-:W-:Y:S05]  /*2ba0*/  EXIT ;  /* 0x000000000000794d */ /* 0x000fea0003800000 */
        .type           $_Z25multi_tensor_apply_kernelI18TensorListMetadataILi5EE25DistAdamCapturableFunctorIN3c104HalfEffEJPfffPiifS6_10adamMode_tfEEvlPViT_T0_DpT1_$__internal_accurate_pow,@function
        .size           $_Z25multi_tensor_apply_kernelI18TensorListMetadataILi5EE25DistAdamCapturableFunctorIN3c104HalfEffEJPfffPiifS6_10adamMode_tfEEvlPViT_T0_DpT1_$__internal_accurate_pow,(.L_x_944 - $_Z25multi_tensor_apply_kernelI18TensorListMetadataILi5EE25DistAdamCapturableFunctorIN3c104HalfEffEJPfffPiifS6_10adamMode_tfEEvlPViT_T0_DpT1_$__internal_accurate_pow)
$_Z25multi_tensor_apply_kernelI18TensorListMetadataILi5EE25DistAdamCapturableFunctorIN3c104HalfEffEJPfffPiifS6_10adamMode_tfEEvlPViT_T0_DpT1_$__internal_accurate_pow:
        /* <DEDUP_REMOVED lines=172> */
.L_x_472:
[----:B------:R-:W-:Y:S01]  /*3670*/  DSETP.NEU.AND P1, PT, |R18|, +INF , PT ;  /* 0x7ff000001200742a */ /* 0x000fe20003f2d200 */
[----:B------:R-:W-:Y:S01]  /*3680*/  IMAD.MOV.U32 R7, RZ, RZ, 0x0 ;  /* 0x00000000ff077424 */ /* 0x000fe200078e00ff */
[----:B------:R-:W-:-:S12]  /*3690*/  DADD R8, R10, R8 ;  /* 0x000000000a087229 */ /* 0x000fd80000000008 */
[----:B------:R-:W-:Y:S01]  /*36a0*/  @P1 DFMA R18, R8, R18, R18 ;  /* 0x000000120812122b */ /* 0x000fe20000000012 */
[----:B------:R-:W-:Y:S10]  /*36b0*/  RET.REL.NODEC R6 `(_Z25multi_tensor_apply_kernelI18TensorListMetadataILi5EE25DistAdamCapturableFunctorIN3c104HalfEffEJPfffPiifS6_10adamMode_tfEEvlPViT_T0_DpT1_) ;  /* 0xffffffc806507950 */ /* 0x000ff40003c3ffff */
.L_x_473:
        /* <DEDUP_REMOVED lines=12> */
.L_x_944:


//--------------------- .text._Z25multi_tensor_apply_kernelI18TensorListMetadataILi5EE25DistAdamCapturableFunctorIfN3c108BFloat16ES4_EJPfffPiifS6_10adamMode_tfEEvlPViT_T0_DpT1_ --------------------------
	.section	.text._Z25multi_tensor_apply_kernelI18TensorListMetadataILi5EE25DistAdamCapturableFunctorIfN3c108BFloat16ES4_EJPfffPiifS6_10adamMode_tfEEvlPViT_T0_DpT1_,"ax",@progbits
	.align	128
        .global         _Z25multi_tensor_apply_kernelI18TensorListMetadataILi5EE25DistAdamCapturableFunctorIfN3c108BFloat16ES4_EJPfffPiifS6_10adamMode_tfEEvlPViT_T0_DpT1_
        .type           _Z25multi_tensor_apply_kernelI18TensorListMetadataILi5EE25DistAdamCapturableFunctorIfN3c108BFloat16ES4_EJPfffPiifS6_10adamMode_tfEEvlPViT_T0_DpT1_,@function
        .size           _Z25multi_tensor_apply_kernelI18TensorListMetadataILi5EE25DistAdamCapturableFunctorIfN3c108BFloat16ES4_EJPfffPiifS6_10adamMode_tfEEvlPViT_T0_DpT1_,(.L_x_945 - _Z25multi_tensor_apply_kernelI18TensorListMetadataILi5EE25DistAdamCapturableFunctorIfN3c108BFloat16ES4_EJPfffPiifS6_10adamMode_tfEEvlPViT_T0_DpT1_)
        .other          _Z25multi_tensor_apply_kernelI18TensorListMetadataILi5EE25DistAdamCapturableFunctorIfN3c108BFloat16ES4_EJPfffPiifS6_10adamMode_tfEEvlPViT_T0_DpT1_,@"STO_CUDA_ENTRY STV_DEFAULT"
_Z25multi_tensor_apply_kernelI18TensorListMetadataILi5EE25DistAdamCapturableFunctorIfN3c108BFloat16ES4_EJPfffPiifS6_10adamMode_tfEEvlPViT_T0_DpT1_:
.text._Z25multi_tensor_apply_kernelI18TensorListMetadataILi5EE25DistAdamCapturableFunctorIfN3c108BFloat16ES4_EJPfffPiifS6_10adamMode_tfEEvlPViT_T0_DpT1_:
        /* <DEDUP_REMOVED lines=21> */
.L_x_474:
        /* <DEDUP_REMOVED lines=11> */
[----:B------:R-:W-:Y:S01]  /*0200*/  MOV R10, UR6 ;  /* 0x00000006000a7c02 */ /* 0x000fe20008000f00 */
        /* <DEDUP_REMOVED lines=8> */
.L_x_475:
        /* <DEDUP_REMOVED lines=11> */
[----:B------:R-:W-:Y:S01]  /*0340*/  HFMA2.MMA R13, -RZ, RZ, 0, 0 ;  /* 0x00000000ff0d7435 */ /* 0x000fe200000001ff */
[----:B------:R-:W-:Y:S02]  /*0350*/  IMAD.U32 R6, RZ, RZ, UR4 ;  /* 0x00000004ff067e24 */ /* 0x000fe4000f8e00ff */
[----:B------:R-:W-:-:S02]  /*0360*/  IMAD.U32 R7, RZ, RZ, UR5 ;  /* 0x00000005ff077e24 */ /* 0x000fc4000f8e00ff */
[----:B------:R-:W-:Y:S02]  /*0370*/  IMAD.U32 R10, RZ, RZ, UR6 ;  /* 0x00000006ff0a7e24 */ /* 0x000fe4000f8e00ff */
[----:B------:R-:W-:Y:S02]  /*0380*/  IMAD.U32 R11, RZ, RZ, UR7 ;  /* 0x00000007ff0b7e24 */ /* 0x000fe4000f8e00ff */
[----:B------:R-:W-:Y:S02]  /*0390*/  IMAD.MOV.U32 R8, RZ, RZ, 0xdc ;  /* 0x000000dcff087424 */ /* 0x000fe400078e00ff */
[----:B-1----:R-:W-:-:S07]  /*03a0*/  IMAD.MOV.U32 R12, RZ, RZ, 0x1 ;  /* 0x00000001ff0c7424 */ /* 0x002fce00078e00ff */
[----:B------:R-:W-:-:S07]  /*03b0*/  LEPC R20, `(.L_x_476) ;  /* 0x000000001014794e */ /* 0x000fce0000000000 */
[----:B0-2---:R-:W-:Y:S05]  /*03c0*/  CALL.ABS.NOINC R2 ;  /* 0x0000000002007343 */ /* 0x005fea0003c00000 */
.L_x_476:
        /* <DEDUP_REMOVED lines=21> */
.L_x_477:
        /* <DEDUP_REMOVED lines=28> */
[----:B------:R-:W-:Y:S02]  /*06e0*/  ISETP.NE.AND.EX P0, PT, R11, -0x80000000, PT, P0 ;  /* 0x800000000b00780c */ /* 0x000fe40003f05300 */
[----:B------:R-:W-:Y:S01]  /*06f0*/  MOV R11, R7 ;  /* 0x00000007000b7202 */ /* 0x000fe20000000f00 */
[----:B------:R-:W-:Y:S01]  /*0700*/  IMAD.MOV.U32 R7, RZ, RZ, R3 ;  /* 0x000000ffff077224 */ /* 0x000fe200078e0003 */
[----:B------:R-:W-:-:S09]  /*0710*/  SEL R24, RZ, 0x1, P0 ;  /* 0x00000001ff187807 */ /* 0x000fd20000000000 */
[----:B0-----:R-:W-:Y:S05]  /*0720*/  CALL.REL.NOINC `($_Z25multi_tensor_apply_kernelI18TensorListMetadataILi5EE25DistAdamCapturableFunctorIfN3c108BFloat16ES4_EJPfffPiifS6_10adamMode_tfEEvlPViT_T0_DpT1_$__internal_accurate_pow) ;  /* 0x0000001c00ac7944 */ /* 0x001fea0003c00000 */
        /* <DEDUP_REMOVED lines=22> */
.L_x_479:
[----:B------:R-:W-:Y:S01]  /*0890*/  ISETP.GE.AND P2, PT, R3, RZ, PT ;  /* 0x000000ff0300720c */ /* 0x000fe20003f46270 */
[----:B------:R-:W-:Y:S01]  /*08a0*/  DSETP.NEU.AND P1, PT, |R2|, 0.5, !P0 ;  /* 0x3fe000000200742a */ /* 0x000fe2000472d200 */
[----:B------:R-:W-:-:S05]  /*08b0*/  IMAD.MOV.U32 R4, RZ, RZ, RZ ;  /* 0x000000ffff047224 */ /* 0x000fca00078e00ff */
[----:B0-----:R-:W-:-:S06]  /*08c0*/  SEL R5, R9, RZ, P1 ;  /* 0x000000ff09057207 */ /* 0x001fcc0000800000 */
[----:B------:R-:W-:-:S07]  /*08d0*/  @!P2 LOP3.LUT R5, R5, 0x7ff00000, RZ, 0xfc, !PT ;  /* 0x7ff000000505a812 */ /* 0x000fce00078efcff */
.L_x_480:
        /* <DEDUP_REMOVED lines=17> */
.L_x_483:
        /* <DEDUP_REMOVED lines=10> */
.L_x_482:
[----:B------:R-:W-:-:S11]  /*0a90*/  DADD R4, R2, R8 ;  /* 0x0000000002047229 */ /* 0x000fd60000000008 */
.L_x_481:
[----:B------:R-:W0:Y:S01]  /*0aa0*/  LDC R9, c[0x0][0xe1c] ;  /* 0x00038700ff097b82 */ /* 0x000e220000000800 */
[----:B------:R-:W-:Y:S01]  /*0ab0*/  MOV R8, R2 ;  /* 0x0000000200087202 */ /* 0x000fe20000000f00 */
[----:B0-----:R-:W-:-:S04]  /*0ac0*/  FMUL.FTZ R9, R9, 1 ;  /* 0x3f80000009097820 */ /* 0x001fc80000410000 */
[----:B------:R-:W0:Y:S02]  /*0ad0*/  F2F.F64.F32 R6, R9 ;  /* 0x0000000900067310 */ /* 0x000e240000201800 */
[----:B0-----:R-:W-:-:S10]  /*0ae0*/  DADD R6, -RZ, |R6| ;  /* 0x00000000ff067229 */ /* 0x001fd40000000506 */
[----:B------:R-:W-:Y:S01]  /*0af0*/  IMAD.MOV.U32 R14, RZ, RZ, R6 ;  /* 0x000000ffff0e7224 */ /* 0x000fe200078e0006 */
[----:B------:R-:W-:Y:S01]  /*0b00*/  MOV R6, 0xb40 ;  /* 0x00000b4000067802 */ /* 0x000fe20000000f00 */
[----:B------:R-:W-:Y:S02]  /*0b10*/  IMAD.MOV.U32 R11, RZ, RZ, R7 ;  /* 0x000000ffff0b7224 */ /* 0x000fe400078e0007 */
[----:B------:R-:W-:-:S07]  /*0b20*/  IMAD.MOV.U32 R7, RZ, RZ, R3 ;  /* 0x000000ffff077224 */ /* 0x000fce00078e0003 */
[----:B------:R-:W-:Y:S05]  /*0b30*/  CALL.REL.NOINC `($_Z25multi_tensor_apply_kernelI18TensorListMetadataILi5EE25DistAdamCapturableFunctorIfN3c108BFloat16ES4_EJPfffPiifS6_10adamMode_tfEEvlPViT_T0_DpT1_$__internal_accurate_pow) ;  /* 0x0000001800a87944 */ /* 0x000fea0003c00000 */
        /* <DEDUP_REMOVED lines=19> */
.L_x_484:
[----:B------:R-:W-:Y:S01]  /*0c70*/  ISETP.GE.AND P1, PT, R3, RZ, PT ;  /* 0x000000ff0300720c */ /* 0x000fe20003f26270 */
[----:B------:R-:W-:Y:S01]  /*0c80*/  DSETP.NEU.AND P0, PT, |R2|, 0.5, !P0 ;  /* 0x3fe000000200742a */ /* 0x000fe2000470d200 */
[----:B------:R-:W-:-:S05]  /*0c90*/  IMAD.MOV.U32 R6, RZ, RZ, RZ ;  /* 0x000000ffff067224 */ /* 0x000fca00078e00ff */
[----:B0-----:R-:W-:Y:S02]  /*0ca0*/  SEL R7, R11, RZ, P0 ;  /* 0x000000ff0b077207 */ /* 0x001fe40000000000 */
[----:B------:R-:W-:-:S04]  /*0cb0*/  SEL R24, RZ, 0x1, !P0 ;  /* 0x00000001ff187807 */ /* 0x000fc80004000000 */
[----:B------:R-:W-:-:S07]  /*0cc0*/  @!P1 LOP3.LUT R7, R7, 0x7ff00000, RZ, 0xfc, !PT ;  /* 0x7ff0000007079812 */ /* 0x000fce00078efcff */
.L_x_485:
        /* <DEDUP_REMOVED lines=17> */
.L_x_488:
        /* <DEDUP_REMOVED lines=11> */
.L_x_487:
[----:B------:R-:W-:-:S11]  /*0e90*/  DADD R6, R2, R10 ;  /* 0x0000000002067229 */ /* 0x000fd6000000000a */
.L_x_486:
        /* <DEDUP_REMOVED lines=17> */
.L_x_478:
        /* <DEDUP_REMOVED lines=8> */
[----:B------:R-:W-:-:S07]  /*1030*/  LEA R4, R6, R7, 0x2 ;  /* 0x0000000706047211 */ /* 0x000fce00078e10ff */
[----:B------:R-:W3:Y:S01]  /*1040*/  LDC R4, c[0x0][R4+0x8f0] ;  /* 0x00023c0004047b82 */ /* 0x000ee20000000800 */
[----:B-1----:R-:W-:-:S07]  /*1050*/  IMAD R5, R5, 0x8, R7 ;  /* 0x0000000805057824 */ /* 0x002fce00078e0207 */
[----:B------:R-:W1:Y:S01]  /*1060*/  LDC R35, c[0x0][R5+0x6c0] ;  /* 0x0001b00005237b82 */ /* 0x000e620000000800 */
[----:B---3--:R-:W-:Y:S01]  /*1070*/  IMAD R34, R4, UR4, RZ ;  /* 0x0000000404227c24 */ /* 0x008fe2000f8e02ff */
[----:B------:R-:W-:-:S06]  /*1080*/  PRMT R4, RZ, 0x7610, R4 ;  /* 0x00007610ff047816 */ /* 0x000fcc0000000004 */
[----:B------:R3:W4:Y:S08]  /*1090*/  LDC.64 R24, c[0x0][R5+0x210] ;  /* 0x0000840005187b82 */ /* 0x0007300000000a00 */
[----:B------:R3:W0:Y:S08]  /*10a0*/  LDC.64 R22, c[0x0][R5+0x300] ;  /* 0x0000c00005167b82 */ /* 0x0006300000000a00 */
[----:B------:R3:W0:Y:S01]  /*10b0*/  LDC.64 R20, c[0x0][R5+0x3f0] ;  /* 0x0000fc0005147b82 */ /* 0x0006220000000a00 */
[----:B-1----:R-:W-:-:S04]  /*10c0*/  VIADDMNMX R35, R35, -R34, UR4, PT ;  /* 0x0000000423237e46 */ /* 0x002fc8000b800922 */
[----:B------:R-:W-:-:S03]  /*10d0*/  LOP3.LUT P0, RZ, R35, 0x3, RZ, 0xc0, !PT ;  /* 0x0000000323ff7812 */ /* 0x000fc6000780c0ff */
[----:B------:R3:W1:Y:S08]  /*10e0*/  LDC.64 R18, c[0x0][R5+0x4e0] ;  /* 0x0001380005127b82 */ /* 0x0006700000000a00 */
[----:B--2---:R3:W2:Y:S02]  /*10f0*/  LDC.64 R2, c[0x0][R5+0x5d0] ;  /* 0x0001740005027b82 */ /* 0x0046a40000000a00 */
[----:B----4-:R-:W-:Y:S05]  /*1100*/  @P0 BRA `(.L_x_489) ;  /* 0x0000000000440947 */ /* 0x010fea0003800000 */
[----:B---3--:R-:W-:-:S04]  /*1110*/  IMAD.SHL.U32 R5, R34, 0x4, RZ ;  /* 0x0000000422057824 */ /* 0x008fc800078e00ff */
[----:B------:R-:W-:-:S05]  /*1120*/  IMAD.IADD R6, R24, 0x1, R5 ;  /* 0x0000000118067824 */ /* 0x000fca00078e0205 */
[----:B------:R-:W-:-:S13]  /*1130*/  LOP3.LUT P0, RZ, R6, 0xf, RZ, 0xc0, !PT ;  /* 0x0000000f06ff7812 */ /* 0x000fda000780c0ff */
[----:B------:R-:W-:Y:S05]  /*1140*/  @P0 BRA `(.L_x_489) ;  /* 0x0000000000340947 */ /* 0x000fea0003800000 */
[--C-:B0-----:R-:W-:Y:S02]  /*1150*/  IMAD.IADD R6, R22, 0x1, R5.reuse ;  /* 0x0000000116067824 */ /* 0x101fe400078e0205 */
[----:B------:R-:W-:-:S03]  /*1160*/  IMAD.IADD R5, R20, 0x1, R5 ;  /* 0x0000000114057824 */ /* 0x000fc600078e0205 */
[----:B------:R-:W-:Y:S02]  /*1170*/  LOP3.LUT P0, RZ, R6, 0xf, RZ, 0xc0, !PT ;  /* 0x0000000f06ff7812 */ /* 0x000fe4000780c0ff */
[----:B------:R-:W-:-:S04]  /*1180*/  LOP3.LUT P1, RZ, R5, 0xf, RZ, 0xc0, !PT ;  /* 0x0000000f05ff7812 */ /* 0x000fc8000782c0ff */
[----:B------:R-:W-:-:S13]  /*1190*/  PLOP3.LUT P0, PT, P0, P1, PT, 0xa8, 0x0 ;  /* 0x000000000000781c */ /* 0x000fda0000703570 */
[----:B------:R-:W-:Y:S05]  /*11a0*/  @P0 BRA `(.L_x_489) ;  /* 0x00000000001c0947 */ /* 0x000fea0003800000 */
[----:B------:R-:W-:-:S04]  /*11b0*/  IMAD.SHL.U32 R5, R34, 0x2, RZ ;  /* 0x0000000222057824 */ /* 0x000fc800078e00ff */
[----:B-1----:R-:W-:-:S05]  /*11c0*/  IMAD.IADD R6, R18, 0x1, R5 ;  /* 0x0000000112067824 */ /* 0x002fca00078e0205 */
[----:B------:R-:W-:-:S13]  /*11d0*/  LOP3.LUT P0, RZ, R6, 0x7, RZ, 0xc0, !PT ;  /* 0x0000000706ff7812 */ /* 0x000fda000780c0ff */
[----:B--2---:R-:W-:-:S05]  /*11e0*/  @!P0 IMAD.IADD R5, R2, 0x1, R5 ;  /* 0x0000000102058824 */ /* 0x004fca00078e0205 */
[----:B------:R-:W-:-:S04]  /*11f0*/  @!P0 LOP3.LUT P1, RZ, R5, 0x7, RZ, 0xc0, !PT ;  /* 0x0000000705ff8812 */ /* 0x000fc8000782c0ff */
[----:B------:R-:W-:-:S04]  /*1200*/  @!P0 SEL R5, RZ, 0x1, P1 ;  /* 0x00000001ff058807 */ /* 0x000fc80000800000 */
[----:B------:R-:W-:-:S07]  /*1210*/  @!P0 PRMT R4, R5, 0x7610, R4 ;  /* 0x0000761005048816 */ /* 0x000fce0000000004 */
.L_x_489:
[----:B------:R-:W4:Y:S02]  /*1220*/  S2R R38, SR_TID.X ;  /* 0x0000000000267919 */ /* 0x000f240000002100 */
[----:B----4-:R-:W-:-:S05]  /*1230*/  IMAD.SHL.U32 R38, R38, 0x4, RZ ;  /* 0x0000000426267824 */ /* 0x010fca00078e00ff */
[----:B------:R-:W-:-:S13]  /*1240*/  ISETP.GE.AND P0, PT, R38, R35, PT ;  /* 0x000000232600720c */ /* 0x000fda0003f06270 */
[----:B------:R-:W-:Y:S05]  /*1250*/  @P0 EXIT ;  /* 0x000000000000094d */ /* 0x000fea0003800000 */
[----:B------:R-:W4:Y:S01]  /*1260*/  LDC R36, c[0x0][RZ] ;  /* 0x00000000ff247b82 */ /* 0x000f220000000800 */
[----:B------:R-:W-:-:S04]  /*1270*/  PRMT R4, R4, 0x9910, RZ ;  /* 0x0000991004047816 */ /* 0x000fc800000000ff */
[----:B------:R-:W-:-:S13]  /*1280*/  ISETP.NE.AND P0, PT, R4, RZ, PT ;  /* 0x000000ff0400720c */ /* 0x000fda0003f05270 */
.L_x_495:
[----:B01----:R-:W-:Y:S02]  /*1290*/  IADD3 R7, P1, R34, R38, RZ ;  /* 0x0000002622077210 */ /* 0x003fe40007f3e0ff */
[----:B---3--:R-:W-:Y:S02]  /*12a0*/  SHF.R.S32.HI R5, RZ, 0x1f, R38 ;  /* 0x0000001fff057819 */ /* 0x008fe40000011426 */
[----:B------:R-:W-:Y:S01]  /*12b0*/  @P0 R2UR UR4, R16 ;  /* 0x00000000100402ca */ /* 0x000fe200000e0000 */
[----:B------:R-:W-:Y:S01]  /*12c0*/  IMAD.SHL.U32 R37, R7, 0x2, RZ ;  /* 0x0000000207257824 */ /* 0x000fe200078e00ff */
[----:B------:R-:W-:Y:S02]  /*12d0*/  LEA.HI.X.SX32 R6, R34, R5, 0x1, P1 ;  /* 0x0000000522067211 */ /* 0x000fe400008f0eff */
[----:B------:R-:W-:Y:S02]  /*12e0*/  @P0 R2UR UR5, R17 ;  /* 0x00000000110502ca */ /* 0x000fe400000e0000 */
[----:B------:R-:W-:-:S02]  /*12f0*/  SHF.L.U64.HI R39, R7, 0x1, R6 ;  /* 0x0000000107277819 */ /* 0x000fc40000010206 */
[----:B-1----:R-:W-:-:S05]  /*1300*/  IADD3 R40, P1, R18, R37, RZ ;  /* 0x0000002512287210 */ /* 0x002fca0007f3e0ff */
[----:B------:R-:W-:-:S05]  /*1310*/  IMAD.X R41, R19, 0x1, R39, P1 ;  /* 0x0000000113297824 */ /* 0x000fca00008e0627 */
[----:B------:R-:W3:Y:S01]  /*1320*/  @P0 LDG.E.64 R4, desc[UR4][R40.64] ;  /* 0x0000000428040981 */ /* 0x000ee2000c1e1b00 */
[----:B------:R-:W-:Y:S01]  /*1330*/  IMAD.SHL.U32 R31, R7, 0x4, RZ ;  /* 0x00000004071f7824 */ /* 0x000fe200078e00ff */
[C---:B------:R-:W-:Y:S02]  /*1340*/  @P0 R2UR UR6, R16.reuse ;  /* 0x00000000100602ca */ /* 0x040fe400000e0000 */
[C---:B------:R-:W-:Y:S02]  /*1350*/  @P0 R2UR UR7, R17.reuse ;  /* 0x00000000110702ca */ /* 0x040fe400000e0000 */
[----:B------:R-:W-:Y:S02]  /*1360*/  @P0 R2UR UR8, R16 ;  /* 0x00000000100802ca */ /* 0x000fe400000e0000 */
[----:B------:R-:W-:Y:S02]  /*1370*/  @P0 R2UR UR9, R17 ;  /* 0x00000000110902ca */ /* 0x000fe400000e0000 */
[----:B------:R-:W-:-:S02]  /*1380*/  SHF.L.U64.HI R7, R7, 0x2, R6 ;  /* 0x0000000207077819 */ /* 0x000fc40000010206 */
[-C--:B0-----:R-:W-:Y:S02]  /*1390*/  IADD3 R28, P2, R22, R31.reuse, RZ ;  /* 0x0000001f161c7210 */ /* 0x081fe40007f5e0ff */
[-C--:B------:R-:W-:Y:S02]  /*13a0*/  IADD3 R30, P3, R20, R31.reuse, RZ ;  /* 0x0000001f141e7210 */ /* 0x080fe40007f7e0ff */
[----:B------:R-:W-:Y:S01]  /*13b0*/  IADD3 R26, P1, R24, R31, RZ ;  /* 0x0000001f181a7210 */ /* 0x000fe20007f3e0ff */
[--C-:B------:R-:W-:Y:S02]  /*13c0*/  IMAD.X R29, R23, 0x1, R7.reuse, P2 ;  /* 0x00000001171d7824 */ /* 0x100fe400010e0607 */
[----:B------:R-:W-:Y:S01]  /*13d0*/  IMAD.X R31, R21, 0x1, R7, P3 ;  /* 0x00000001151f7824 */ /* 0x000fe200018e0607 */
[----:B------:R-:W-:Y:S02]  /*13e0*/  IADD3.X R27, R25, R7, RZ, P1, !PT ;  /* 0x00000007191b7210 */ /* 0x000fe40000ffe4ff */
[----:B-----5:R0:W5:Y:S04]  /*13f0*/  @P0 LDG.E.128 R12, desc[UR6][R28.64] ;  /* 0x000000061c0c0981 */ /* 0x020168000c1e1d00 */
[----:B------:R0:W5:Y:S01]  /*1400*/  @P0 LDG.E.128 R8, desc[UR8][R30.64] ;  /* 0x000000081e080981 */ /* 0x000162000c1e1d00 */
[----:B---3--:R-:W-:-:S02]  /*1410*/  @P0 SHF.R.U64 R46, R4, 0x10, R5 ;  /* 0x00000010042e0819 */ /* 0x008fc40000001205 */
[----:B------:R-:W-:Y:S02]  /*1420*/  @P0 PRMT R43, R4, 0x7610, R43 ;  /* 0x00007610042b0816 */ /* 0x000fe4000000002b */
[----:B------:R-:W-:Y:S02]  /*1430*/  @P0 SHF.R.U32.HI R44, RZ, 0x10, R5 ;  /* 0x00000010ff2c0819 */ /* 0x000fe40000011605 */
[----:B------:R-:W-:Y:S02]  /*1440*/  @P0 PRMT R42, R5, 0x7610, R42 ;  /* 0x00007610052a0816 */ /* 0x000fe4000000002a */
[----:B------:R0:W5:Y:S01]  /*1450*/  @P0 LDG.E.128 R4, desc[UR4][R26.64] ;  /* 0x000000041a040981 */ /* 0x000162000c1e1d00 */
[----:B------:R-:W-:Y:S05]  /*1460*/  @P0 BRA `(.L_x_490) ;  /* 0x0000000400140947 */ /* 0x000fea0003800000 */
[C---:B-----5:R-:W-:Y:S01]  /*1470*/  VIADD R4, R38.reuse, 0x1 ;  /* 0x0000000126047836 */ /* 0x060fe20000000000 */
        /* <DEDUP_REMOVED lines=41> */
[----:B------:R-:W-:Y:S01]  /*1710*/  @!P4 R2UR UR27, R17 ;  /* 0x00000000111bc2ca */ /* 0x000fe200000e0000 */
[----:B------:R-:W-:Y:S01]  /*1720*/  @P1 IMAD.MOV.U32 R4, RZ, RZ, RZ ;  /* 0x000000ffff041224 */ /* 0x000fe200078e00ff */
[----:B------:R-:W-:Y:S01]  /*1730*/  @P1 PRMT R43, RZ, 0x7610, R43 ;  /* 0x00007610ff2b1816 */ /* 0x000fe2000000002b */
[----:B------:R-:W-:Y:S01]  /*1740*/  @P1 IMAD.MOV.U32 R12, RZ, RZ, RZ ;  /* 0x000000ffff0c1224 */ /* 0x000fe200078e00ff */
[----:B------:R-:W-:Y:S01]  /*1750*/  @P3 MOV R6, RZ ;  /* 0x000000ff00063202 */ /* 0x000fe20000000f00 */
[----:B------:R-:W-:Y:S02]  /*1760*/  @P1 IMAD.MOV.U32 R8, RZ, RZ, RZ ;  /* 0x000000ffff081224 */ /* 0x000fe400078e00ff */
[----:B------:R-:W-:Y:S01]  /*1770*/  @P2 IMAD.MOV.U32 R5, RZ, RZ, RZ ;  /* 0x000000ffff052224 */ /* 0x000fe200078e00ff */
[----:B------:R1:W5:Y:S01]  /*1780*/  @!P1 LDG.E.U16 R43, desc[UR4][R40.64] ;  /* 0x00000004282b9981 */ /* 0x000362000c1e1500 */
[----:B------:R-:W-:-:S02]  /*1790*/  @P2 IMAD.MOV.U32 R13, RZ, RZ, RZ ;  /* 0x000000ffff0d2224 */ /* 0x000fc400078e00ff */
[----:B------:R-:W-:Y:S01]  /*17a0*/  @P2 IMAD.MOV.U32 R9, RZ, RZ, RZ ;  /* 0x000000ffff092224 */ /* 0x000fe200078e00ff */
[----:B------:R1:W5:Y:S01]  /*17b0*/  @!P1 LDG.E R4, desc[UR4][R26.64] ;  /* 0x000000041a049981 */ /* 0x000362000c1e1900 */
[----:B------:R-:W-:Y:S02]  /*17c0*/  @P3 IMAD.MOV.U32 R14, RZ, RZ, RZ ;  /* 0x000000ffff0e3224 */ /* 0x000fe400078e00ff */
[----:B------:R-:W-:Y:S01]  /*17d0*/  @P3 IMAD.MOV.U32 R10, RZ, RZ, RZ ;  /* 0x000000ffff0a3224 */ /* 0x000fe200078e00ff */
[----:B------:R1:W5:Y:S01]  /*17e0*/  @!P1 LDG.E R12, desc[UR6][R28.64] ;  /* 0x000000061c0c9981 */ /* 0x000362000c1e1900 */
[----:B------:R-:W-:Y:S02]  /*17f0*/  @P4 IMAD.MOV.U32 R7, RZ, RZ, RZ ;  /* 0x000000ffff074224 */ /* 0x000fe400078e00ff */
[----:B------:R-:W-:Y:S01]  /*1800*/  @P4 IMAD.MOV.U32 R15, RZ, RZ, RZ ;  /* 0x000000ffff0f4224 */ /* 0x000fe200078e00ff */
[----:B------:R1:W5:Y:S01]  /*1810*/  @!P1 LDG.E R8, desc[UR8][R30.64] ;  /* 0x000000081e089981 */ /* 0x000362000c1e1900 */
[----:B------:R-:W-:-:S03]  /*1820*/  @P4 IMAD.MOV.U32 R11, RZ, RZ, RZ ;  /* 0x000000ffff0b4224 */ /* 0x000fc600078e00ff */
[----:B------:R1:W5:Y:S04]  /*1830*/  @!P2 LDG.E R5, desc[UR10][R26.64+0x4] ;  /* 0x0000040a1a05a981 */ /* 0x000368000c1e1900 */
[----:B------:R1:W5:Y:S04]  /*1840*/  @!P2 LDG.E R13, desc[UR12][R28.64+0x4] ;  /* 0x0000040c1c0da981 */ /* 0x000368000c1e1900 */
[----:B------:R1:W5:Y:S04]  /*1850*/  @!P2 LDG.E R9, desc[UR14][R30.64+0x4] ;  /* 0x0000040e1e09a981 */ /* 0x000368000c1e1900 */
[----:B------:R1:W5:Y:S04]  /*1860*/  @!P3 LDG.E R6, desc[UR16][R26.64+0x8] ;  /* 0x000008101a06b981 */ /* 0x000368000c1e1900 */
[----:B------:R1:W5:Y:S04]  /*1870*/  @!P3 LDG.E R14, desc[UR18][R28.64+0x8] ;  /* 0x000008121c0eb981 */ /* 0x000368000c1e1900 */
[----:B------:R1:W5:Y:S04]  /*1880*/  @!P3 LDG.E R10, desc[UR20][R30.64+0x8] ;  /* 0x000008141e0ab981 */ /* 0x000368000c1e1900 */
[----:B------:R1:W5:Y:S04]  /*1890*/  @!P4 LDG.E R7, desc[UR22][R26.64+0xc] ;  /* 0x00000c161a07c981 */ /* 0x000368000c1e1900 */
[----:B------:R1:W5:Y:S04]  /*18a0*/  @!P4 LDG.E R15, desc[UR24][R28.64+0xc] ;  /* 0x00000c181c0fc981 */ /* 0x000368000c1e1900 */
[----:B------:R1:W5:Y:S02]  /*18b0*/  @!P4 LDG.E R11, desc[UR26][R30.64+0xc] ;  /* 0x00000c1a1e0bc981 */ /* 0x000364000c1e1900 */
.L_x_490:
[----:B-1----:R-:W1:Y:S01]  /*18c0*/  LDC.64 R40, c[0x0][0xe30] ;  /* 0x00038c00ff287b82 */ /* 0x002e620000000a00 */
[----:B------:R-:W-:Y:S02]  /*18d0*/  R2UR UR4, R16 ;  /* 0x00000000100472ca */ /* 0x000fe400000e0000 */
[----:B------:R-:W-:Y:S01]  /*18e0*/  R2UR UR5, R17 ;  /* 0x00000000110572ca */ /* 0x000fe200000e0000 */
[----:B-----5:R-:W-:Y:S01]  /*18f0*/  IMAD.U32 R48, R43, 0x10000, RZ ;  /* 0x000100002b307824 */ /* 0x020fe200078e00ff */
[----:B------:R-:W-:-:S11]  /*1900*/  ULDC.64 UR6, c[0x0][0xe18] ;  /* 0x0003860000067ab9 */ /* 0x000fd60000000a00 */
[----:B-1----:R1:W5:Y:S01]  /*1910*/  LDG.E R41, desc[UR4][R40.64] ;  /* 0x0000000428297981 */ /* 0x002362000c1e1900 */
[----:B------:R-:W-:Y:S01]  /*1920*/  ULDC UR4, c[0x0][0xe38] ;  /* 0x00038e0000047ab9 */ /* 0x000fe20000000800 */
[----:B------:R-:W-:Y:S01]  /*1930*/  ULDC UR5, c[0x0][0xe3c] ;  /* 0x00038f0000057ab9 */ /* 0x000fe20000000800 */
[----:B------:R-:W-:Y:S01]  /*1940*/  ISETP.NE.AND P1, PT, RZ, UR4, PT ;  /* 0x00000004ff007c0c */ /* 0x000fe2000bf25270 */
[----:B------:R-:W-:Y:S01]  /*1950*/  ULDC UR4, c[0x0][0xe2c] ;  /* 0x00038b0000047ab9 */ /* 0x000fe20000000800 */
[----:B------:R-:W-:-:S11]  /*1960*/  FMUL.FTZ R45, R33, R48 ;  /* 0x00000030212d7220 */ /* 0x000fd60000410000 */
[----:B-1----:R-:W-:Y:S05]  /*1970*/  @!P1 BRA `(.L_x_491) ;  /* 0x0000000000e49947 */ /* 0x002fea0003800000 */
[----:B------:R-:W-:Y:S02]  /*1980*/  IMAD.U32 R48, R42, 0x10000, RZ ;  /* 0x000100002a307824 */ /* 0x000fe400078e00ff */
[----:B------:R-:W-:Y:S01]  /*1990*/  FMUL.FTZ R42, R45, R45 ;  /* 0x0000002d2d2a7220 */ /* 0x000fe20000410000 */
[----:B------:R-:W-:Y:S02]  /*19a0*/  IMAD.U32 R40, R46, 0x10000, RZ ;  /* 0x000100002e287824 */ /* 0x000fe400078e00ff */
[----:B------:R-:W-:Y:S02]  /*19b0*/  IMAD.U32 R44, R44, 0x10000, RZ ;  /* 0x000100002c2c7824 */ /* 0x000fe400078e00ff */
[----:B------:R-:W-:Y:S01]  /*19c0*/  FFMA.FTZ R43, R42, -UR7, R42 ;  /* 0x800000072a2b7c23 */ /* 0x000fe2000801002a */
[C---:B------:R-:W-:Y:S01]  /*19d0*/  FMUL.FTZ R40, R33.reuse, R40 ;  /* 0x0000002821287220 */ /* 0x040fe20000410000 */
[----:B------:R-:W-:Y:S01]  /*19e0*/  FMUL.FTZ R42, R33, R48 ;  /* 0x00000030212a7220 */ /* 0x000fe20000410000 */
[----:B------:R-:W1:Y:S01]  /*19f0*/  MUFU.RCP R46, R32 ;  /* 0x00000020002e7308 */ /* 0x000e620000001000 */
[----:B------:R-:W-:Y:S01]  /*1a00*/  FFMA.FTZ R8, R8, UR7, R43 ;  /* 0x0000000708087c23 */ /* 0x000fe2000801002b */
[----:B------:R-:W-:Y:S01]  /*1a10*/  FMUL.FTZ R47, R40, R40 ;  /* 0x00000028282f7220 */ /* 0x000fe20000410000 */
[----:B------:R-:W-:-:S03]  /*1a20*/  FMUL.FTZ R43, R42, R42 ;  /* 0x0000002a2a2b7220 */ /* 0x000fc60000410000 */
[----:B------:R-:W-:Y:S01]  /*1a30*/  FFMA.FTZ R48, R47, -UR7, R47 ;  /* 0x800000072f307c23 */ /* 0x000fe2000801002f */
[----:B------:R-:W-:Y:S01]  /*1a40*/  FFMA.FTZ R47, R43, -UR7, R43 ;  /* 0x800000072b2f7c23 */ /* 0x000fe2000801002b */
[----:B------:R-:W-:Y:S02]  /*1a50*/  FMUL.FTZ R43, R33, R44 ;  /* 0x0000002c212b7220 */ /* 0x000fe40000410000 */
[----:B------:R-:W-:Y:S01]  /*1a60*/  FFMA.FTZ R9, R9, UR7, R48 ;  /* 0x0000000709097c23 */ /* 0x000fe20008010030 */
[----:B------:R-:W-:Y:S01]  /*1a70*/  FFMA.FTZ R10, R10, UR7, R47 ;  /* 0x000000070a0a7c23 */ /* 0x000fe2000801002f */
[----:B------:R-:W-:-:S04]  /*1a80*/  FMUL.FTZ R47, R43, R43 ;  /* 0x0000002b2b2f7220 */ /* 0x000fc80000410000 */
[----:B------:R-:W-:Y:S01]  /*1a90*/  FFMA.FTZ R48, R47, -UR7, R47 ;  /* 0x800000072f307c23 */ /* 0x000fe2000801002f */
[-C--:B-1----:R-:W-:Y:S01]  /*1aa0*/  FMUL.FTZ R50, R8, R46.reuse ;  /* 0x0000002e08327220 */ /* 0x082fe20000410000 */
[-C--:B------:R-:W-:Y:S01]  /*1ab0*/  FMUL.FTZ R51, R9, R46.reuse ;  /* 0x0000002e09337220 */ /* 0x080fe20000410000 */
[-C--:B------:R-:W-:Y:S01]  /*1ac0*/  FMUL.FTZ R52, R10, R46.reuse ;  /* 0x0000002e0a347220 */ /* 0x080fe20000410000 */
[----:B------:R-:W-:Y:S01]  /*1ad0*/  FFMA.FTZ R11, R11, UR7, R48 ;  /* 0x000000070b0b7c23 */ /* 0x000fe20008010030 */
[----:B------:R-:W1:Y:S03]  /*1ae0*/  MUFU.SQRT R44, R50 ;  /* 0x00000032002c7308 */ /* 0x000e660000002000 */
[----:B------:R-:W-:-:S05]  /*1af0*/  FMUL.FTZ R48, R11, R46 ;  /* 0x0000002e0b307220 */ /* 0x000fca0000410000 */
[----:B------:R-:W3:Y:S08]  /*1b00*/  MUFU.SQRT R47, R51 ;  /* 0x00000033002f7308 */ /* 0x000ef00000002000 */
[----:B------:R-:W0:Y:S01]  /*1b10*/  MUFU.SQRT R49, R52 ;  /* 0x0000003400317308 */ /* 0x000e220000002000 */
[----:B-1----:R-:W-:-:S07]  /*1b20*/  FADD.FTZ R44, R44, UR4 ;  /* 0x000000042c2c7e21 */ /* 0x002fce0008010000 */
[----:B------:R-:W1:Y:S01]  /*1b30*/  MUFU.SQRT R48, R48 ;  /* 0x0000003000307308 */ /* 0x000e620000002000 */
[----:B---3--:R-:W-:-:S07]  /*1b40*/  FADD.FTZ R46, R47, UR4 ;  /* 0x000000042f2e7e21 */ /* 0x008fce0008010000 */
[----:B------:R-:W3:Y:S01]  /*1b50*/  MUFU.RCP R47, R0 ;  /* 0x00000000002f7308 */ /* 0x000ee20000001000 */
[----:B0-----:R-:W-:Y:S01]  /*1b60*/  FADD.FTZ R50, R49, UR4 ;  /* 0x0000000431327e21 */ /* 0x001fe20008010000 */
[----:B------:R-:W-:-:S04]  /*1b70*/  FFMA.FTZ R49, R45, -UR6, R45 ;  /* 0x800000062d317c23 */ /* 0x000fc8000801002d */
[----:B------:R-:W-:Y:S01]  /*1b80*/  FFMA.FTZ R12, R12, UR6, R49 ;  /* 0x000000060c0c7c23 */ /* 0x000fe20008010031 */
[----:B------:R-:W-:Y:S01]  /*1b90*/  FFMA.FTZ R49, R42, -UR6, R42 ;  /* 0x800000062a317c23 */ /* 0x000fe2000801002a */
[----:B------:R-:W0:Y:S01]  /*1ba0*/  MUFU.RCP R44, R44 ;  /* 0x0000002c002c7308 */ /* 0x000e220000001000 */
[----:B-1----:R-:W-:Y:S01]  /*1bb0*/  FADD.FTZ R51, R48, UR4 ;  /* 0x0000000430337e21 */ /* 0x002fe20008010000 */
[----:B------:R-:W-:Y:S01]  /*1bc0*/  FFMA.FTZ R48, R40, -UR6, R40 ;  /* 0x8000000628307c23 */ /* 0x000fe20008010028 */
[----:B------:R-:W-:Y:S01]  /*1bd0*/  FFMA.FTZ R42, R43, -UR6, R43 ;  /* 0x800000062b2a7c23 */ /* 0x000fe2000801002b */
[----:B------:R-:W-:Y:S02]  /*1be0*/  FFMA.FTZ R14, R14, UR6, R49 ;  /* 0x000000060e0e7c23 */ /* 0x000fe40008010031 */
[----:B------:R-:W-:Y:S01]  /*1bf0*/  FFMA.FTZ R13, R13, UR6, R48 ;  /* 0x000000060d0d7c23 */ /* 0x000fe20008010030 */
[----:B------:R-:W-:Y:S01]  /*1c00*/  FFMA.FTZ R15, R15, UR6, R42 ;  /* 0x000000060f0f7c23 */ /* 0x000fe2000801002a */
[----:B------:R-:W1:Y:S01]  /*1c10*/  MUFU.RCP R46, R46 ;  /* 0x0000002e002e7308 */ /* 0x000e620000001000 */
[-C--:B---3--:R-:W-:Y:S01]  /*1c20*/  FMUL.FTZ R43, R12, R47.reuse ;  /* 0x0000002f0c2b7220 */ /* 0x088fe20000410000 */
[-C--:B------:R-:W-:Y:S01]  /*1c30*/  FMUL.FTZ R49, R13, R47.reuse ;  /* 0x0000002f0d317220 */ /* 0x080fe20000410000 */
[-C--:B------:R-:W-:Y:S01]  /*1c40*/  FMUL.FTZ R42, R14, R47.reuse ;  /* 0x0000002f0e2a7220 */ /* 0x080fe20000410000 */
[----:B------:R-:W-:-:S04]  /*1c50*/  FMUL.FTZ R47, R15, R47 ;  /* 0x0000002f0f2f7220 */ /* 0x000fc80000410000 */
[----:B------:R-:W3:Y:S01]  /*1c60*/  MUFU.RCP R45, R50 ;  /* 0x00000032002d7308 */ /* 0x000ee20000001000 */
[----:B0-----:R-:W-:-:S04]  /*1c70*/  FMUL.FTZ R43, R43, R44 ;  /* 0x0000002c2b2b7220 */ /* 0x001fc80000410000 */
[----:B------:R-:W-:-:S03]  /*1c80*/  FFMA.FTZ R44, R4, UR5, R43 ;  /* 0x00000005042c7c23 */ /* 0x000fc6000801002b */
[----:B------:R-:W0:Y:S01]  /*1c90*/  MUFU.RCP R40, R51 ;  /* 0x0000003300287308 */ /* 0x000e220000001000 */
[----:B-1----:R-:W-:-:S04]  /*1ca0*/  FMUL.FTZ R46, R49, R46 ;  /* 0x0000002e312e7220 */ /* 0x002fc80000410000 */
[----:B------:R-:W-:Y:S01]  /*1cb0*/  FFMA.FTZ R46, R5, UR5, R46 ;  /* 0x00000005052e7c23 */ /* 0x000fe2000801002e */
[----:B---3--:R-:W-:-:S04]  /*1cc0*/  FMUL.FTZ R45, R42, R45 ;  /* 0x0000002d2a2d7220 */ /* 0x008fc80000410000 */
[----:B------:R-:W-:Y:S01]  /*1cd0*/  FFMA.FTZ R45, R6, UR5, R45 ;  /* 0x00000005062d7c23 */ /* 0x000fe2000801002d */
[----:B0-----:R-:W-:-:S04]  /*1ce0*/  FMUL.FTZ R40, R47, R40 ;  /* 0x000000282f287220 */ /* 0x001fc80000410000 */
[----:B------:R-:W-:Y:S01]  /*1cf0*/  FFMA.FTZ R40, R7, UR5, R40 ;  /* 0x0000000507287c23 */ /* 0x000fe20008010028 */
[----:B------:R-:W-:Y:S06]  /*1d00*/  BRA `(.L_x_492) ;  /* 0x0000000000e07947 */ /* 0x000fec0003800000 */
.L_x_491:
[----:B------:R-:W-:Y:S01]  /*1d10*/  FFMA.FTZ R45, R4, UR5, R45 ;  /* 0x00000005042d7c23 */ /* 0x000fe2000801002d */
[----:B------:R-:W-:Y:S02]  /*1d20*/  IMAD.U32 R46, R46, 0x10000, RZ ;  /* 0x000100002e2e7824 */ /* 0x000fe400078e00ff */
[----:B------:R-:W-:Y:S01]  /*1d30*/  FMUL.FTZ R40, R5, UR5 ;  /* 0x0000000505287c20 */ /* 0x000fe20008410000 */
[----:B------:R-:W-:Y:S02]  /*1d40*/  IMAD.U32 R48, R42, 0x10000, RZ ;  /* 0x000100002a307824 */ /* 0x000fe400078e00ff */
[----:B------:R-:W-:Y:S01]  /*1d50*/  FMUL.FTZ R43, R45, R45 ;  /* 0x0000002d2d2b7220 */ /* 0x000fe20000410000 */
[----:B------:R-:W-:Y:S01]  /*1d60*/  FMUL.FTZ R42, R6, UR5 ;  /* 0x00000005062a7c20 */ /* 0x000fe20008410000 */
[----:B------:R-:W-:Y:S02]  /*1d70*/  FFMA.FTZ R40, R33, R46, R40 ;  /* 0x0000002e21287223 */ /* 0x000fe40000010028 */
[----:B------:R-:W-:Y:S01]  /*1d80*/  FFMA.FTZ R47, R43, -UR7, R43 ;  /* 0x800000072b2f7c23 */ /* 0x000fe2000801002b */
[----:B------:R-:W-:Y:S01]  /*1d90*/  FFMA.FTZ R43, R33, R48, R42 ;  /* 0x00000030212b7223 */ /* 0x000fe2000001002a */
[----:B------:R-:W-:Y:S01]  /*1da0*/  FMUL.FTZ R42, R40, R40 ;  /* 0x00000028282a7220 */ /* 0x000fe20000410000 */
[----:B------:R-:W1:Y:S01]  /*1db0*/  MUFU.RCP R46, R32 ;  /* 0x00000020002e7308 */ /* 0x000e620000001000 */
[----:B------:R-:W-:Y:S01]  /*1dc0*/  FFMA.FTZ R8, R8, UR7, R47 ;  /* 0x0000000708087c23 */ /* 0x000fe2000801002f */
[----:B------:R-:W-:Y:S01]  /*1dd0*/  SHF.L.U32 R48, R44, 0x10, RZ ;  /* 0x000000102c307819 */ /* 0x000fe200000006ff */
[----:B------:R-:W-:Y:S01]  /*1de0*/  FMUL.FTZ R47, R43, R43 ;  /* 0x0000002b2b2f7220 */ /* 0x000fe20000410000 */
[----:B------:R-:W-:Y:S01]  /*1df0*/  FFMA.FTZ R44, R42, -UR7, R42 ;  /* 0x800000072a2c7c23 */ /* 0x000fe2000801002a */
[----:B------:R-:W-:Y:S01]  /*1e00*/  FMUL.FTZ R42, R7, UR5 ;  /* 0x00000005072a7c20 */ /* 0x000fe20008410000 */
[----:B------:R-:W-:Y:S01]  /*1e10*/  FFMA.FTZ R43, R43, -UR6, R43 ;  /* 0x800000062b2b7c23 */ /* 0x000fe2000801002b */
[----:B------:R-:W-:Y:S01]  /*1e20*/  FFMA.FTZ R47, R47, -UR7, R47 ;  /* 0x800000072f2f7c23 */ /* 0x000fe2000801002f */
[----:B------:R-:W-:Y:S01]  /*1e30*/  FFMA.FTZ R9, R9, UR7, R44 ;  /* 0x0000000709097c23 */ /* 0x000fe2000801002c */
[----:B------:R-:W-:Y:S01]  /*1e40*/  FFMA.FTZ R42, R33, R48, R42 ;  /* 0x00000030212a7223 */ /* 0x000fe2000001002a */
[----:B------:R-:W-:Y:S01]  /*1e50*/  FFMA.FTZ R14, R14, UR6, R43 ;  /* 0x000000060e0e7c23 */ /* 0x000fe2000801002b */
[----:B------:R-:W-:-:S02]  /*1e60*/  FFMA.FTZ R10, R10, UR7, R47 ;  /* 0x000000070a0a7c23 */ /* 0x000fc4000801002f */
[C---:B------:R-:W-:Y:S01]  /*1e70*/  FMUL.FTZ R47, R42.reuse, R42 ;  /* 0x0000002a2a2f7220 */ /* 0x040fe20000410000 */
[----:B------:R-:W-:-:S03]  /*1e80*/  FFMA.FTZ R42, R42, -UR6, R42 ;  /* 0x800000062a2a7c23 */ /* 0x000fc6000801002a */
[----:B------:R-:W-:Y:S01]  /*1e90*/  FFMA.FTZ R48, R47, -UR7, R47 ;  /* 0x800000072f307c23 */ /* 0x000fe2000801002f */
[-C--:B-1----:R-:W-:Y:S01]  /*1ea0*/  FMUL.FTZ R50, R8, R46.reuse ;  /* 0x0000002e08327220 */ /* 0x082fe20000410000 */
[-C--:B------:R-:W-:Y:S01]  /*1eb0*/  FMUL.FTZ R52, R10, R46.reuse ;  /* 0x0000002e0a347220 */ /* 0x080fe20000410000 */
[-C--:B------:R-:W-:Y:S01]  /*1ec0*/  FMUL.FTZ R51, R9, R46.reuse ;  /* 0x0000002e09337220 */ /* 0x080fe20000410000 */
[----:B------:R-:W-:Y:S01]  /*1ed0*/  FFMA.FTZ R11, R11, UR7, R48 ;  /* 0x000000070b0b7c23 */ /* 0x000fe20008010030 */
[----:B------:R-:W1:Y:S01]  /*1ee0*/  MUFU.SQRT R44, R50 ;  /* 0x00000032002c7308 */ /* 0x000e620000002000 */
[----:B------:R-:W-:Y:S02]  /*1ef0*/  FFMA.FTZ R15, R15, UR6, R42 ;  /* 0x000000060f0f7c23 */ /* 0x000fe4000801002a */
[----:B------:R-:W-:-:S05]  /*1f00*/  FMUL.FTZ R48, R11, R46 ;  /* 0x0000002e0b307220 */ /* 0x000fca0000410000 */
[----:B------:R-:W3:Y:S08]  /*1f10*/  MUFU.SQRT R49, R52 ;  /* 0x0000003400317308 */ /* 0x000ef00000002000 */
[----:B------:R-:W0:Y:S01]  /*1f20*/  MUFU.SQRT R47, R51 ;  /* 0x00000033002f7308 */ /* 0x000e220000002000 */
[----:B-1----:R-:W-:-:S07]  /*1f30*/  FADD.FTZ R44, R44, UR4 ;  /* 0x000000042c2c7e21 */ /* 0x002fce0008010000 */
[----:B------:R-:W1:Y:S01]  /*1f40*/  MUFU.SQRT R48, R48 ;  /* 0x0000003000307308 */ /* 0x000e620000002000 */
[----:B---3--:R-:W-:Y:S01]  /*1f50*/  FADD.FTZ R50, R49, UR4 ;  /* 0x0000000431327e21 */ /* 0x008fe20008010000 */
[----:B------:R-:W-:-:S04]  /*1f60*/  FFMA.FTZ R49, R45, -UR6, R45 ;  /* 0x800000062d317c23 */ /* 0x000fc8000801002d */
[----:B------:R-:W-:Y:S02]  /*1f70*/  FFMA.FTZ R12, R12, UR6, R49 ;  /* 0x000000060c0c7c23 */ /* 0x000fe40008010031 */
[----:B------:R-:W3:Y:S01]  /*1f80*/  MUFU.RCP R46, R0 ;  /* 0x00000000002e7308 */ /* 0x000ee20000001000 */
[----:B0-----:R-:W-:-:S07]  /*1f90*/  FADD.FTZ R47, R47, UR4 ;  /* 0x000000042f2f7e21 */ /* 0x001fce0008010000 */
[----:B------:R-:W0:Y:S01]  /*1fa0*/  MUFU.RCP R44, R44 ;  /* 0x0000002c002c7308 */ /* 0x000e220000001000 */
[----:B-1----:R-:W-:Y:S01]  /*1fb0*/  FADD.FTZ R49, R48, UR4 ;  /* 0x0000000430317e21 */ /* 0x002fe20008010000 */
[----:B------:R-:W-:-:S04]  /*1fc0*/  FFMA.FTZ R48, R40, -UR6, R40 ;  /* 0x8000000628307c23 */ /* 0x000fc80008010028 */
[----:B------:R-:W-:Y:S02]  /*1fd0*/  FFMA.FTZ R13, R13, UR6, R48 ;  /* 0x000000060d0d7c23 */ /* 0x000fe40008010030 */
[----:B------:R-:W1:Y:S01]  /*1fe0*/  MUFU.RCP R47, R47 ;  /* 0x0000002f002f7308 */ /* 0x000e620000001000 */
[-C--:B---3--:R-:W-:Y:S01]  /*1ff0*/  FMUL.FTZ R43, R12, R46.reuse ;  /* 0x0000002e0c2b7220 */ /* 0x088fe20000410000 */
[-C--:B------:R-:W-:Y:S01]  /*2000*/  FMUL.FTZ R42, R13, R46.reuse ;  /* 0x0000002e0d2a7220 */ /* 0x080fe20000410000 */
[----:B------:R-:W-:-:S05]  /*2010*/  FMUL.FTZ R48, R14, R46 ;  /* 0x0000002e0e307220 */ /* 0x000fca0000410000 */
[----:B------:R-:W3:Y:S01]  /*2020*/  MUFU.RCP R45, R50 ;  /* 0x00000032002d7308 */ /* 0x000ee20000001000 */
[----:B0-----:R-:W-:Y:S01]  /*2030*/  FMUL.FTZ R44, R43, R44 ;  /* 0x0000002c2b2c7220 */ /* 0x001fe20000410000 */
[----:B------:R-:W-:-:S06]  /*2040*/  FMUL.FTZ R43, R15, R46 ;  /* 0x0000002e0f2b7220 */ /* 0x000fcc0000410000 */
[----:B------:R-:W0:Y:S01]  /*2050*/  MUFU.RCP R40, R49 ;  /* 0x0000003100287308 */ /* 0x000e220000001000 */
[----:B-1----:R-:W-:Y:S01]  /*2060*/  FMUL.FTZ R46, R42, R47 ;  /* 0x0000002f2a2e7220 */ /* 0x002fe20000410000 */
[----:B---3--:R-:W-:Y:S01]  /*2070*/  FMUL.FTZ R45, R48, R45 ;  /* 0x0000002d302d7220 */ /* 0x008fe20000410000 */
[----:B0-----:R-:W-:-:S07]  /*2080*/  FMUL.FTZ R40, R43, R40 ;  /* 0x000000282b287220 */ /* 0x001fce0000410000 */
.L_x_492:
[C---:B-----5:R-:W-:Y:S01]  /*2090*/  FFMA.FTZ R4, -R41.reuse, R44, R4 ;  /* 0x0000002c29047223 */ /* 0x060fe20000010104 */
[C---:B------:R-:W-:Y:S01]  /*20a0*/  FFMA.FTZ R5, -R41.reuse, R46, R5 ;  /* 0x0000002e29057223 */ /* 0x040fe20000010105 */
[C---:B------:R-:W-:Y:S01]  /*20b0*/  FFMA.FTZ R6, -R41.reuse, R45, R6 ;  /* 0x0000002d29067223 */ /* 0x040fe20000010106 */
[----:B------:R-:W-:Y:S01]  /*20c0*/  FFMA.FTZ R7, -R41, R40, R7 ;  /* 0x0000002829077223 */ /* 0x000fe20000010107 */
[----:B------:R0:W1:Y:S01]  /*20d0*/  F2F.BF16.F32 R43, R4 ;  /* 0x00000004002b7304 */ /* 0x0000620000202000 */
[----:B--2---:R-:W-:-:S05]  /*20e0*/  IADD3 R40, P1, R2, R37, RZ ;  /* 0x0000002502287210 */ /* 0x004fca0007f3e0ff */
[----:B------:R-:W-:Y:S02]  /*20f0*/  IMAD.X R41, R3, 0x1, R39, P1 ;  /* 0x0000000103297824 */ /* 0x000fe400008e0627 */
[----:B------:R0:W2:Y:S08]  /*2100*/  F2F.BF16.F32 R49, R5 ;  /* 0x0000000500317304 */ /* 0x0000b00000202000 */
[----:B------:R0:W3:Y:S08]  /*2110*/  F2F.BF16.F32 R47, R6 ;  /* 0x00000006002f7304 */ /* 0x0000f00000202000 */
[----:B------:R0:W0:Y:S01]  /*2120*/  F2F.BF16.F32 R51, R7 ;  /* 0x0000000700337304 */ /* 0x0000220000202000 */
[----:B-12---:R-:W-:Y:S05]  /*2130*/  @!P0 BRA `(.L_x_493) ;  /* 0x0000000000448947 */ /* 0x006fea0003800000 */
[C---:B------:R-:W-:Y:S01]  /*2140*/  R2UR UR4, R16.reuse ;  /* 0x00000000100472ca */ /* 0x040fe200000e0000 */
[----:B------:R-:W-:Y:S01]  /*2150*/  IMAD.WIDE.U32 R44, R49, 0x10000, RZ ;  /* 0x00010000312c7825 */ /* 0x000fe200078e00ff */
[----:B------:R-:W-:Y:S02]  /*2160*/  R2UR UR5, R17 ;  /* 0x00000000110572ca */ /* 0x000fe400000e0000 */
[C---:B------:R-:W-:Y:S01]  /*2170*/  R2UR UR6, R16.reuse ;  /* 0x00000000100672ca */ /* 0x040fe200000e0000 */
[----:B0-----:R-:W-:Y:S01]  /*2180*/  IMAD.U32 R37, R51, 0x10000, RZ ;  /* 0x0001000033257824 */ /* 0x001fe200078e00ff */
[C---:B------:R-:W-:Y:S02]  /*2190*/  R2UR UR7, R17.reuse ;  /* 0x00000000110772ca */ /* 0x040fe400000e0000 */
[----:B------:R-:W-:Y:S02]  /*21a0*/  R2UR UR8, R16 ;  /* 0x00000000100872ca */ /* 0x000fe400000e0000 */
[----:B------:R-:W-:-:S02]  /*21b0*/  R2UR UR9, R17 ;  /* 0x00000000110972ca */ /* 0x000fc400000e0000 */
[----:B------:R-:W-:Y:S02]  /*21c0*/  R2UR UR10, R16 ;  /* 0x00000000100a72ca */ /* 0x000fe400000e0000 */
[----:B------:R-:W-:Y:S01]  /*21d0*/  R2UR UR11, R17 ;  /* 0x00000000110b72ca */ /* 0x000fe200000e0000 */
[----:B------:R0:W-:Y:S01]  /*21e0*/  STG.E.128 desc[UR4][R26.64], R4 ;  /* 0x000000041a007986 */ /* 0x0001e2000c101d04 */
[----:B---3--:R-:W-:Y:S02]  /*21f0*/  LOP3.LUT R45, R45, R37, R47, 0xfe, !PT ;  /* 0x000000252d2d7212 */ /* 0x008fe400078efe2f */
[----:B------:R-:W-:Y:S01]  /*2200*/  LOP3.LUT R44, R44, R43, RZ, 0xfc, !PT ;  /* 0x0000002b2c2c7212 */ /* 0x000fe200078efcff */
[----:B------:R0:W-:Y:S04]  /*2210*/  STG.E.128 desc[UR6][R28.64], R12 ;  /* 0x0000000c1c007986 */ /* 0x0001e8000c101d06 */
[----:B------:R0:W-:Y:S04]  /*2220*/  STG.E.128 desc[UR8][R30.64], R8 ;  /* 0x000000081e007986 */ /* 0x0001e8000c101d08 */
[----:B------:R0:W-:Y:S01]  /*2230*/  STG.E.64 desc[UR10][R40.64], R44 ;  /* 0x0000002c28007986 */ /* 0x0001e2000c101b0a */
[----:B------:R-:W-:Y:S05]  /*2240*/  BRA `(.L_x_494) ;  /* 0x0000000000d47947 */ /* 0x000fea0003800000 */
.L_x_493:
        /* <DEDUP_REMOVED lines=15> */
[----:B------:R1:W-:Y:S01]  /*2340*/  @!P1 STG.E desc[UR4][R26.64], R4 ;  /* 0x000000041a009986 */ /* 0x0003e2000c101904 */
[C---:B------:R-:W-:Y:S02]  /*2350*/  @!P2 R2UR UR12, R16.reuse ;  /* 0x00000000100ca2ca */ /* 0x040fe400000e0000 */
[----:B------:R-:W-:Y:S01]  /*2360*/  @!P2 R2UR UR13, R17 ;  /* 0x00000000110da2ca */ /* 0x000fe200000e0000 */
[----:B------:R1:W-:Y:S01]  /*2370*/  @!P1 STG.E desc[UR6][R28.64], R12 ;  /* 0x0000000c1c009986 */ /* 0x0003e2000c101906 */
[----:B------:R-:W-:-:S02]  /*2380*/  @!P2 R2UR UR6, R16 ;  /* 0x000000001006a2ca */ /* 0x000fc400000e0000 */
[C---:B------:R-:W-:Y:S01]  /*2390*/  @!P2 R2UR UR7, R17.reuse ;  /* 0x000000001107a2ca */ /* 0x040fe200000e0000 */
[----:B------:R1:W-:Y:S01]  /*23a0*/  @!P1 STG.E desc[UR8][R30.64], R8 ;  /* 0x000000081e009986 */ /* 0x0003e2000c101908 */
[C---:B------:R-:W-:Y:S02]  /*23b0*/  @!P2 R2UR UR8, R16.reuse ;  /* 0x000000001008a2ca */ /* 0x040fe400000e0000 */
[C---:B------:R-:W-:Y:S01]  /*23c0*/  @!P2 R2UR UR9, R17.reuse ;  /* 0x000000001109a2ca */ /* 0x040fe200000e0000 */
[----:B------:R1:W-:Y:S01]  /*23d0*/  @!P1 STG.E.U16 desc[UR4][R40.64], R43 ;  /* 0x0000002b28009986 */ /* 0x0003e2000c101504 */
[C---:B------:R-:W-:Y:S02]  /*23e0*/  @!P3 R2UR UR14, R16.reuse ;  /* 0x00000000100eb2ca */ /* 0x040fe400000e0000 */
[----:B------:R-:W-:Y:S02]  /*23f0*/  @!P3 R2UR UR15, R17 ;  /* 0x00000000110fb2ca */ /* 0x000fe400000e0000 */
[----:B------:R-:W-:-:S02]  /*2400*/  @!P3 R2UR UR16, R16 ;  /* 0x000000001010b2ca */ /* 0x000fc400000e0000 */
[C---:B------:R-:W-:Y:S01]  /*2410*/  @!P3 R2UR UR17, R17.reuse ;  /* 0x000000001111b2ca */ /* 0x040fe200000e0000 */
[----:B------:R1:W-:Y:S01]  /*2420*/  @!P2 STG.E desc[UR6][R26.64+0x4], R5 ;  /* 0x000004051a00a986 */ /* 0x0003e2000c101906 */
        /* <DEDUP_REMOVED lines=8> */
[----:B------:R1:W-:Y:S01]  /*24b0*/  @!P2 STG.E.U16 desc[UR12][R40.64+0x2], R49 ;  /* 0x000002312800a986 */ /* 0x0003e2000c10150c */
[C---:B------:R-:W-:Y:S02]  /*24c0*/  @!P4 R2UR UR24, R16.reuse ;  /* 0x000000001018c2ca */ /* 0x040fe400000e0000 */
[C---:B------:R-:W-:Y:S01]  /*24d0*/  @!P4 R2UR UR25, R17.reuse ;  /* 0x000000001119c2ca */ /* 0x040fe200000e0000 */
[----:B------:R1:W-:Y:S01]  /*24e0*/  @!P3 STG.E desc[UR14][R26.64+0x8], R6 ;  /* 0x000008061a00b986 */ /* 0x0003e2000c10190e */
[C---:B------:R-:W-:Y:S02]  /*24f0*/  @!P4 R2UR UR26, R16.reuse ;  /* 0x00000000101ac2ca */ /* 0x040fe400000e0000 */
[----:B------:R-:W-:Y:S01]  /*2500*/  @!P4 R2UR UR27, R17 ;  /* 0x00000000111bc2ca */ /* 0x000fe200000e0000 */
[----:B------:R1:W-:Y:S01]  /*2510*/  @!P3 STG.E desc[UR16][R28.64+0x8], R14 ;  /* 0x0000080e1c00b986 */ /* 0x0003e2000c101910 */
[----:B------:R-:W-:-:S02]  /*2520*/  @!P4 R2UR UR28, R16 ;  /* 0x00000000101cc2ca */ /* 0x000fc400000e0000 */
[----:B------:R-:W-:Y:S01]  /*2530*/  @!P4 R2UR UR29, R17 ;  /* 0x00000000111dc2ca */ /* 0x000fe200000e0000 */
[----:B------:R1:W-:Y:S04]  /*2540*/  @!P3 STG.E desc[UR18][R30.64+0x8], R10 ;  /* 0x0000080a1e00b986 */ /* 0x0003e8000c101912 */
[----:B---3--:R1:W-:Y:S04]  /*2550*/  @!P3 STG.E.U16 desc[UR20][R40.64+0x4], R47 ;  /* 0x0000042f2800b986 */ /* 0x0083e8000c101514 */
[----:B------:R1:W-:Y:S04]  /*2560*/  @!P4 STG.E desc[UR22][R26.64+0xc], R7 ;  /* 0x00000c071a00c986 */ /* 0x0003e8000c101916 */
[----:B------:R1:W-:Y:S04]  /*2570*/  @!P4 STG.E desc[UR24][R28.64+0xc], R15 ;  /* 0x00000c0f1c00c986 */ /* 0x0003e8000c101918 */
[----:B------:R1:W-:Y:S04]  /*2580*/  @!P4 STG.E desc[UR26][R30.64+0xc], R11 ;  /* 0x00000c0b1e00c986 */ /* 0x0003e8000c10191a */
[----:B0-----:R1:W-:Y:S02]  /*2590*/  @!P4 STG.E.U16 desc[UR28][R40.64+0x6], R51 ;  /* 0x000006332800c986 */ /* 0x0013e4000c10151c */
.L_x_494:
[----:B----4-:R-:W-:-:S05]  /*25a0*/  IMAD R38, R36, 0x4, R38 ;  /* 0x0000000424267824 */ /* 0x010fca00078e0226 */
[----:B------:R-:W-:-:S13]  /*25b0*/  ISETP.GE.AND P1, PT, R38, R35, PT ;  /* 0x000000232600720c */ /* 0x000fda0003f26270 */
[----:B------:R-:W-:Y:S05]  /*25c0*/  @!P1 BRA `(.L_x_495) ;  /* 0xffffffec00309947 */ /* 0x000fea000383ffff */
[----:B------:R-:W-:Y:S05]  /*25d0*/  EXIT ;  /* 0x000000000000794d */ /* 0x000fea0003800000 */
        .type           $_Z25multi_tensor_apply_kernelI18TensorListMetadataILi5EE25DistAdamCapturableFunctorIfN3c108BFloat16ES4_EJPfffPiifS6_10adamMode_tfEEvlPViT_T0_DpT1_$__internal_accurate_pow,@function
        .size           $_Z25multi_tensor_apply_kernelI18TensorListMetadataILi5EE25DistAdamCapturableFunctorIfN3c108BFloat16ES4_EJPfffPiifS6_10adamMode_tfEEvlPViT_T0_DpT1_$__internal_accurate_pow,(.L_x_945 - $_Z25multi_tensor_apply_kernelI18TensorListMetadataILi5EE25DistAdamCapturableFunctorIfN3c108BFloat16ES4_EJPfffPiifS6_10adamMode_tfEEvlPViT_T0_DpT1_$__internal_accurate_pow)
$_Z25multi_tensor_apply_kernelI18TensorListMetadataILi5EE25DistAdamCapturableFunctorIfN3c108BFloat16ES4_EJPfffPiifS6_10adamMode_tfEEvlPViT_T0_DpT1_$__internal_accurate_pow:
        /* <DEDUP_REMOVED lines=16> */
[----:B------:R-:W-:-:S05]  /*26e0*/  @P2 VIADD R11, R15, 0xfff00000 ;  /* 0xfff000000f0b2836 */ /* 0x000fca0000000000 */
[----:B------:R-:W-:-:S06]  /*26f0*/  @P2 MOV R15, R11 ;  /* 0x0000000b000f2202 */ /* 0x000fcc0000000f00 */
        /* <DEDUP_REMOVED lines=94> */
[----:B------:R-:W-:Y:S01]  /*2ce0*/  MOV R14, 0x652b82fe ;  /* 0x652b82fe000e7802 */ /* 0x000fe20000000f00 */
[----:B------:R-:W-:-:S06]  /*2cf0*/  IMAD.MOV.U32 R15, RZ, RZ, 0x3ff71547 ;  /* 0x3ff71547ff0f7424 */ /* 0x000fcc00078e00ff */
        /* <DEDUP_REMOVED lines=58> */
.L_x_496:
[----:B------:R-:W-:Y:S01]  /*30a0*/  DSETP.NEU.AND P1, PT, |R18|, +INF , PT ;  /* 0x7ff000001200742a */ /* 0x000fe20003f2d200 */
[----:B------:R-:W-:Y:S01]  /*30b0*/  IMAD.MOV.U32 R7, RZ, RZ, 0x0 ;  /* 0x00000000ff077424 */ /* 0x000fe200078e00ff */
[----:B------:R-:W-:-:S12]  /*30c0*/  DADD R8, R10, R8 ;  /* 0x000000000a087229 */ /* 0x000fd80000000008 */
[----:B------:R-:W-:Y:S01]  /*30d0*/  @P1 DFMA R18, R8, R18, R18 ;  /* 0x000000120812122b */ /* 0x000fe20000000012 */
[----:B------:R-:W-:Y:S10]  /*30e0*/  RET.REL.NODEC R6 `(_Z25multi_tensor_apply_kernelI18TensorListMetadataILi5EE25DistAdamCapturableFunctorIfN3c108BFloat16ES4_EJPfffPiifS6_10adamMode_tfEEvlPViT_T0_DpT1_) ;  /* 0xffffffcc06c47950 */ /* 0x000ff40003c3ffff */
.L_x_497:
        /* <DEDUP_REMOVED lines=9> */
.L_x_945:


//--------------------- .text._Z25multi_tensor_apply_kernelI18TensorListMetadataILi5EE25DistAdamCapturableFunctorIfN3c108BFloat16ENS3_4HalfEEJPfffPiifS7_10adamMode_tfEEvlPViT_T0_DpT1_ --------------------------
	.section	.text._Z25multi_tensor_apply_kernelI18TensorListMetadataILi5EE25DistAdamCapturableFunctorIfN3c108BFloat16ENS3_4HalfEEJPfffPiifS7_10adamMode_tfEEvlPViT_T0_DpT1_,"ax",@progbits
	.align	128
        .global         _Z25multi_tensor_apply_kernelI18TensorListMetadataILi5EE25DistAdamCapturableFunctorIfN3c108BFloat16ENS3_4HalfEEJPfffPiifS7_10adamMode_tfEEvlPViT_T0_DpT1_
        .type           _Z25multi_tensor_apply_kernelI18TensorListMetadataILi5EE25DistAdamCapturableFunctorIfN3c108BFloat16ENS3_4HalfEEJPfffPiifS7_10adamMode_tfEEvlPViT_T0_DpT1_,@function
        .size           _Z25multi_tensor_apply_kernelI18TensorListMetadataILi5EE25DistAdamCapturableFunctorIfN3c108BFloat16ENS3_4HalfEEJPfffPiifS7_10adamMode_tfEEvlPViT_T0_DpT1_,(.L_x_946 - _Z25multi_tensor_apply_kernelI18TensorListMetadataILi5EE25DistAdamCapturableFunctorIfN3c108BFloat16ENS3_4HalfEEJPfffPiifS7_10adamMode_tfEEvlPViT_T0_DpT1_)
        .other          _Z25multi_tensor_apply_kernelI18TensorListMetadataILi5EE25DistAdamCapturableFunctorIfN3c108BFloat16ENS3_4HalfEEJPfffPiifS7_10adamMode_tfEEvlPViT_T0_DpT1_,@"STO_CUDA_ENTRY STV_DEFAULT"
_Z25multi_tensor_apply_kernelI18TensorListMetadataILi5EE25DistAdamCapturableFunctorIfN3c108BFloat16ENS3_4HalfEEJPfffPiifS7_10adamMode_tfEEvlPViT_T0_DpT1_:
.text._Z25multi_tensor_apply_kernelI18TensorListMetadataILi5EE25DistAdamCapturableFunctorIfN3c108BFloat16ENS3_4HalfEEJPfffPiifS7_10adamMode_tfEEvlPViT_T0_DpT1_:
        /* <DEDUP_REMOVED lines=21> */
.L_x_498:
        /* <DEDUP_REMOVED lines=20> */
.L_x_499:
        /* <DEDUP_REMOVED lines=20> */
.L_x_500:
        /* <DEDUP_REMOVED lines=21> */
.L_x_501:
        /* <DEDUP_REMOVED lines=32> */
[----:B0-----:R-:W-:Y:S05]  /*0720*/  CALL.REL.NOINC `($_Z25multi_tensor_apply_kernelI18TensorListMetadataILi5EE25DistAdamCapturableFunctorIfN3c108BFloat16ENS3_4HalfEEJPfffPiifS7_10adamMode_tfEEvlPViT_T0_DpT1_$__internal_accurate_pow) ;  /* 0x0000001c00ac7944 */ /* 0x001fea0003c00000 */
        /* <DEDUP_REMOVED lines=22> */
.L_x_503:
[----:B------:R-:W-:Y:S01]  /*0890*/  ISETP.GE.AND P2, PT, R3, RZ, PT ;  /* 0x000000ff0300720c */ /* 0x000fe20003f46270 */
[----:B------:R-:W-:Y:S01]  /*08a0*/  DSETP.NEU.AND P1, PT, |R2|, 0.5, !P0 ;  /* 0x3fe000000200742a */ /* 0x000fe2000472d200 */
[----:B------:R-:W-:-:S05]  /*08b0*/  IMAD.MOV.U32 R4, RZ, RZ, RZ ;  /* 0x000000ffff047224 */ /* 0x000fca00078e00ff */
[----:B0-----:R-:W-:-:S06]  /*08c0*/  SEL R5, R9, RZ, P1 ;  /* 0x000000ff09057207 */ /* 0x001fcc0000800000 */
[----:B------:R-:W-:-:S07]  /*08d0*/  @!P2 LOP3.LUT R5, R5, 0x7ff00000, RZ, 0xfc, !PT ;  /* 0x7ff000000505a812 */ /* 0x000fce00078efcff */
.L_x_504:
        /* <DEDUP_REMOVED lines=17> */
.L_x_507:
        /* <DEDUP_REMOVED lines=10> */
.L_x_506:
[----:B------:R-:W-:-:S11]  /*0a90*/  DADD R4, R2, R8 ;  /* 0x0000000002047229 */ /* 0x000fd60000000008 */
.L_x_505:
        /* <DEDUP_REMOVED lines=9> */
[----:B------:R-:W-:Y:S05]  /*0b30*/  CALL.REL.NOINC `($_Z25multi_tensor_apply_kernelI18TensorListMetadataILi5EE25DistAdamCapturableFunctorIfN3c108BFloat16ENS3_4HalfEEJPfffPiifS7_10adamMode_tfEEvlPViT_T0_DpT1_$__internal_accurate_pow) ;  /* 0x0000001800a87944 */ /* 0x000fea0003c00000 */
        /* <DEDUP_REMOVED lines=19> */
.L_x_508:
[----:B------:R-:W-:Y:S01]  /*0c70*/  ISETP.GE.AND P1, PT, R3, RZ, PT ;  /* 0x000000ff0300720c */ /* 0x000fe20003f26270 */
[----:B------:R-:W-:Y:S01]  /*0c80*/  DSETP.NEU.AND P0, PT, |R2|, 0.5, !P0 ;  /* 0x3fe000000200742a */ /* 0x000fe2000470d200 */
[----:B------:R-:W-:-:S05]  /*0c90*/  IMAD.MOV.U32 R6, RZ, RZ, RZ ;  /* 0x000000ffff067224 */ /* 0x000fca00078e00ff */
[----:B0-----:R-:W-:Y:S02]  /*0ca0*/  SEL R7, R11, RZ, P0 ;  /* 0x000000ff0b077207 */ /* 0x001fe40000000000 */
[----:B------:R-:W-:-:S04]  /*0cb0*/  SEL R24, RZ, 0x1, !P0 ;  /* 0x00000001ff187807 */ /* 0x000fc80004000000 */
[----:B------:R-:W-:-:S07]  /*0cc0*/  @!P1 LOP3.LUT R7, R7, 0x7ff00000, RZ, 0xfc, !PT ;  /* 0x7ff0000007079812 */ /* 0x000fce00078efcff */
.L_x_509:
        /* <DEDUP_REMOVED lines=17> */
.L_x_512:
        /* <DEDUP_REMOVED lines=11> */
.L_x_511:
[----:B------:R-:W-:-:S11]  /*0e90*/  DADD R6, R2, R10 ;  /* 0x0000000002067229 */ /* 0x000fd6000000000a */
.L_x_510:
        /* <DEDUP_REMOVED lines=17> */
.L_x_502:
        /* <DEDUP_REMOVED lines=39> */
.L_x_513:
[----:B------:R-:W4:Y:S02]  /*1220*/  S2R R38, SR_TID.X ;  /* 0x0000000000267919 */ /* 0x000f240000002100 */
[----:B----4-:R-:W-:-:S05]  /*1230*/  IMAD.SHL.U32 R38, R38, 0x4, RZ ;  /* 0x0000000426267824 */ /* 0x010fca00078e00ff */
[----:B------:R-:W-:-:S13]  /*1240*/  ISETP.GE.AND P0, PT, R38, R35, PT ;  /* 0x000000232600720c */ /* 0x000fda0003f06270 */
[----:B------:R-:W-:Y:S05]  /*1250*/  @P0 EXIT ;  /* 0x000000000000094d */ /* 0x000fea0003800000 */
[----:B------:R-:W4:Y:S01]  /*1260*/  LDC R36, c[0x0][RZ] ;  /* 0x00000000ff247b82 */ /* 0x000f220000000800 */
[----:B------:R-:W-:-:S04]  /*1270*/  PRMT R4, R4, 0x9910, RZ ;  /* 0x0000991004047816 */ /* 0x000fc800000000ff */
[----:B------:R-:W-:-:S13]  /*1280*/  ISETP.NE.AND P0, PT, R4, RZ, PT ;  /* 0x000000ff0400720c */ /* 0x000fda0003f05270 */
.L_x_519:
        /* <DEDUP_REMOVED lines=99> */
.L_x_514:
        /* <DEDUP_REMOVED lines=69> */
.L_x_515:
        /* <DEDUP_REMOVED lines=56> */
.L_x_516:
[C---:B-----5:R-:W-:Y:S01]  /*2090*/  FFMA.FTZ R4, -R41.reuse, R44, R4 ;  /* 0x0000002c29047223 */ /* 0x060fe20000010104 */
[C---:B------:R-:W-:Y:S01]  /*20a0*/  FFMA.FTZ R5, -R41.reuse, R46, R5 ;  /* 0x0000002e29057223 */ /* 0x040fe20000010105 */
[C---:B------:R-:W-:Y:S01]  /*20b0*/  FFMA.FTZ R6, -R41.reuse, R45, R6 ;  /* 0x0000002d29067223 */ /* 0x040fe20000010106 */
[----:B------:R-:W-:Y:S01]  /*20c0*/  FFMA.FTZ R7, -R41, R40, R7 ;  /* 0x0000002829077223 */ /* 0x000fe20000010107 */
[----:B------:R0:W1:Y:S01]  /*20d0*/  F2F.F16.F32 R43, R4 ;  /* 0x00000004002b7304 */ /* 0x0000620000200800 */
[----:B--2---:R-:W-:-:S05]  /*20e0*/  IADD3 R40, P1, R2, R37, RZ ;  /* 0x0000002502287210 */ /* 0x004fca0007f3e0ff */
[----:B------:R-:W-:Y:S02]  /*20f0*/  IMAD.X R41, R3, 0x1, R39, P1 ;  /* 0x0000000103297824 */ /* 0x000fe400008e0627 */
[----:B------:R0:W2:Y:S08]  /*2100*/  F2F.F16.F32 R49, R5 ;  /* 0x0000000500317304 */ /* 0x0000b00000200800 */
[----:B------:R0:W3:Y:S08]  /*2110*/  F2F.F16.F32 R47, R6 ;  /* 0x00000006002f7304 */ /* 0x0000f00000200800 */
[----:B------:R0:W0:Y:S01]  /*2120*/  F2F.F16.F32 R51, R7 ;  /* 0x0000000700337304 */ /* 0x0000220000200800 */
        /* <DEDUP_REMOVED lines=18> */
.L_x_517:
        /* <DEDUP_REMOVED lines=53> */
.L_x_518:
[----:B----4-:R-:W-:-:S05]  /*25a0*/  IMAD R38, R36, 0x4, R38 ;  /* 0x0000000424267824 */ /* 0x010fca00078e0226 */
[----:B------:R-:W-:-:S13]  /*25b0*/  ISETP.GE.AND P1, PT, R38, R35, PT ;  /* 0x000000232600720c */ /* 0x000fda0003f26270 */
[----:B------:R-:W-:Y:S05]  /*25c0*/  @!P1 BRA `(.L_x_519) ;  /* 0xffffffec00309947 */ /* 0x000fea000383ffff */
[----:B------:R-:W-:Y:S05]  /*25d0*/  EXIT ;  /* 0x000000000000794d */ /* 0x000fea0003800000 */
        .type           $_Z25multi_tensor_apply_kernelI18TensorListMetadataILi5EE25DistAdamCapturableFunctorIfN3c108BFloat16ENS3_4HalfEEJPfffPiifS7_10adamMode_tfEEvlPViT_T0_DpT1_$__internal_accurate_pow,@function
        .size           $_Z25multi_tensor_apply_kernelI18TensorListMetadataILi5EE25DistAdamCapturableFunctorIfN3c108BFloat16ENS3_4HalfEEJPfffPiifS7_10adamMode_tfEEvlPViT_T0_DpT1_$__internal_accurate_pow,(.L_x_946 - $_Z25multi_tensor_apply_kernelI18TensorListMetadataILi5EE25DistAdamCapturableFunctorIfN3c108BFloat16ENS3_4HalfEEJPfffPiifS7_10adamMode_tfEEvlPViT_T0_DpT1_$__internal_accurate_pow)
$_Z25multi_tensor_apply_kernelI18TensorListMetadataILi5EE25DistAdamCapturableFunctorIfN3c108BFloat16ENS3_4HalfEEJPfffPiifS7_10adamMode_tfEEvlPViT_T0_DpT1_$__internal_accurate_pow:
        /* <DEDUP_REMOVED lines=172> */
.L_x_520:
[----:B------:R-:W-:Y:S01]  /*30a0*/  DSETP.NEU.AND P1, PT, |R18|, +INF , PT ;  /* 0x7ff000001200742a */ /* 0x000fe20003f2d200 */
[----:B------:R-:W-:Y:S01]  /*30b0*/  IMAD.MOV.U32 R7, RZ, RZ, 0x0 ;  /* 0x00000000ff077424 */ /* 0x000fe200078e00ff */
[----:B------:R-:W-:-:S12]  /*30c0*/  DADD R8, R10, R8 ;  /* 0x000000000a087229 */ /* 0x000fd80000000008 */
[----:B------:R-:W-:Y:S01]  /*30d0*/  @P1 DFMA R18, R8, R18, R18 ;  /* 0x000000120812122b */ /* 0x000fe20000000012 */
[----:B------:R-:W-:Y:S10]  /*30e0*/  RET.REL.NODEC R6 `(_Z25multi_tensor_apply_kernelI18TensorListMetadataILi5EE25DistAdamCapturableFunctorIfN3c108BFloat16ENS3_4HalfEEJPfffPiifS7_10adamMode_tfEEvlPViT_T0_DpT1_) ;  /* 0xffffffcc06c47950 */ /* 0x000ff40003c3ffff */
.L_x_521:
        /* <DEDUP_REMOVED lines=9> */
.L_x_946:


//--------------------- .text._Z25multi_tensor_apply_kernelI18TensorListMetadataILi5EE25DistAdamCapturableFunctorIfN3c108BFloat16EfEJPfffPiifS6_10adamMode_tfEEvlPViT_T0_DpT1_ --------------------------
	.section	.text._Z25multi_tensor_apply_kernelI18TensorListMetadataILi5EE25DistAdamCapturableFunctorIfN3c108BFloat16EfEJPfffPiifS6_10adamMode_tfEEvlPViT_T0_DpT1_,"ax",@progbits
	.align	128
        .global         _Z25multi_tensor_apply_kernelI18TensorListMetadataILi5EE25DistAdamCapturableFunctorIfN3c108BFloat16EfEJPfffPiifS6_10adamMode_tfEEvlPViT_T0_DpT1_
        .type           _Z25multi_tensor_apply_kernelI18TensorListMetadataILi5EE25DistAdamCapturableFunctorIfN3c108BFloat16EfEJPfffPiifS6_10adamMode_tfEEvlPViT_T0_DpT1_,@function
        .size           _Z25multi_tensor_apply_kernelI18TensorListMetadataILi5EE25DistAdamCapturableFunctorIfN3c108BFloat16EfEJPfffPiifS6_10adamMode_tfEEvlPViT_T0_DpT1_,(.L_x_947 - _Z25multi_tensor_apply_kernelI18TensorListMetadataILi5EE25DistAdamCapturableFunctorIfN3c108BFloat16EfEJPfffPiifS6_10adamMode_tfEEvlPViT_T0_DpT1_)
        .other          _Z25multi_tensor_apply_kernelI18TensorListMetadataILi5EE25DistAdamCapturableFunctorIfN3c108BFloat16EfEJPfffPiifS6_10adamMode_tfEEvlPViT_T0_DpT1_,@"STO_CUDA_ENTRY STV_DEFAULT"
_Z25multi_tensor_apply_kernelI18TensorListMetadataILi5EE25DistAdamCapturableFunctorIfN3c108BFloat16EfEJPfffPiifS6_10adamMode_tfEEvlPViT_T0_DpT1_:
.text._Z25multi_tensor_apply_kernelI18TensorListMetadataILi5EE25DistAdamCapturableFunctorIfN3c108BFloat16EfEJPfffPiifS6_10adamMode_tfEEvlPViT_T0_DpT1_:
        /* <DEDUP_REMOVED lines=21> */
.L_x_522:
        /* <DEDUP_REMOVED lines=11> */
[----:B------:R-:W-:Y:S01]  /*0200*/  HFMA2.MMA R12, -RZ, RZ, 0, 5.9604644775390625e-08 ;  /* 0x00000001ff0c7435 */ /* 0x000fe200000001ff */
[----:B------:R-:W-:Y:S02]  /*0210*/  IMAD.U32 R6, RZ, RZ, UR4 ;  /* 0x00000004ff067e24 */ /* 0x000fe4000f8e00ff */
[----:B------:R-:W-:-:S02]  /*0220*/  IMAD.U32 R7, RZ, RZ, UR5 ;  /* 0x00000005ff077e24 */ /* 0x000fc4000f8e00ff */
[----:B------:R-:W-:Y:S02]  /*0230*/  IMAD.U32 R10, RZ, RZ, UR6 ;  /* 0x00000006ff0a7e24 */ /* 0x000fe4000f8e00ff */
[----:B------:R-:W-:Y:S02]  /*0240*/  IMAD.U32 R11, RZ, RZ, UR7 ;  /* 0x00000007ff0b7e24 */ /* 0x000fe4000f8e00ff */
[----:B------:R-:W-:Y:S02]  /*0250*/  IMAD.MOV.U32 R8, RZ, RZ, 0xdb ;  /* 0x000000dbff087424 */ /* 0x000fe400078e00ff */
[----:B-1----:R-:W-:-:S07]  /*0260*/  IMAD.MOV.U32 R13, RZ, RZ, RZ ;  /* 0x000000ffff0d7224 */ /* 0x002fce00078e00ff */
[----:B------:R-:W-:-:S07]  /*0270*/  LEPC R20, `(.L_x_523) ;  /* 0x000000001014794e */ /* 0x000fce0000000000 */
[----:B0-2---:R-:W-:Y:S05]  /*0280*/  CALL.ABS.NOINC R2 ;  /* 0x0000000002007343 */ /* 0x005fea0003c00000 */
.L_x_523:
        /* <DEDUP_REMOVED lines=20> */
.L_x_524:
        /* <DEDUP_REMOVED lines=21> */
.L_x_525:
        /* <DEDUP_REMOVED lines=32> */
[----:B0-----:R-:W-:Y:S05]  /*0720*/  CALL.REL.NOINC `($_Z25multi_tensor_apply_kernelI18TensorListMetadataILi5EE25DistAdamCapturableFunctorIfN3c108BFloat16EfEJPfffPiifS6_10adamMode_tfEEvlPViT_T0_DpT1_$__internal_accurate_pow) ;  /* 0x0000001c007c7944 */ /* 0x001fea0003c00000 */
        /* <DEDUP_REMOVED lines=19> */
[----:B------:R-:W-:Y:S01]  /*0860*/  MOV R4, 0x0 ;  /* 0x0000000000047802 */ /* 0x000fe20000000f00 */
[----:B------:R-:W-:Y:S01]  /*0870*/  IMAD.MOV.U32 R5, RZ, RZ, -0x80000 ;  /* 0xfff80000ff057424 */ /* 0x000fe200078e00ff */
[----:B------:R-:W-:Y:S06]  /*0880*/  BRA `(.L_x_528) ;  /* 0x0000000000147947 */ /* 0x000fec0003800000 */
.L_x_527:
[----:B------:R-:W-:Y:S01]  /*0890*/  ISETP.GE.AND P2, PT, R3, RZ, PT ;  /* 0x000000ff0300720c */ /* 0x000fe20003f46270 */
[----:B------:R-:W-:Y:S01]  /*08a0*/  DSETP.NEU.AND P1, PT, |R2|, 0.5, !P0 ;  /* 0x3fe000000200742a */ /* 0x000fe2000472d200 */
[----:B------:R-:W-:-:S05]  /*08b0*/  IMAD.MOV.U32 R4, RZ, RZ, RZ ;  /* 0x000000ffff047224 */ /* 0x000fca00078e00ff */
[----:B0-----:R-:W-:-:S06]  /*08c0*/  SEL R5, R9, RZ, P1 ;  /* 0x000000ff09057207 */ /* 0x001fcc0000800000 */
[----:B------:R-:W-:-:S07]  /*08d0*/  @!P2 LOP3.LUT R5, R5, 0x7ff00000, RZ, 0xfc, !PT ;  /* 0x7ff000000505a812 */ /* 0x000fce00078efcff */
.L_x_528:
        /* <DEDUP_REMOVED lines=17> */
.L_x_531:
        /* <DEDUP_REMOVED lines=10> */
.L_x_530:
[----:B------:R-:W-:-:S11]  /*0a90*/  DADD R4, R2, R8 ;  /* 0x0000000002047229 */ /* 0x000fd60000000008 */
.L_x_529:
        /* <DEDUP_REMOVED lines=9> */
[----:B------:R-:W-:Y:S05]  /*0b30*/  CALL.REL.NOINC `($_Z25multi_tensor_apply_kernelI18TensorListMetadataILi5EE25DistAdamCapturableFunctorIfN3c108BFloat16EfEJPfffPiifS6_10adamMode_tfEEvlPViT_T0_DpT1_$__internal_accurate_pow) ;  /* 0x0000001800787944 */ /* 0x000fea0003c00000 */
        /* <DEDUP_REMOVED lines=19> */
.L_x_532:
[----:B------:R-:W-:Y:S01]  /*0c70*/  ISETP.GE.AND P1, PT, R3, RZ, PT ;  /* 0x000000ff0300720c */ /* 0x000fe20003f26270 */
[----:B------:R-:W-:Y:S01]  /*0c80*/  DSETP.NEU.AND P0, PT, |R2|, 0.5, !P0 ;  /* 0x3fe000000200742a */ /* 0x000fe2000470d200 */
[----:B------:R-:W-:-:S05]  /*0c90*/  IMAD.MOV.U32 R6, RZ, RZ, RZ ;  /* 0x000000ffff067224 */ /* 0x000fca00078e00ff */
[----:B0-----:R-:W-:Y:S02]  /*0ca0*/  SEL R7, R11, RZ, P0 ;  /* 0x000000ff0b077207 */ /* 0x001fe40000000000 */
[----:B------:R-:W-:-:S04]  /*0cb0*/  SEL R24, RZ, 0x1, !P0 ;  /* 0x00000001ff187807 */ /* 0x000fc80004000000 */
[----:B------:R-:W-:-:S07]  /*0cc0*/  @!P1 LOP3.LUT R7, R7, 0x7ff00000, RZ, 0xfc, !PT ;  /* 0x7ff0000007079812 */ /* 0x000fce00078efcff */
.L_x_533:
        /* <DEDUP_REMOVED lines=11> */
[----:B------:R-:W-:-:S05]  /*0d80*/  MOV R6, RZ ;  /* 0x000000ff00067202 */ /* 0x000fca0000000f00 */
[----:B------:R-:W-:Y:S02]  /*0d90*/  SEL R2, RZ, 0x7ff00000, !P0 ;  /* 0x7ff00000ff027807 */ /* 0x000fe40004000000 */
[----:B------:R-:W-:-:S04]  /*0da0*/  FSETP.NEU.FTZ.AND P0, PT, R14, -1, PT ;  /* 0xbf8000000e00780b */ /* 0x000fc80003f1d000 */
[----:B------:R-:W-:-:S04]  /*0db0*/  @!P1 LOP3.LUT R2, R2, 0x7ff00000, RZ, 0x3c, !PT ;  /* 0x7ff0000002029812 */ /* 0x000fc800078e3cff */
[----:B------:R-:W-:Y:S01]  /*0dc0*/  SEL R7, R2, 0x3ff00000, P0 ;  /* 0x3ff0000002077807 */ /* 0x000fe20000000000 */
[----:B------:R-:W-:Y:S06]  /*0dd0*/  BRA `(.L_x_534) ;  /* 0x0000000000307947 */ /* 0x000fec0003800000 */
.L_x_536:
        /* <DEDUP_REMOVED lines=11> */
.L_x_535:
[----:B------:R-:W-:-:S11]  /*0e90*/  DADD R6, R2, R10 ;  /* 0x0000000002067229 */ /* 0x000fd6000000000a */
.L_x_534:
        /* <DEDUP_REMOVED lines=17> */
.L_x_526:
        /* <DEDUP_REMOVED lines=9> */
[----:B------:R-:W-:-:S07]  /*1040*/  IMAD R0, R3, 0x4, R4 ;  /* 0x0000000403007824 */ /* 0x000fce00078e0204 */
[----:B------:R-:W4:Y:S01]  /*1050*/  LDC R0, c[0x0][R0+0x8f0] ;  /* 0x00023c0000007b82 */ /* 0x000f220000000800 */
[----:B-1----:R-:W-:-:S07]  /*1060*/  IMAD R4, R2, 0x8, R4 ;  /* 0x0000000802047824 */ /* 0x002fce00078e0204 */
[----:B------:R-:W1:Y:S01]  /*1070*/  LDC R2, c[0x0][R4+0x6c0] ;  /* 0x0001b00004027b82 */ /* 0x000e620000000800 */
[----:B----4-:R-:W-:Y:S02]  /*1080*/  IMAD R39, R0, UR4, RZ ;  /* 0x0000000400277c24 */ /* 0x010fe4000f8e02ff */
[----:B---3--:R-:W-:Y:S01]  /*1090*/  IMAD.SHL.U32 R0, R5, 0x4, RZ ;  /* 0x0000000405007824 */ /* 0x008fe200078e00ff */
[----:B------:R-:W-:-:S04]  /*10a0*/  PRMT R5, RZ, 0x7610, R5 ;  /* 0x00007610ff057816 */ /* 0x000fc80000000005 */
[----:B------:R2:W3:Y:S08]  /*10b0*/  LDC.64 R18, c[0x0][R4+0x300] ;  /* 0x0000c00004127b82 */ /* 0x0004f00000000a00 */
[----:B------:R2:W4:Y:S01]  /*10c0*/  LDC.64 R20, c[0x0][R4+0x3f0] ;  /* 0x0000fc0004147b82 */ /* 0x0005220000000a00 */
[----:B-1----:R-:W-:-:S07]  /*10d0*/  VIADDMNMX R37, R2, -R39, UR4, PT ;  /* 0x0000000402257e46 */ /* 0x002fce000b800927 */
[----:B------:R2:W1:Y:S01]  /*10e0*/  LDC.64 R22, c[0x0][R4+0x4e0] ;  /* 0x0001380004167b82 */ /* 0x0004620000000a00 */
[----:B------:R-:W-:Y:S02]  /*10f0*/  LOP3.LUT P0, RZ, R37, 0x3, RZ, 0xc0, !PT ;  /* 0x0000000325ff7812 */ /* 0x000fe4000780c0ff */
[----:B------:R-:W-:-:S05]  /*1100*/  ISETP.GE.AND P2, PT, R0, R37, PT ;  /* 0x000000250000720c */ /* 0x000fca0003f46270 */
[----:B------:R2:W0:Y:S08]  /*1110*/  LDC.64 R2, c[0x0][R4+0x210] ;  /* 0x0000840004027b82 */ /* 0x0004300000000a00 */
[----:B------:R2:W0:Y:S01]  /*1120*/  LDC.64 R24, c[0x0][R4+0x5d0] ;  /* 0x0001740004187b82 */ /* 0x0004220000000a00 */
[----:B---34-:R-:W-:Y:S05]  /*1130*/  @P0 BRA `(.L_x_537) ;  /* 0x0000000000400947 */ /* 0x018fea0003800000 */
[----:B------:R-:W-:-:S04]  /*1140*/  IMAD.SHL.U32 R7, R39, 0x4, RZ ;  /* 0x0000000427077824 */ /* 0x000fc800078e00ff */
[--C-:B0-----:R-:W-:Y:S02]  /*1150*/  IMAD.IADD R6, R2, 0x1, R7.reuse ;  /* 0x0000000102067824 */ /* 0x101fe400078e0207 */
[----:B--2---:R-:W-:-:S03]  /*1160*/  IMAD.IADD R4, R18, 0x1, R7 ;  /* 0x0000000112047824 */ /* 0x004fc600078e0207 */
[----:B------:R-:W-:Y:S02]  /*1170*/  LOP3.LUT P0, RZ, R6, 0xf, RZ, 0xc0, !PT ;  /* 0x0000000f06ff7812 */ /* 0x000fe4000780c0ff */
[----:B------:R-:W-:-:S04]  /*1180*/  LOP3.LUT P1, RZ, R4, 0xf, RZ, 0xc0, !PT ;  /* 0x0000000f04ff7812 */ /* 0x000fc8000782c0ff */
[----:B------:R-:W-:-:S13]  /*1190*/  PLOP3.LUT P0, PT, P0, P1, PT, 0xa8, 0x0 ;  /* 0x000000000000781c */ /* 0x000fda0000703570 */
[----:B------:R-:W-:Y:S05]  /*11a0*/  @P0 BRA `(.L_x_537) ;  /* 0x0000000000240947 */ /* 0x000fea0003800000 */
[----:B------:R-:W-:Y:S02]  /*11b0*/  IMAD.IADD R6, R20, 0x1, R7 ;  /* 0x0000000114067824 */ /* 0x000fe400078e0207 */
[----:B-1----:R-:W-:-:S03]  /*11c0*/  IMAD.U32 R4, R39, 0x2, R22 ;  /* 0x0000000227047824 */ /* 0x002fc600078e0016 */
[----:B------:R-:W-:Y:S02]  /*11d0*/  LOP3.LUT P0, RZ, R6, 0xf, RZ, 0xc0, !PT ;  /* 0x0000000f06ff7812 */ /* 0x000fe4000780c0ff */
[----:B------:R-:W-:-:S04]  /*11e0*/  LOP3.LUT P1, RZ, R4, 0x7, RZ, 0xc0, !PT ;  /* 0x0000000704ff7812 */ /* 0x000fc8000782c0ff */
[----:B------:R-:W-:-:S13]  /*11f0*/  PLOP3.LUT P0, PT, P0, P1, PT, 0xa8, 0x0 ;  /* 0x000000000000781c */ /* 0x000fda0000703570 */
[----:B------:R-:W-:-:S05]  /*1200*/  @!P0 IMAD.IADD R4, R24, 0x1, R7 ;  /* 0x0000000118048824 */ /* 0x000fca00078e0207 */
[----:B------:R-:W-:-:S04]  /*1210*/  @!P0 LOP3.LUT P1, RZ, R4, 0xf, RZ, 0xc0, !PT ;  /* 0x0000000f04ff8812 */ /* 0x000fc8000782c0ff */
[----:B------:R-:W-:-:S04]  /*1220*/  @!P0 SEL R4, RZ, 0x1, P1 ;  /* 0x00000001ff048807 */ /* 0x000fc80000800000 */
[----:B------:R-:W-:-:S07]  /*1230*/  @!P0 PRMT R5, R4, 0x7610, R5 ;  /* 0x0000761004058816 */ /* 0x000fce0000000005 */
.L_x_537:
[----:B------:R-:W-:Y:S05]  /*1240*/  @P2 EXIT ;  /* 0x000000000000294d */ /* 0x000fea0003800000 */
[----:B--2---:R-:W2:Y:S01]  /*1250*/  LDC R35, c[0x0][RZ] ;  /* 0x00000000ff237b82 */ /* 0x004ea20000000800 */
[----:B------:R-:W-:-:S04]  /*1260*/  PRMT R4, R5, 0x9910, RZ ;  /* 0x0000991005047816 */ /* 0x000fc800000000ff */
[----:B------:R-:W-:-:S13]  /*1270*/  ISETP.NE.AND P0, PT, R4, RZ, PT ;  /* 0x000000ff0400720c */ /* 0x000fda0003f05270 */
.L_x_542:
[----:B-1-3--:R-:W-:Y:S02]  /*1280*/  SHF.R.S32.HI R4, RZ, 0x1f, R0 ;  /* 0x0000001fff047819 */ /* 0x00afe40000011400 */
[----:B------:R-:W-:Y:S02]  /*1290*/  IADD3 R33, P1, R39, R0, RZ ;  /* 0x0000000027217210 */ /* 0x000fe40007f3e0ff */
[----:B------:R-:W-:Y:S02]  /*12a0*/  @P0 R2UR UR4, R16 ;  /* 0x00000000100402ca */ /* 0x000fe400000e0000 */
[----:B------:R-:W-:Y:S02]  /*12b0*/  @P0 R2UR UR5, R17 ;  /* 0x00000000110502ca */ /* 0x000fe400000e0000 */
[----:B------:R-:W-:Y:S02]  /*12c0*/  LEA.HI.X.SX32 R4, R39, R4, 0x1, P1 ;  /* 0x0000000427047211 */ /* 0x000fe400008f0eff */
[----:B-1----:R-:W-:-:S04]  /*12d0*/  LEA R42, P1, R33, R22, 0x1 ;  /* 0x00000016212a7211 */ /* 0x002fc800078208ff */
[----:B------:R-:W-:-:S05]  /*12e0*/  LEA.HI.X R43, R33, R23, R4, 0x1, P1 ;  /* 0x00000017212b7211 */ /* 0x000fca00008f0c04 */
        /* <DEDUP_REMOVED lines=12> */
[----:B------:R-:W-:-:S04]  /*13b0*/  IADD3.X R29, R19, R33, RZ, P2, !PT ;  /* 0x00000021131d7210 */ /* 0x000fc800017fe4ff */
[----:B-----5:R0:W5:Y:S04]  /*13c0*/  @P0 LDG.E.128 R8, desc[UR8][R30.64] ;  /* 0x000000081e080981 */ /* 0x020168000c1e1d00 */
[----:B------:R0:W5:Y:S01]  /*13d0*/  @P0 LDG.E.128 R12, desc[UR6][R28.64] ;  /* 0x000000061c0c0981 */ /* 0x000162000c1e1d00 */
[C---:B---3--:R-:W-:Y:S02]  /*13e0*/  @P0 SHF.R.U64 R47, R6.reuse, 0x10, R7 ;  /* 0x00000010062f0819 */ /* 0x048fe40000001207 */
[----:B------:R-:W-:Y:S02]  /*13f0*/  @P0 PRMT R45, R6, 0x7610, R45 ;  /* 0x00007610062d0816 */ /* 0x000fe4000000002d */
[----:B------:R-:W-:Y:S02]  /*1400*/  @P0 SHF.R.U32.HI R44, RZ, 0x10, R7 ;  /* 0x00000010ff2c0819 */ /* 0x000fe40000011607 */
[----:B------:R-:W-:-:S02]  /*1410*/  @P0 PRMT R32, R7, 0x7610, R32 ;  /* 0x0000761007200816 */ /* 0x000fc40000000020 */
        /* <DEDUP_REMOVED lines=71> */
.L_x_538:
        /* <DEDUP_REMOVED lines=14> */
[----:B------:R-:W-:Y:S01]  /*1970*/  IMAD.U32 R49, R32, 0x10000, RZ ;  /* 0x0001000020317824 */ /* 0x000fe200078e00ff */
[----:B------:R-:W1:Y:S01]  /*1980*/  MUFU.RCP R46, R36 ;  /* 0x00000024002e7308 */ /* 0x000e620000001000 */
[----:B------:R-:W-:Y:S01]  /*1990*/  FMUL.FTZ R32, R34, R47 ;  /* 0x0000002f22207220 */ /* 0x000fe20000410000 */
[----:B------:R-:W-:Y:S01]  /*19a0*/  FFMA.FTZ R43, R42, -UR7, R42 ;  /* 0x800000072a2b7c23 */ /* 0x000fe2000801002a */
[----:B------:R-:W-:Y:S01]  /*19b0*/  FMUL.FTZ R42, R34, R49 ;  /* 0x00000031222a7220 */ /* 0x000fe20000410000 */
[----:B------:R-:W-:Y:S02]  /*19c0*/  IMAD.U32 R49, R44, 0x10000, RZ ;  /* 0x000100002c317824 */ /* 0x000fe400078e00ff */
[----:B------:R-:W-:Y:S01]  /*19d0*/  FMUL.FTZ R47, R32, R32 ;  /* 0x00000020202f7220 */ /* 0x000fe20000410000 */
[----:B------:R-:W-:Y:S01]  /*19e0*/  FFMA.FTZ R8, R8, UR7, R43 ;  /* 0x0000000708087c23 */ /* 0x000fe2000801002b */
[----:B------:R-:W-:-:S02]  /*19f0*/  FMUL.FTZ R43, R42, R42 ;  /* 0x0000002a2a2b7220 */ /* 0x000fc40000410000 */
[----:B------:R-:W-:Y:S02]  /*1a00*/  FFMA.FTZ R48, R47, -UR7, R47 ;  /* 0x800000072f307c23 */ /* 0x000fe4000801002f */
[----:B------:R-:W-:Y:S01]  /*1a10*/  FFMA.FTZ R47, R43, -UR7, R43 ;  /* 0x800000072b2f7c23 */ /* 0x000fe2000801002b */
[----:B------:R-:W-:Y:S01]  /*1a20*/  FMUL.FTZ R43, R34, R49 ;  /* 0x00000031222b7220 */ /* 0x000fe20000410000 */
[----:B------:R-:W-:Y:S02]  /*1a30*/  FFMA.FTZ R9, R9, UR7, R48 ;  /* 0x0000000709097c23 */ /* 0x000fe40008010030 */
[----:B------:R-:W-:Y:S01]  /*1a40*/  FFMA.FTZ R10, R10, UR7, R47 ;  /* 0x000000070a0a7c23 */ /* 0x000fe2000801002f */
[----:B------:R-:W-:Y:S01]  /*1a50*/  FMUL.FTZ R47, R43, R43 ;  /* 0x0000002b2b2f7220 */ /* 0x000fe20000410000 */
[-C--:B-1----:R-:W-:Y:S01]  /*1a60*/  FMUL.FTZ R50, R8, R46.reuse ;  /* 0x0000002e08327220 */ /* 0x082fe20000410000 */
[-C--:B------:R-:W-:Y:S01]  /*1a70*/  FMUL.FTZ R51, R9, R46.reuse ;  /* 0x0000002e09337220 */ /* 0x080fe20000410000 */
[----:B------:R-:W-:Y:S01]  /*1a80*/  FMUL.FTZ R52, R10, R46 ;  /* 0x0000002e0a347220 */ /* 0x000fe20000410000 */
[----:B------:R-:W-:Y:S01]  /*1a90*/  FFMA.FTZ R48, R47, -UR7, R47 ;  /* 0x800000072f307c23 */ /* 0x000fe2000801002f */
[----:B------:R-:W1:Y:S03]  /*1aa0*/  MUFU.SQRT R44, R50 ;  /* 0x00000032002c7308 */ /* 0x000e660000002000 */
[----:B------:R-:W-:-:S04]  /*1ab0*/  FFMA.FTZ R11, R11, UR7, R48 ;  /* 0x000000070b0b7c23 */ /* 0x000fc80008010030 */
[----:B------:R-:W-:Y:S01]  /*1ac0*/  FMUL.FTZ R48, R11, R46 ;  /* 0x0000002e0b307220 */ /* 0x000fe20000410000 */
[----:B------:R-:W3:Y:S08]  /*1ad0*/  MUFU.SQRT R47, R51 ;  /* 0x00000033002f7308 */ /* 0x000ef00000002000 */
[----:B------:R-:W4:Y:S01]  /*1ae0*/  MUFU.SQRT R49, R52 ;  /* 0x0000003400317308 */ /* 0x000f220000002000 */
[----:B-1----:R-:W-:-:S07]  /*1af0*/  FADD.FTZ R44, R44, UR4 ;  /* 0x000000042c2c7e21 */ /* 0x002fce0008010000 */
[----:B------:R-:W1:Y:S01]  /*1b00*/  MUFU.SQRT R48, R48 ;  /* 0x0000003000307308 */ /* 0x000e620000002000 */
[----:B---3--:R-:W-:-:S07]  /*1b10*/  FADD.FTZ R46, R47, UR4 ;  /* 0x000000042f2e7e21 */ /* 0x008fce0008010000 */
[----:B------:R-:W3:Y:S01]  /*1b20*/  MUFU.RCP R47, R38 ;  /* 0x00000026002f7308 */ /* 0x000ee20000001000 */
[----:B----4-:R-:W-:Y:S01]  /*1b30*/  FADD.FTZ R50, R49, UR4 ;  /* 0x0000000431327e21 */ /* 0x010fe20008010000 */
[----:B------:R-:W-:-:S04]  /*1b40*/  FFMA.FTZ R49, R45, -UR6, R45 ;  /* 0x800000062d317c23 */ /* 0x000fc8000801002d */
[----:B------:R-:W-:Y:S01]  /*1b50*/  FFMA.FTZ R12, R12, UR6, R49 ;  /* 0x000000060c0c7c23 */ /* 0x000fe20008010031 */
[----:B------:R-:W-:Y:S01]  /*1b60*/  FFMA.FTZ R49, R42, -UR6, R42 ;  /* 0x800000062a317c23 */ /* 0x000fe2000801002a */
[----:B------:R-:W4:Y:S01]  /*1b70*/  MUFU.RCP R44, R44 ;  /* 0x0000002c002c7308 */ /* 0x000f220000001000 */
        /* <DEDUP_REMOVED lines=12> */
[----:B----4-:R-:W-:-:S07]  /*1c40*/  FMUL.FTZ R43, R43, R44 ;  /* 0x0000002c2b2b7220 */ /* 0x010fce0000410000 */
[----:B------:R-:W4:Y:S01]  /*1c50*/  MUFU.RCP R32, R51 ;  /* 0x0000003300207308 */ /* 0x000f220000001000 */
[----:B-1----:R-:W-:-:S04]  /*1c60*/  FMUL.FTZ R46, R49, R46 ;  /* 0x0000002e312e7220 */ /* 0x002fc80000410000 */
[----:B------:R-:W-:Y:S01]  /*1c70*/  FFMA.FTZ R44, R5, UR5, R46 ;  /* 0x00000005052c7c23 */ /* 0x000fe2000801002e */
[----:B---3--:R-:W-:-:S04]  /*1c80*/  FMUL.FTZ R45, R42, R45 ;  /* 0x0000002d2a2d7220 */ /* 0x008fc80000410000 */
[----:B------:R-:W-:Y:S01]  /*1c90*/  FFMA.FTZ R45, R6, UR5, R45 ;  /* 0x00000005062d7c23 */ /* 0x000fe2000801002d */
[----:B----4-:R-:W-:Y:S01]  /*1ca0*/  FMUL.FTZ R32, R47, R32 ;  /* 0x000000202f207220 */ /* 0x010fe20000410000 */
[----:B------:R-:W-:-:S03]  /*1cb0*/  FFMA.FTZ R47, R4, UR5, R43 ;  /* 0x00000005042f7c23 */ /* 0x000fc6000801002b */
[----:B------:R-:W-:Y:S01]  /*1cc0*/  FFMA.FTZ R42, R7, UR5, R32 ;  /* 0x00000005072a7c23 */ /* 0x000fe20008010020 */
[----:B------:R-:W-:Y:S06]  /*1cd0*/  BRA `(.L_x_540) ;  /* 0x0000000000e07947 */ /* 0x000fec0003800000 */
.L_x_539:
[----:B------:R-:W-:Y:S01]  /*1ce0*/  FFMA.FTZ R46, R4, UR5, R45 ;  /* 0x00000005042e7c23 */ /* 0x000fe2000801002d */
[----:B------:R-:W-:Y:S02]  /*1cf0*/  IMAD.U32 R47, R47, 0x10000, RZ ;  /* 0x000100002f2f7824 */ /* 0x000fe400078e00ff */
[----:B------:R-:W-:Y:S01]  /*1d00*/  FMUL.FTZ R43, R5, UR5 ;  /* 0x00000005052b7c20 */ /* 0x000fe20008410000 */
[----:B------:R-:W-:Y:S02]  /*1d10*/  IMAD.U32 R48, R32, 0x10000, RZ ;  /* 0x0001000020307824 */ /* 0x000fe400078e00ff */
[----:B------:R-:W-:Y:S01]  /*1d20*/  FMUL.FTZ R42, R46, R46 ;  /* 0x0000002e2e2a7220 */ /* 0x000fe20000410000 */
[----:B------:R-:W1:Y:S01]  /*1d30*/  MUFU.RCP R45, R36 ;  /* 0x00000024002d7308 */ /* 0x000e620000001000 */
[----:B------:R-:W-:Y:S01]  /*1d40*/  FFMA.FTZ R32, R34, R47, R43 ;  /* 0x0000002f22207223 */ /* 0x000fe2000001002b */
[----:B------:R-:W-:Y:S01]  /*1d50*/  FMUL.FTZ R43, R6, UR5 ;  /* 0x00000005062b7c20 */ /* 0x000fe20008410000 */
[----:B------:R-:W-:Y:S01]  /*1d60*/  FFMA.FTZ R47, R42, -UR7, R42 ;  /* 0x800000072a2f7c23 */ /* 0x000fe2000801002a */
[----:B------:R-:W-:Y:S01]  /*1d70*/  FMUL.FTZ R49, R7, UR5 ;  /* 0x0000000507317c20 */ /* 0x000fe20008410000 */
[----:B------:R-:W-:Y:S01]  /*1d80*/  FMUL.FTZ R42, R32, R32 ;  /* 0x00000020202a7220 */ /* 0x000fe20000410000 */
[----:B------:R-:W-:Y:S01]  /*1d90*/  FFMA.FTZ R43, R34, R48, R43 ;  /* 0x00000030222b7223 */ /* 0x000fe2000001002b */
[----:B------:R-:W-:Y:S01]  /*1da0*/  FFMA.FTZ R8, R8, UR7, R47 ;  /* 0x0000000708087c23 */ /* 0x000fe2000801002f */
[----:B------:R-:W-:-:S02]  /*1db0*/  IMAD.U32 R48, R44, 0x10000, RZ ;  /* 0x000100002c307824 */ /* 0x000fc400078e00ff */
[----:B------:R-:W-:Y:S01]  /*1dc0*/  FFMA.FTZ R44, R42, -UR7, R42 ;  /* 0x800000072a2c7c23 */ /* 0x000fe2000801002a */
[C---:B------:R-:W-:Y:S01]  /*1dd0*/  FMUL.FTZ R47, R43.reuse, R43 ;  /* 0x0000002b2b2f7220 */ /* 0x040fe20000410000 */
[----:B------:R-:W-:Y:S01]  /*1de0*/  FFMA.FTZ R43, R43, -UR6, R43 ;  /* 0x800000062b2b7c23 */ /* 0x000fe2000801002b */
[----:B------:R-:W-:Y:S01]  /*1df0*/  FFMA.FTZ R42, R34, R48, R49 ;  /* 0x00000030222a7223 */ /* 0x000fe20000010031 */
[----:B------:R-:W-:Y:S01]  /*1e00*/  FFMA.FTZ R9, R9, UR7, R44 ;  /* 0x0000000709097c23 */ /* 0x000fe2000801002c */
[----:B------:R-:W-:Y:S01]  /*1e10*/  FFMA.FTZ R47, R47, -UR7, R47 ;  /* 0x800000072f2f7c23 */ /* 0x000fe2000801002f */
[----:B------:R-:W-:Y:S01]  /*1e20*/  FFMA.FTZ R14, R14, UR6, R43 ;  /* 0x000000060e0e7c23 */ /* 0x000fe2000801002b */
[-C--:B-1----:R-:W-:Y:S02]  /*1e30*/  FMUL.FTZ R44, R8, R45.reuse ;  /* 0x0000002d082c7220 */ /* 0x082fe40000410000 */
[----:B------:R-:W-:Y:S01]  /*1e40*/  FFMA.FTZ R10, R10, UR7, R47 ;  /* 0x000000070a0a7c23 */ /* 0x000fe2000801002f */
[----:B------:R-:W-:Y:S01]  /*1e50*/  FMUL.FTZ R47, R42, R42 ;  /* 0x0000002a2a2f7220 */ /* 0x000fe20000410000 */
[----:B------:R-:W-:-:S02]  /*1e60*/  FMUL.FTZ R50, R9, R45 ;  /* 0x0000002d09327220 */ /* 0x000fc40000410000 */
        /* <DEDUP_REMOVED lines=13> */
[----:B------:R-:W-:Y:S02]  /*1f40*/  FFMA.FTZ R12, R12, UR6, R49 ;  /* 0x000000060c0c7c23 */ /* 0x000fe40008010031 */
[----:B------:R-:W4:Y:S01]  /*1f50*/  MUFU.RCP R47, R47 ;  /* 0x0000002f002f7308 */ /* 0x000f220000001000 */
[----:B-1----:R-:W-:Y:S01]  /*1f60*/  FADD.FTZ R52, R48, UR4 ;  /* 0x0000000430347e21 */ /* 0x002fe20008010000 */
[----:B------:R-:W-:-:S04]  /*1f70*/  FFMA.FTZ R48, R32, -UR6, R32 ;  /* 0x8000000620307c23 */ /* 0x000fc80008010020 */
[----:B------:R-:W-:Y:S01]  /*1f80*/  FFMA.FTZ R13, R13, UR6, R48 ;  /* 0x000000060d0d7c23 */ /* 0x000fe20008010030 */
[----:B------:R-:W-:Y:S01]  /*1f90*/  FFMA.FTZ R48, R42, -UR6, R42 ;  /* 0x800000062a307c23 */ /* 0x000fe2000801002a */
[----:B------:R-:W1:Y:S01]  /*1fa0*/  MUFU.RCP R44, R44 ;  /* 0x0000002c002c7308 */ /* 0x000e620000001000 */
[-C--:B---3--:R-:W-:Y:S01]  /*1fb0*/  FMUL.FTZ R42, R12, R45.reuse ;  /* 0x0000002d0c2a7220 */ /* 0x088fe20000410000 */
[-C--:B------:R-:W-:Y:S01]  /*1fc0*/  FMUL.FTZ R43, R13, R45.reuse ;  /* 0x0000002d0d2b7220 */ /* 0x080fe20000410000 */
[----:B------:R-:W-:Y:S01]  /*1fd0*/  FFMA.FTZ R15, R15, UR6, R48 ;  /* 0x000000060f0f7c23 */ /* 0x000fe20008010030 */
[----:B------:R-:W-:-:S03]  /*1fe0*/  FMUL.FTZ R49, R14, R45 ;  /* 0x0000002d0e317220 */ /* 0x000fc60000410000 */
[----:B------:R-:W-:Y:S01]  /*1ff0*/  FMUL.FTZ R51, R15, R45 ;  /* 0x0000002d0f337220 */ /* 0x000fe20000410000 */
[----:B------:R-:W3:Y:S01]  /*2000*/  MUFU.RCP R46, R50 ;  /* 0x00000032002e7308 */ /* 0x000ee20000001000 */
[----:B----4-:R-:W-:-:S07]  /*2010*/  FMUL.FTZ R47, R42, R47 ;  /* 0x0000002f2a2f7220 */ /* 0x010fce0000410000 */
[----:B------:R-:W4:Y:S01]  /*2020*/  MUFU.RCP R32, R52 ;  /* 0x0000003400207308 */ /* 0x000f220000001000 */
[----:B-1----:R-:W-:Y:S01]  /*2030*/  FMUL.FTZ R44, R43, R44 ;  /* 0x0000002c2b2c7220 */ /* 0x002fe20000410000 */
[----:B---3--:R-:W-:Y:S01]  /*2040*/  FMUL.FTZ R45, R49, R46 ;  /* 0x0000002e312d7220 */ /* 0x008fe20000410000 */
[----:B----4-:R-:W-:-:S07]  /*2050*/  FMUL.FTZ R42, R51, R32 ;  /* 0x00000020332a7220 */ /* 0x010fce0000410000 */
.L_x_540:
[----:B------:R-:W-:Y:S01]  /*2060*/  @P0 R2UR UR4, R16 ;  /* 0x00000000100402ca */ /* 0x000fe200000e0000 */
[C---:B-----5:R-:W-:Y:S01]  /*2070*/  FFMA.FTZ R5, -R40.reuse, R44, R5 ;  /* 0x0000002c28057223 */ /* 0x060fe20000010105 */
[C---:B------:R-:W-:Y:S01]  /*2080*/  @P0 R2UR UR5, R17.reuse ;  /* 0x00000000110502ca */ /* 0x040fe200000e0000 */
[----:B------:R-:W-:Y:S01]  /*2090*/  FFMA.FTZ R4, -R40, R47, R4 ;  /* 0x0000002f28047223 */ /* 0x000fe20000010104 */
[----:B------:R-:W-:Y:S01]  /*20a0*/  @P0 R2UR UR6, R16 ;  /* 0x00000000100602ca */ /* 0x000fe200000e0000 */
[C---:B------:R-:W-:Y:S01]  /*20b0*/  FFMA.FTZ R7, -R40.reuse, R42, R7 ;  /* 0x0000002a28077223 */ /* 0x040fe20000010107 */
[C---:B------:R-:W-:Y:S01]  /*20c0*/  @P0 R2UR UR7, R17.reuse ;  /* 0x00000000110702ca */ /* 0x040fe200000e0000 */
[----:B------:R-:W-:Y:S01]  /*20d0*/  FFMA.FTZ R6, -R40, R45, R6 ;  /* 0x0000002d28067223 */ /* 0x000fe20000010106 */
[----:B------:R-:W-:Y:S02]  /*20e0*/  @P0 R2UR UR8, R16 ;  /* 0x00000000100802ca */ /* 0x000fe400000e0000 */
[----:B------:R-:W-:-:S02]  /*20f0*/  @P0 R2UR UR9, R17 ;  /* 0x00000000110902ca */ /* 0x000fc400000e0000 */
[----:B------:R-:W-:Y:S02]  /*2100*/  @P0 R2UR UR10, R16 ;  /* 0x00000000100a02ca */ /* 0x000fe400000e0000 */
[----:B------:R-:W-:Y:S01]  /*2110*/  @P0 R2UR UR11, R17 ;  /* 0x00000000110b02ca */ /* 0x000fe200000e0000 */
[----:B------:R1:W-:Y:S01]  /*2120*/  @P0 STG.E.128 desc[UR4][R26.64], R4 ;  /* 0x000000041a000986 */ /* 0x0003e2000c101d04 */
[----:B------:R-:W-:-:S03]  /*2130*/  IADD3 R32, P1, R24, R41, RZ ;  /* 0x0000002918207210 */ /* 0x000fc60007f3e0ff */
[----:B------:R1:W-:Y:S02]  /*2140*/  @P0 STG.E.128 desc[UR6][R28.64], R12 ;  /* 0x0000000c1c000986 */ /* 0x0003e4000c101d06 */
[----:B------:R-:W-:Y:S02]  /*2150*/  IMAD.X R33, R25, 0x1, R33, P1 ;  /* 0x0000000119217824 */ /* 0x000fe400008e0621 */
[----:B------:R1:W-:Y:S04]  /*2160*/  @P0 STG.E.128 desc[UR8][R30.64], R8 ;  /* 0x000000081e000986 */ /* 0x0003e8000c101d08 */
[----:B------:R1:W-:Y:S01]  /*2170*/  @P0 STG.E.128 desc[UR10][R32.64], R4 ;  /* 0x0000000420000986 */ /* 0x0003e2000c101d0a */
[----:B------:R-:W-:Y:S05]  /*2180*/  @P0 BRA `(.L_x_541) ;  /* 0x0000000000d40947 */ /* 0x000fea0003800000 */
        /* <DEDUP_REMOVED lines=24> */
[----:B------:R3:W-:Y:S01]  /*2310*/  @!P1 STG.E desc[UR4][R32.64], R4 ;  /* 0x0000000420009986 */ /* 0x0007e2000c101904 */
        /* <DEDUP_REMOVED lines=23> */
[----:B------:R3:W-:Y:S04]  /*2490*/  @!P3 STG.E desc[UR20][R32.64+0x8], R6 ;  /* 0x000008062000b986 */ /* 0x0007e8000c101914 */
[----:B------:R3:W-:Y:S04]  /*24a0*/  @!P4 STG.E desc[UR22][R26.64+0xc], R7 ;  /* 0x00000c071a00c986 */ /* 0x0007e8000c101916 */
[----:B------:R3:W-:Y:S04]  /*24b0*/  @!P4 STG.E desc[UR24][R28.64+0xc], R15 ;  /* 0x00000c0f1c00c986 */ /* 0x0007e8000c101918 */
[----:B------:R3:W-:Y:S04]  /*24c0*/  @!P4 STG.E desc[UR26][R30.64+0xc], R11 ;  /* 0x00000c0b1e00c986 */ /* 0x0007e8000c10191a */
[----:B------:R3:W-:Y:S02]  /*24d0*/  @!P4 STG.E desc[UR28][R32.64+0xc], R7 ;  /* 0x00000c072000c986 */ /* 0x0007e4000c10191c */
.L_x_541:
[----:B--2---:R-:W-:-:S05]  /*24e0*/  IMAD R0, R35, 0x4, R0 ;  /* 0x0000000423007824 */ /* 0x004fca00078e0200 */
[----:B------:R-:W-:-:S13]  /*24f0*/  ISETP.GE.AND P1, PT, R0, R37, PT ;  /* 0x000000250000720c */ /* 0x000fda0003f26270 */
[----:B------:R-:W-:Y:S05]  /*2500*/  @!P1 BRA `(.L_x_542) ;  /* 0xffffffec005c9947 */ /* 0x000fea000383ffff */
[----:B------:R-:W-:Y:S05]  /*2510*/  EXIT ;  /* 0x000000000000794d */ /* 0x000fea0003800000 */
        .type           $_Z25multi_tensor_apply_kernelI18TensorListMetadataILi5EE25DistAdamCapturableFunctorIfN3c108BFloat16EfEJPfffPiifS6_10adamMode_tfEEvlPViT_T0_DpT1_$__internal_accurate_pow,@function
        .size           $_Z25multi_tensor_apply_kernelI18TensorListMetadataILi5EE25DistAdamCapturableFunctorIfN3c108BFloat16EfEJPfffPiifS6_10adamMode_tfEEvlPViT_T0_DpT1_$__internal_accurate_pow,(.L_x_947 - $_Z25multi_tensor_apply_kernelI18TensorListMetadataILi5EE25DistAdamCapturableFunctorIfN3c108BFloat16EfEJPfffPiifS6_10adamMode_tfEEvlPViT_T0_DpT1_$__internal_accurate_pow)
$_Z25multi_tensor_apply_kernelI18TensorListMetadataILi5EE25DistAdamCapturableFunctorIfN3c108BFloat16EfEJPfffPiifS6_10adamMode_tfEEvlPViT_T0_DpT1_$__internal_accurate_pow:
        /* <DEDUP_REMOVED lines=9> */
[----:B------:R-:W-:-:S09]  /*25b0*/  MOV R10, R11 ;  /* 0x0000000b000a7202 */ /* 0x000fd20000000f00 */
        /* <DEDUP_REMOVED lines=72> */
[----:B------:R-:W-:-:S05]  /*2a40*/  IMAD.MOV.U32 R9, RZ, RZ, R7 ;  /* 0x000000ffff097224 */ /* 0x000fca00078e0007 */
[----:B------:R-:W-:Y:S02]  /*2a50*/  SHF.L.U32 R7, R9, 0x1, RZ ;  /* 0x0000000109077819 */ /* 0x000fe400000006ff */
        /* <DEDUP_REMOVED lines=88> */
.L_x_543:
[----:B------:R-:W-:Y:S01]  /*2fe0*/  DSETP.NEU.AND P1, PT, |R18|, +INF , PT ;  /* 0x7ff000001200742a */ /* 0x000fe20003f2d200 */
[----:B------:R-:W-:Y:S01]  /*2ff0*/  IMAD.MOV.U32 R7, RZ, RZ, 0x0 ;  /* 0x00000000ff077424 */ /* 0x000fe200078e00ff */
[----:B------:R-:W-:-:S12]  /*3000*/  DADD R8, R10, R8 ;  /* 0x000000000a087229 */ /* 0x000fd80000000008 */
[----:B------:R-:W-:Y:S01]  /*3010*/  @P1 DFMA R18, R8, R18, R18 ;  /* 0x000000120812122b */ /* 0x000fe20000000012 */
[----:B------:R-:W-:Y:S10]  /*3020*/  RET.REL.NODEC R6 `(_Z25multi_tensor_apply_kernelI18TensorListMetadataILi5EE25DistAdamCapturableFunctorIfN3c108BFloat16EfEJPfffPiifS6_10adamMode_tfEEvlPViT_T0_DpT1_) ;  /* 0xffffffcc06f47950 */ /* 0x000ff40003c3ffff */
.L_x_544:
        /* <DEDUP_REMOVED lines=13> */
.L_x_947:


//--------------------- .text._Z25multi_tensor_apply_kernelI18TensorListMetadataILi5EE25DistAdamCapturableFunctorIfN3c104HalfENS3_8BFloat16EEJPfffPiifS7_10adamMode_tfEEvlPViT_T0_DpT1_ --------------------------
	.section	.text._Z25multi_tensor_apply_kernelI18TensorListMetadataILi5EE25DistAdamCapturableFunctorIfN3c104HalfENS3_8BFloat16EEJPfffPiifS7_10adamMode_tfEEvlPViT_T0_DpT1_,"ax",@progbits
	.align	128
        .global         _Z25multi_tensor_apply_kernelI18TensorListMetadataILi5EE25DistAdamCapturableFunctorIfN3c104HalfENS3_8BFloat16EEJPfffPiifS7_10adamMode_tfEEvlPViT_T0_DpT1_
        .type           _Z25multi_tensor_apply_kernelI18TensorListMetadataILi5EE25DistAdamCapturableFunctorIfN3c104HalfENS3_8BFloat16EEJPfffPiifS7_10adamMode_tfEEvlPViT_T0_DpT1_,@function
        .size           _Z25multi_tensor_apply_kernelI18TensorListMetadataILi5EE25DistAdamCapturableFunctorIfN3c104HalfENS3_8BFloat16EEJPfffPiifS7_10adamMode_tfEEvlPViT_T0_DpT1_,(.L_x_948 - _Z25multi_tensor_apply_kernelI18TensorListMetadataILi5EE25DistAdamCapturableFunctorIfN3c104HalfENS3_8BFloat16EEJPfffPiifS7_10adamMode_tfEEvlPViT_T0_DpT1_)
        .other          _Z25multi_tensor_apply_kernelI18TensorListMetadataILi5EE25DistAdamCapturableFunctorIfN3c104HalfENS3_8BFloat16EEJPfffPiifS7_10adamMode_tfEEvlPViT_T0_DpT1_,@"STO_CUDA_ENTRY STV_DEFAULT"
_Z25multi_tensor_apply_kernelI18TensorListMetadataILi5EE25DistAdamCapturableFunctorIfN3c104HalfENS3_8BFloat16EEJPfffPiifS7_10adamMode_tfEEvlPViT_T0_DpT1_:
.text._Z25multi_tensor_apply_kernelI18TensorListMetadataILi5EE25DistAdamCapturableFunctorIfN3c104HalfENS3_8BFloat16EEJPfffPiifS7_10adamMode_tfEEvlPViT_T0_DpT1_:
        /* <DEDUP_REMOVED lines=21> */
.L_x_545:
        /* <DEDUP_REMOVED lines=20> */
.L_x_546:
        /* <DEDUP_REMOVED lines=20> */
.L_x_547:
        /* <DEDUP_REMOVED lines=21> */
.L_x_548:
[----:B------:R-:W2:Y:S01]  /*0520*/  LDC.64 R2, c[0x0][0x218] ;  /* 0x00008600ff027b82 */ /* 0x000ea20000000a00 */
[----:B-1----:R-:W-:Y:S02]  /*0530*/  R2UR UR4, R16 ;  /* 0x00000000100472ca */ /* 0x002fe400000e0000 */
[----:B------:R-:W-:-:S13]  /*0540*/  R2UR UR5, R17 ;  /* 0x00000000110572ca */ /* 0x000fda00000e0000 */
[----:B--2---:R-:W2:Y:S02]  /*0550*/  LDG.E.STRONG.SYS R2, desc[UR4][R2.64] ;  /* 0x0000000402027981 */ /* 0x004ea4000c1f5900 */
[----:B--2---:R-:W-:-:S13]  /*0560*/  ISETP.NE.AND P0, PT, R2, 0x1, PT ;  /* 0x000000010200780c */ /* 0x004fda0003f05270 */
[----:B------:R-:W-:Y:S05]  /*0570*/  @!P0 EXIT ;  /* 0x000000000000894d */ /* 0x000fea0003800000 */
[----:B------:R-:W1:Y:S01]  /*0580*/  LDC R0, c[0x0][0xe28] ;  /* 0x00038a00ff007b82 */ /* 0x000e620000000800 */
[----:B------:R-:W-:Y:S01]  /*0590*/  HFMA2.MMA R32, -RZ, RZ, 1.875, 0 ;  /* 0x3f800000ff207435 */ /* 0x000fe200000001ff */
        /* <DEDUP_REMOVED lines=24> */
[----:B0-----:R-:W-:Y:S05]  /*0720*/  CALL.REL.NOINC `($_Z25multi_tensor_apply_kernelI18TensorListMetadataILi5EE25DistAdamCapturableFunctorIfN3c104HalfENS3_8BFloat16EEJPfffPiifS7_10adamMode_tfEEvlPViT_T0_DpT1_$__internal_accurate_pow) ;  /* 0x0000001c00ac7944 */ /* 0x001fea0003c00000 */
        /* <DEDUP_REMOVED lines=22> */
.L_x_550:
[----:B------:R-:W-:Y:S01]  /*0890*/  ISETP.GE.AND P2, PT, R3, RZ, PT ;  /* 0x000000ff0300720c */ /* 0x000fe20003f46270 */
[----:B------:R-:W-:Y:S01]  /*08a0*/  DSETP.NEU.AND P1, PT, |R2|, 0.5, !P0 ;  /* 0x3fe000000200742a */ /* 0x000fe2000472d200 */
[----:B------:R-:W-:-:S05]  /*08b0*/  IMAD.MOV.U32 R4, RZ, RZ, RZ ;  /* 0x000000ffff047224 */ /* 0x000fca00078e00ff */
[----:B0-----:R-:W-:-:S06]  /*08c0*/  SEL R5, R9, RZ, P1 ;  /* 0x000000ff09057207 */ /* 0x001fcc0000800000 */
[----:B------:R-:W-:-:S07]  /*08d0*/  @!P2 LOP3.LUT R5, R5, 0x7ff00000, RZ, 0xfc, !PT ;  /* 0x7ff000000505a812 */ /* 0x000fce00078efcff */
.L_x_551:
        /* <DEDUP_REMOVED lines=14> */
[----:B------:R-:W-:Y:S02]  /*09c0*/  SEL R5, R4, 0x3ff00000, P1 ;  /* 0x3ff0000004057807 */ /* 0x000fe40000800000 */
[----:B------:R-:W-:Y:S01]  /*09d0*/  MOV R4, RZ ;  /* 0x000000ff00047202 */ /* 0x000fe20000000f00 */
[----:B------:R-:W-:Y:S06]  /*09e0*/  BRA `(.L_x_552) ;  /* 0x00000000002c7947 */ /* 0x000fec0003800000 */
.L_x_554:
        /* <DEDUP_REMOVED lines=10> */
.L_x_553:
[----:B------:R-:W-:-:S11]  /*0a90*/  DADD R4, R2, R8 ;  /* 0x0000000002047229 */ /* 0x000fd60000000008 */
.L_x_552:
        /* <DEDUP_REMOVED lines=9> */
[----:B------:R-:W-:Y:S05]  /*0b30*/  CALL.REL.NOINC `($_Z25multi_tensor_apply_kernelI18TensorListMetadataILi5EE25DistAdamCapturableFunctorIfN3c104HalfENS3_8BFloat16EEJPfffPiifS7_10adamMode_tfEEvlPViT_T0_DpT1_$__internal_accurate_pow) ;  /* 0x0000001800a87944 */ /* 0x000fea0003c00000 */
        /* <DEDUP_REMOVED lines=19> */
.L_x_555:
[----:B------:R-:W-:Y:S01]  /*0c70*/  ISETP.GE.AND P1, PT, R3, RZ, PT ;  /* 0x000000ff0300720c */ /* 0x000fe20003f26270 */
[----:B------:R-:W-:Y:S01]  /*0c80*/  DSETP.NEU.AND P0, PT, |R2|, 0.5, !P0 ;  /* 0x3fe000000200742a */ /* 0x000fe2000470d200 */
[----:B------:R-:W-:-:S05]  /*0c90*/  IMAD.MOV.U32 R6, RZ, RZ, RZ ;  /* 0x000000ffff067224 */ /* 0x000fca00078e00ff */
[----:B0-----:R-:W-:Y:S02]  /*0ca0*/  SEL R7, R11, RZ, P0 ;  /* 0x000000ff0b077207 */ /* 0x001fe40000000000 */
[----:B------:R-:W-:-:S04]  /*0cb0*/  SEL R24, RZ, 0x1, !P0 ;  /* 0x00000001ff187807 */ /* 0x000fc80004000000 */
[----:B------:R-:W-:-:S07]  /*0cc0*/  @!P1 LOP3.LUT R7, R7, 0x7ff00000, RZ, 0xfc, !PT ;  /* 0x7ff0000007079812 */ /* 0x000fce00078efcff */
.L_x_556:
        /* <DEDUP_REMOVED lines=17> */
.L_x_559:
        /* <DEDUP_REMOVED lines=11> */
.L_x_558:
[----:B------:R-:W-:-:S11]  /*0e90*/  DADD R6, R2, R10 ;  /* 0x0000000002067229 */ /* 0x000fd6000000000a */
.L_x_557:
        /* <DEDUP_REMOVED lines=17> */
.L_x_549:
        /* <DEDUP_REMOVED lines=35> */
[----:B--2---:R-:W-:-:S04]  /*11e0*/  @!P0 IADD3 R5, R2, R5, RZ ;  /* 0x0000000502058210 */ /* 0x004fc80007ffe0ff */
[----:B------:R-:W-:-:S04]  /*11f0*/  @!P0 LOP3.LUT P1, RZ, R5, 0x7, RZ, 0xc0, !PT ;  /* 0x0000000705ff8812 */ /* 0x000fc8000782c0ff */
[----:B------:R-:W-:-:S04]  /*1200*/  @!P0 SEL R5, RZ, 0x1, P1 ;  /* 0x00000001ff058807 */ /* 0x000fc80000800000 */
[----:B------:R-:W-:-:S07]  /*1210*/  @!P0 PRMT R4, R5, 0x7610, R4 ;  /* 0x0000761005048816 */ /* 0x000fce0000000004 */
.L_x_560:
[----:B------:R-:W4:Y:S02]  /*1220*/  S2R R38, SR_TID.X ;  /* 0x0000000000267919 */ /* 0x000f240000002100 */
[----:B----4-:R-:W-:-:S05]  /*1230*/  IMAD.SHL.U32 R38, R38, 0x4, RZ ;  /* 0x0000000426267824 */ /* 0x010fca00078e00ff */
[----:B------:R-:W-:-:S13]  /*1240*/  ISETP.GE.AND P0, PT, R38, R35, PT ;  /* 0x000000232600720c */ /* 0x000fda0003f06270 */
[----:B------:R-:W-:Y:S05]  /*1250*/  @P0 EXIT ;  /* 0x000000000000094d */ /* 0x000fea0003800000 */
[----:B------:R-:W4:Y:S01]  /*1260*/  LDC R36, c[0x0][RZ] ;  /* 0x00000000ff247b82 */ /* 0x000f220000000800 */
[----:B------:R-:W-:-:S04]  /*1270*/  PRMT R4, R4, 0x9910, RZ ;  /* 0x0000991004047816 */ /* 0x000fc800000000ff */
[----:B------:R-:W-:-:S13]  /*1280*/  ISETP.NE.AND P0, PT, R4, RZ, PT ;  /* 0x000000ff0400720c */ /* 0x000fda0003f05270 */
.L_x_566:
[----:B-12---:R-:W-:Y:S02]  /*1290*/  IADD3 R7, P1, R34, R38, RZ ;  /* 0x0000002622077210 */ /* 0x006fe40007f3e0ff */
        /* <DEDUP_REMOVED lines=15> */
[-C--:B------:R-:W-:Y:S02]  /*1390*/  IADD3 R26, P1, R24, R31.reuse, RZ ;  /* 0x0000001f181a7210 */ /* 0x080fe40007f3e0ff */
[-C--:B0-----:R-:W-:Y:S02]  /*13a0*/  IADD3 R28, P2, R22, R31.reuse, RZ ;  /* 0x0000001f161c7210 */ /* 0x081fe40007f5e0ff */
[----:B------:R-:W-:Y:S01]  /*13b0*/  IADD3 R30, P3, R20, R31, RZ ;  /* 0x0000001f141e7210 */ /* 0x000fe20007f7e0ff */
[--C-:B------:R-:W-:Y:S02]  /*13c0*/  IMAD.X R27, R25, 0x1, R7.reuse, P1 ;  /* 0x00000001191b7824 */ /* 0x100fe400008e0607 */
[--C-:B------:R-:W-:Y:S02]  /*13d0*/  IMAD.X R29, R23, 0x1, R7.reuse, P2 ;  /* 0x00000001171d7824 */ /* 0x100fe400010e0607 */
[----:B------:R-:W-:-:S03]  /*13e0*/  IMAD.X R31, R21, 0x1, R7, P3 ;  /* 0x00000001151f7824 */ /* 0x000fc600018e0607 */
        /* <DEDUP_REMOVED lines=77> */
.L_x_561:
[----:B-1----:R-:W1:Y:S01]  /*18c0*/  LDC.64 R40, c[0x0][0xe30] ;  /* 0x00038c00ff287b82 */ /* 0x002e620000000a00 */
[----:B------:R-:W-:Y:S02]  /*18d0*/  R2UR UR4, R16 ;  /* 0x00000000100472ca */ /* 0x000fe400000e0000 */
[----:B------:R-:W-:Y:S01]  /*18e0*/  R2UR UR5, R17 ;  /* 0x00000000110572ca */ /* 0x000fe200000e0000 */
[----:B-----5:R-:W-:Y:S01]  /*18f0*/  HADD2.F32 R48, -RZ, R43.H0_H0 ;  /* 0x2000002bff307230 */ /* 0x020fe20000004100 */
        /* <DEDUP_REMOVED lines=8> */
[----:B------:R-:W-:Y:S02]  /*1980*/  HADD2.F32 R40, -RZ, R46.H0_H0 ;  /* 0x2000002eff287230 */ /* 0x000fe40000004100 */
[----:B------:R-:W-:Y:S02]  /*1990*/  HADD2.F32 R48, -RZ, R42.H0_H0 ;  /* 0x2000002aff307230 */ /* 0x000fe40000004100 */
[----:B------:R-:W-:Y:S01]  /*19a0*/  FMUL.FTZ R42, R45, R45 ;  /* 0x0000002d2d2a7220 */ /* 0x000fe20000410000 */
[----:B------:R-:W-:Y:S02]  /*19b0*/  HADD2.F32 R44, -RZ, R44.H0_H0 ;  /* 0x2000002cff2c7230 */ /* 0x000fe40000004100 */
[C---:B------:R-:W-:Y:S01]  /*19c0*/  FMUL.FTZ R40, R33.reuse, R40 ;  /* 0x0000002821287220 */ /* 0x040fe20000410000 */
[----:B------:R-:W1:Y:S01]  /*19d0*/  MUFU.RCP R46, R32 ;  /* 0x00000020002e7308 */ /* 0x000e620000001000 */
[----:B------:R-:W-:Y:S01]  /*19e0*/  FFMA.FTZ R43, R42, -UR7, R42 ;  /* 0x800000072a2b7c23 */ /* 0x000fe2000801002a */
[----:B------:R-:W-:Y:S01]  /*19f0*/  FMUL.FTZ R42, R33, R48 ;  /* 0x00000030212a7220 */ /* 0x000fe20000410000 */
[----:B------:R-:W-:-:S02]  /*1a00*/  FMUL.FTZ R47, R40, R40 ;  /* 0x00000028282f7220 */ /* 0x000fc40000410000 */
[----:B------:R-:W-:Y:S01]  /*1a10*/  FFMA.FTZ R8, R8, UR7, R43 ;  /* 0x0000000708087c23 */ /* 0x000fe2000801002b */
[----:B------:R-:W-:Y:S01]  /*1a20*/  FMUL.FTZ R43, R42, R42 ;  /* 0x0000002a2a2b7220 */ /* 0x000fe20000410000 */
[----:B------:R-:W-:-:S03]  /*1a30*/  FFMA.FTZ R48, R47, -UR7, R47 ;  /* 0x800000072f307c23 */ /* 0x000fc6000801002f */
[----:B------:R-:W-:Y:S01]  /*1a40*/  FFMA.FTZ R47, R43, -UR7, R43 ;  /* 0x800000072b2f7c23 */ /* 0x000fe2000801002b */
[----:B------:R-:W-:Y:S01]  /*1a50*/  FMUL.FTZ R43, R33, R44 ;  /* 0x0000002c212b7220 */ /* 0x000fe20000410000 */
[----:B------:R-:W-:Y:S02]  /*1a60*/  FFMA.FTZ R9, R9, UR7, R48 ;  /* 0x0000000709097c23 */ /* 0x000fe40008010030 */
[----:B------:R-:W-:Y:S01]  /*1a70*/  FFMA.FTZ R10, R10, UR7, R47 ;  /* 0x000000070a0a7c23 */ /* 0x000fe2000801002f */
[----:B------:R-:W-:Y:S01]  /*1a80*/  FMUL.FTZ R47, R43, R43 ;  /* 0x0000002b2b2f7220 */ /* 0x000fe20000410000 */
[-C--:B-1----:R-:W-:Y:S01]  /*1a90*/  FMUL.FTZ R50, R8, R46.reuse ;  /* 0x0000002e08327220 */ /* 0x082fe20000410000 */
[-C--:B------:R-:W-:Y:S02]  /*1aa0*/  FMUL.FTZ R51, R9, R46.reuse ;  /* 0x0000002e09337220 */ /* 0x080fe40000410000 */
[----:B------:R-:W-:Y:S01]  /*1ab0*/  FFMA.FTZ R48, R47, -UR7, R47 ;  /* 0x800000072f307c23 */ /* 0x000fe2000801002f */
[----:B------:R-:W-:Y:S01]  /*1ac0*/  FMUL.FTZ R52, R10, R46 ;  /* 0x0000002e0a347220 */ /* 0x000fe20000410000 */
[----:B------:R-:W1:Y:S02]  /*1ad0*/  MUFU.SQRT R44, R50 ;  /* 0x00000032002c7308 */ /* 0x000e640000002000 */
[----:B------:R-:W-:-:S04]  /*1ae0*/  FFMA.FTZ R11, R11, UR7, R48 ;  /* 0x000000070b0b7c23 */ /* 0x000fc80008010030 */
[----:B------:R-:W-:Y:S02]  /*1af0*/  FMUL.FTZ R48, R11, R46 ;  /* 0x0000002e0b307220 */ /* 0x000fe40000410000 */
        /* <DEDUP_REMOVED lines=33> */
.L_x_562:
[----:B------:R-:W-:Y:S01]  /*1d10*/  FFMA.FTZ R45, R4, UR5, R45 ;  /* 0x00000005042d7c23 */ /* 0x000fe2000801002d */
[----:B------:R-:W-:Y:S02]  /*1d20*/  HADD2.F32 R46, -RZ, R46.H0_H0 ;  /* 0x2000002eff2e7230 */ /* 0x000fe40000004100 */
[----:B------:R-:W-:Y:S01]  /*1d30*/  FMUL.FTZ R40, R5, UR5 ;  /* 0x0000000505287c20 */ /* 0x000fe20008410000 */
[----:B------:R-:W-:Y:S02]  /*1d40*/  HADD2.F32 R48, -RZ, R42.H0_H0 ;  /* 0x2000002aff307230 */ /* 0x000fe40000004100 */
        /* <DEDUP_REMOVED lines=8> */
[----:B------:R-:W-:-:S02]  /*1dd0*/  HADD2.F32 R48, -RZ, R44.H0_H0 ;  /* 0x2000002cff307230 */ /* 0x000fc40000004100 */
        /* <DEDUP_REMOVED lines=8> */
[----:B------:R-:W-:Y:S02]  /*1e60*/  FFMA.FTZ R10, R10, UR7, R47 ;  /* 0x000000070a0a7c23 */ /* 0x000fe4000801002f */
        /* <DEDUP_REMOVED lines=34> */
.L_x_563:
        /* <DEDUP_REMOVED lines=13> */
[C---:B------:R-:W-:Y:S02]  /*2160*/  R2UR UR5, R17.reuse ;  /* 0x00000000110572ca */ /* 0x040fe400000e0000 */
[C---:B------:R-:W-:Y:S02]  /*2170*/  R2UR UR6, R16.reuse ;  /* 0x00000000100672ca */ /* 0x040fe400000e0000 */
[C---:B------:R-:W-:Y:S02]  /*2180*/  R2UR UR7, R17.reuse ;  /* 0x00000000110772ca */ /* 0x040fe400000e0000 */
[----:B------:R-:W-:Y:S02]  /*2190*/  R2UR UR8, R16 ;  /* 0x00000000100872ca */ /* 0x000fe400000e0000 */
[----:B------:R-:W-:-:S02]  /*21a0*/  R2UR UR9, R17 ;  /* 0x00000000110972ca */ /* 0x000fc400000e0000 */
[----:B------:R-:W-:Y:S02]  /*21b0*/  R2UR UR10, R16 ;  /* 0x00000000100a72ca */ /* 0x000fe400000e0000 */
[----:B------:R-:W-:Y:S01]  /*21c0*/  R2UR UR11, R17 ;  /* 0x00000000110b72ca */ /* 0x000fe200000e0000 */
[----:B------:R1:W-:Y:S01]  /*21d0*/  STG.E.128 desc[UR4][R26.64], R4 ;  /* 0x000000041a007986 */ /* 0x0003e2000c101d04 */
[----:B0-----:R-:W-:Y:S02]  /*21e0*/  SHF.L.U32 R37, R51, 0x10, RZ ;  /* 0x0000001033257819 */ /* 0x001fe400000006ff */
[----:B------:R-:W-:Y:S01]  /*21f0*/  LOP3.LUT R44, R44, R43, RZ, 0xfc, !PT ;  /* 0x0000002b2c2c7212 */ /* 0x000fe200078efcff */
[----:B------:R1:W-:Y:S01]  /*2200*/  STG.E.128 desc[UR6][R28.64], R12 ;  /* 0x0000000c1c007986 */ /* 0x0003e2000c101d06 */
[----:B---3--:R-:W-:-:S03]  /*2210*/  LOP3.LUT R45, R45, R37, R47, 0xfe, !PT ;  /* 0x000000252d2d7212 */ /* 0x008fc600078efe2f */
[----:B------:R1:W-:Y:S04]  /*2220*/  STG.E.128 desc[UR8][R30.64], R8 ;  /* 0x000000081e007986 */ /* 0x0003e8000c101d08 */
[----:B------:R1:W-:Y:S01]  /*2230*/  STG.E.64 desc[UR10][R40.64], R44 ;  /* 0x0000002c28007986 */ /* 0x0003e2000c101b0a */
[----:B------:R-:W-:Y:S05]  /*2240*/  BRA `(.L_x_565) ;  /* 0x0000000000d47947 */ /* 0x000fea0003800000 */
.L_x_564:
        /* <DEDUP_REMOVED lines=53> */
.L_x_565:
[----:B----4-:R-:W-:-:S05]  /*25a0*/  IMAD R38, R36, 0x4, R38 ;  /* 0x0000000424267824 */ /* 0x010fca00078e0226 */
[----:B------:R-:W-:-:S13]  /*25b0*/  ISETP.GE.AND P1, PT, R38, R35, PT ;  /* 0x000000232600720c */ /* 0x000fda0003f26270 */
[----:B------:R-:W-:Y:S05]  /*25c0*/  @!P1 BRA `(.L_x_566) ;  /* 0xffffffec00309947 */ /* 0x000fea000383ffff */
[----:B------:R-:W-:Y:S05]  /*25d0*/  EXIT ;  /* 0x000000000000794d */ /* 0x000fea0003800000 */
        .type           $_Z25multi_tensor_apply_kernelI18TensorListMetadataILi5EE25DistAdamCapturableFunctorIfN3c104HalfENS3_8BFloat16EEJPfffPiifS7_10adamMode_tfEEvlPViT_T0_DpT1_$__internal_accurate_pow,@function
        .size           $_Z25multi_tensor_apply_kernelI18TensorListMetadataILi5EE25DistAdamCapturableFunctorIfN3c104HalfENS3_8BFloat16EEJPfffPiifS7_10adamMode_tfEEvlPViT_T0_DpT1_$__internal_accurate_pow,(.L_x_948 - $_Z25multi_tensor_apply_kernelI18TensorListMetadataILi5EE25DistAdamCapturableFunctorIfN3c104HalfENS3_8BFloat16EEJPfffPiifS7_10adamMode_tfEEvlPViT_T0_DpT1_$__internal_accurate_pow)
$_Z25multi_tensor_apply_kernelI18TensorListMetadataILi5EE25DistAdamCapturableFunctorIfN3c104HalfENS3_8BFloat16EEJPfffPiifS7_10adamMode_tfEEvlPViT_T0_DpT1_$__internal_accurate_pow:
[----:B------:R-:W-:Y:S01]  /*25e0*/  SHF.R.U32.HI R9, RZ, 0x14, R11 ;  /* 0x00000014ff097819 */ /* 0x000fe2000001160b */
[----:B------:R-:W-:Y:S01]  /*25f0*/  IMAD.MOV.U32 R10, RZ, RZ, R14 ;  /* 0x000000ffff0a7224 */ /* 0x000fe200078e000e */
[----:B------:R-:W-:Y:S01]  /*2600*/  MOV R22, 0x41ad3b5a ;  /* 0x41ad3b5a00167802 */ /* 0x000fe20000000f00 */
[----:B------:R-:W-:Y:S01]  /*2610*/  IMAD.MOV.U32 R12, RZ, RZ, RZ ;  /* 0x000000ffff0c7224 */ /* 0x000fe200078e00ff */
[----:B------:R-:W-:Y:S01]  /*2620*/  ISETP.NE.AND P1, PT, R9, RZ, PT ;  /* 0x000000ff0900720c */ /* 0x000fe20003f25270 */
[----:B------:R-:W-:Y:S01]  /*2630*/  IMAD.MOV.U32 R23, RZ, RZ, 0x3ed0f5d2 ;  /* 0x3ed0f5d2ff177424 */ /* 0x000fe200078e00ff */
[----:B------:R-:W-:Y:S01]  /*2640*/  UMOV UR4, 0x7d2cafe2 ;  /* 0x7d2cafe200047882 */ /* 0x000fe20000000000 */
[----:B------:R-:W-:-:S10]  /*2650*/  UMOV UR5, 0x3eb0f5ff ;  /* 0x3eb0f5ff00057882 */ /* 0x000fd40000000000 */
        /* <DEDUP_REMOVED lines=104> */
[----:B------:R-:W-:Y:S01]  /*2ce0*/  IMAD.MOV.U32 R14, RZ, RZ, 0x652b82fe ;  /* 0x652b82feff0e7424 */ /* 0x000fe200078e00ff */
[----:B------:R-:W-:-:S06]  /*2cf0*/  MOV R15, 0x3ff71547 ;  /* 0x3ff71547000f7802 */ /* 0x000fcc0000000f00 */
        /* <DEDUP_REMOVED lines=58> */
.L_x_567:
[----:B------:R-:W-:Y:S01]  /*30a0*/  DSETP.NEU.AND P1, PT, |R18|, +INF , PT ;  /* 0x7ff000001200742a */ /* 0x000fe20003f2d200 */
[----:B------:R-:W-:Y:S01]  /*30b0*/  IMAD.MOV.U32 R7, RZ, RZ, 0x0 ;  /* 0x00000000ff077424 */ /* 0x000fe200078e00ff */
[----:B------:R-:W-:-:S12]  /*30c0*/  DADD R8, R10, R8 ;  /* 0x000000000a087229 */ /* 0x000fd80000000008 */
[----:B------:R-:W-:Y:S01]  /*30d0*/  @P1 DFMA R18, R8, R18, R18 ;  /* 0x000000120812122b */ /* 0x000fe20000000012 */
[----:B------:R-:W-:Y:S10]  /*30e0*/  RET.REL.NODEC R6 `(_Z25multi_tensor_apply_kernelI18TensorListMetadataILi5EE25DistAdamCapturableFunctorIfN3c104HalfENS3_8BFloat16EEJPfffPiifS7_10adamMode_tfEEvlPViT_T0_DpT1_) ;  /* 0xffffffcc06c47950 */ /* 0x000ff40003c3ffff */
.L_x_568:
        /* <DEDUP_REMOVED lines=9> */
.L_x_948:


//--------------------- .text._Z25multi_tensor_apply_kernelI18TensorListMetadataILi5EE25DistAdamCapturableFunctorIfN3c104HalfES4_EJPfffPiifS6_10adamMode_tfEEvlPViT_T0_DpT1_ --------------------------
	.section	.text._Z25multi_tensor_apply_kernelI18TensorListMetadataILi5EE25DistAdamCapturableFunctorIfN3c104HalfES4_EJPfffPiifS6_10adamMode_tfEEvlPViT_T0_DpT1_,"ax",@progbits
	.align	128
        .global         _Z25multi_tensor_apply_kernelI18TensorListMetadataILi5EE25DistAdamCapturableFunctorIfN3c104HalfES4_EJPfffPiifS6_10adamMode_tfEEvlPViT_T0_DpT1_
        .type           _Z25multi_tensor_apply_kernelI18TensorListMetadataILi5EE25DistAdamCapturableFunctorIfN3c104HalfES4_EJPfffPiifS6_10adamMode_tfEEvlPViT_T0_DpT1_,@function
        .size           _Z25multi_tensor_apply_kernelI18TensorListMetadataILi5EE25DistAdamCapturableFunctorIfN3c104HalfES4_EJPfffPiifS6_10adamMode_tfEEvlPViT_T0_DpT1_,(.L_x_949 - _Z25multi_tensor_apply_kernelI18TensorListMetadataILi5EE25DistAdamCapturableFunctorIfN3c104HalfES4_EJPfffPiifS6_10adamMode_tfEEvlPViT_T0_DpT1_)
        .other          _Z25multi_tensor_apply_kernelI18TensorListMetadataILi5EE25DistAdamCapturableFunctorIfN3c104HalfES4_EJPfffPiifS6_10adamMode_tfEEvlPViT_T0_DpT1_,@"STO_CUDA_ENTRY STV_DEFAULT"
_Z25multi_tensor_apply_kernelI18TensorListMetadataILi5EE25DistAdamCapturableFunctorIfN3c104HalfES4_EJPfffPiifS6_10adamMode_tfEEvlPViT_T0_DpT1_:
.text._Z25multi_tensor_apply_kernelI18TensorListMetadataILi5EE25DistAdamCapturableFunctorIfN3c104HalfES4_EJPfffPiifS6_10adamMode_tfEEvlPViT_T0_DpT1_:
        /* <DEDUP_REMOVED lines=21> */
.L_x_569:
        /* <DEDUP_REMOVED lines=20> */
.L_x_570:
        /* <DEDUP_REMOVED lines=20> */
.L_x_571:
        /* <DEDUP_REMOVED lines=21> */
.L_x_572:
        /* <DEDUP_REMOVED lines=32> */
[----:B0-----:R-:W-:Y:S05]  /*0720*/  CALL.REL.NOINC `($_Z25multi_tensor_apply_kernelI18TensorListMetadataILi5EE25DistAdamCapturableFunctorIfN3c104HalfES4_EJPfffPiifS6_10adamMode_tfEEvlPViT_T0_DpT1_$__internal_accurate_pow) ;  /* 0x0000001c00ac7944 */ /* 0x001fea0003c00000 */
        /* <DEDUP_REMOVED lines=22> */
.L_x_574:
[----:B------:R-:W-:Y:S01]  /*0890*/  ISETP.GE.AND P2, PT, R3, RZ, PT ;  /* 0x000000ff0300720c */ /* 0x000fe20003f46270 */
[----:B------:R-:W-:Y:S01]  /*08a0*/  DSETP.NEU.AND P1, PT, |R2|, 0.5, !P0 ;  /* 0x3fe000000200742a */ /* 0x000fe2000472d200 */
[----:B------:R-:W-:-:S05]  /*08b0*/  IMAD.MOV.U32 R4, RZ, RZ, RZ ;  /* 0x000000ffff047224 */ /* 0x000fca00078e00ff */
[----:B0-----:R-:W-:-:S06]  /*08c0*/  SEL R5, R9, RZ, P1 ;  /* 0x000000ff09057207 */ /* 0x001fcc0000800000 */
[----:B------:R-:W-:-:S07]  /*08d0*/  @!P2 LOP3.LUT R5, R5, 0x7ff00000, RZ, 0xfc, !PT ;  /* 0x7ff000000505a812 */ /* 0x000fce00078efcff */
.L_x_575:
        /* <DEDUP_REMOVED lines=17> */
.L_x_578:
        /* <DEDUP_REMOVED lines=10> */
.L_x_577:
[----:B------:R-:W-:-:S11]  /*0a90*/  DADD R4, R2, R8 ;  /* 0x0000000002047229 */ /* 0x000fd60000000008 */
.L_x_576:
        /* <DEDUP_REMOVED lines=9> */
[----:B------:R-:W-:Y:S05]  /*0b30*/  CALL.REL.NOINC `($_Z25multi_tensor_apply_kernelI18TensorListMetadataILi5EE25DistAdamCapturableFunctorIfN3c104HalfES4_EJPfffPiifS6_10adamMode_tfEEvlPViT_T0_DpT1_$__internal_accurate_pow) ;  /* 0x0000001800a87944 */ /* 0x000fea0003c00000 */
        /* <DEDUP_REMOVED lines=19> */
.L_x_579:
[----:B------:R-:W-:Y:S01]  /*0c70*/  ISETP.GE.AND P1, PT, R3, RZ, PT ;  /* 0x000000ff0300720c */ /* 0x000fe20003f26270 */
[----:B------:R-:W-:Y:S01]  /*0c80*/  DSETP.NEU.AND P0, PT, |R2|, 0.5, !P0 ;  /* 0x3fe000000200742a */ /* 0x000fe2000470d200 */
[----:B------:R-:W-:-:S05]  /*0c90*/  IMAD.MOV.U32 R6, RZ, RZ, RZ ;  /* 0x000000ffff067224 */ /* 0x000fca00078e00ff */
[----:B0-----:R-:W-:Y:S02]  /*0ca0*/  SEL R7, R11, RZ, P0 ;  /* 0x000000ff0b077207 */ /* 0x001fe40000000000 */
[----:B------:R-:W-:-:S04]  /*0cb0*/  SEL R24, RZ, 0x1, !P0 ;  /* 0x00000001ff187807 */ /* 0x000fc80004000000 */
[----:B------:R-:W-:-:S07]  /*0cc0*/  @!P1 LOP3.LUT R7, R7, 0x7ff00000, RZ, 0xfc, !PT ;  /* 0x7ff0000007079812 */ /* 0x000fce00078efcff */
.L_x_580:
        /* <DEDUP_REMOVED lines=17> */
.L_x_583:
        /* <DEDUP_REMOVED lines=11> */
.L_x_582:
[----:B------:R-:W-:-:S11]  /*0e90*/  DADD R6, R2, R10 ;  /* 0x0000000002067229 */ /* 0x000fd6000000000a */
.L_x_581:
        /* <DEDUP_REMOVED lines=17> */
.L_x_573:
        /* <DEDUP_REMOVED lines=39> */
.L_x_584:
[----:B------:R-:W4:Y:S02]  /*1220*/  S2R R38, SR_TID.X ;  /* 0x0000000000267919 */ /* 0x000f240000002100 */
[----:B----4-:R-:W-:-:S05]  /*1230*/  IMAD.SHL.U32 R38, R38, 0x4, RZ ;  /* 0x0000000426267824 */ /* 0x010fca00078e00ff */
[----:B------:R-:W-:-:S13]  /*1240*/  ISETP.GE.AND P0, PT, R38, R35, PT ;  /* 0x000000232600720c */ /* 0x000fda0003f06270 */
[----:B------:R-:W-:Y:S05]  /*1250*/  @P0 EXIT ;  /* 0x000000000000094d */ /* 0x000fea0003800000 */
[----:B------:R-:W4:Y:S01]  /*1260*/  LDC R36, c[0x0][RZ] ;  /* 0x00000000ff247b82 */ /* 0x000f220000000800 */
[----:B------:R-:W-:-:S04]  /*1270*/  PRMT R4, R4, 0x9910, RZ ;  /* 0x0000991004047816 */ /* 0x000fc800000000ff */
[----:B------:R-:W-:-:S13]  /*1280*/  ISETP.NE.AND P0, PT, R4, RZ, PT ;  /* 0x000000ff0400720c */ /* 0x000fda0003f05270 */
.L_x_590:
        /* <DEDUP_REMOVED lines=99> */
.L_x_585:
        /* <DEDUP_REMOVED lines=69> */
.L_x_586:
        /* <DEDUP_REMOVED lines=56> */
.L_x_587:
        /* <DEDUP_REMOVED lines=28> */
.L_x_588:
        /* <DEDUP_REMOVED lines=53> */
.L_x_589:
[----:B----4-:R-:W-:-:S05]  /*25a0*/  IMAD R38, R36, 0x4, R38 ;  /* 0x0000000424267824 */ /* 0x010fca00078e0226 */
[----:B------:R-:W-:-:S13]  /*25b0*/  ISETP.GE.AND P1, PT, R38, R35, PT ;  /* 0x000000232600720c */ /* 0x000fda0003f26270 */
[----:B------:R-:W-:Y:S05]  /*25c0*/  @!P1 BRA `(.L_x_590) ;  /* 0xffffffec00309947 */ /* 0x000fea000383ffff */
[----:B------:R-:W-:Y:S05]  /*25d0*/  EXIT ;  /* 0x000000000000794d */ /* 0x000fea0003800000 */
        .type           $_Z25multi_tensor_apply_kernelI18TensorListMetadataILi5EE25DistAdamCapturableFunctorIfN3c104HalfES4_EJPfffPiifS6_10adamMode_tfEEvlPViT_T0_DpT1_$__internal_accurate_pow,@function
        .size           $_Z25multi_tensor_apply_kernelI18TensorListMetadataILi5EE25DistAdamCapturableFunctorIfN3c104HalfES4_EJPfffPiifS6_10adamMode_tfEEvlPViT_T0_DpT1_$__internal_accurate_pow,(.L_x_949 - $_Z25multi_tensor_apply_kernelI18TensorListMetadataILi5EE25DistAdamCapturableFunctorIfN3c104HalfES4_EJPfffPiifS6_10adamMode_tfEEvlPViT_T0_DpT1_$__internal_accurate_pow)
$_Z25multi_tensor_apply_kernelI18TensorListMetadataILi5EE25DistAdamCapturableFunctorIfN3c104HalfES4_EJPfffPiifS6_10adamMode_tfEEvlPViT_T0_DpT1_$__internal_accurate_pow:
        /* <DEDUP_REMOVED lines=172> */
.L_x_591:
[----:B------:R-:W-:Y:S01]  /*30a0*/  DSETP.NEU.AND P1, PT, |R18|, +INF , PT ;  /* 0x7ff000001200742a */ /* 0x000fe20003f2d200 */
[----:B------:R-:W-:Y:S01]  /*30b0*/  IMAD.MOV.U32 R7, RZ, RZ, 0x0 ;  /* 0x00000000ff077424 */ /* 0x000fe200078e00ff */
[----:B------:R-:W-:-:S12]  /*30c0*/  DADD R8, R10, R8 ;  /* 0x000000000a087229 */ /* 0x000fd80000000008 */
[----:B------:R-:W-:Y:S01]  /*30d0*/  @P1 DFMA R18, R8, R18, R18 ;  /* 0x000000120812122b */ /* 0x000fe20000000012 */
[----:B------:R-:W-:Y:S10]  /*30e0*/  RET.REL.NODEC R6 `(_Z25multi_tensor_apply_kernelI18TensorListMetadataILi5EE25DistAdamCapturableFunctorIfN3c104HalfES4_EJPfffPiifS6_10adamMode_tfEEvlPViT_T0_DpT1_) ;  /* 0xffffffcc06c47950 */ /* 0x000ff40003c3ffff */
.L_x_592:
        /* <DEDUP_REMOVED lines=9> */
.L_x_949:


//--------------------- .text._Z25multi_tensor_apply_kernelI18TensorListMetadataILi5EE25DistAdamCapturableFunctorIfN3c104HalfEfEJPfffPiifS6_10adamMode_tfEEvlPViT_T0_DpT1_ --------------------------
	.section	.text._Z25multi_tensor_apply_kernelI18TensorListMetadataILi5EE25DistAdamCapturableFunctorIfN3c104HalfEfEJPfffPiifS6_10adamMode_tfEEvlPViT_T0_DpT1_,"ax",@progbits
	.align	128
        .global         _Z25multi_tensor_apply_kernelI18TensorListMetadataILi5EE25DistAdamCapturableFunctorIfN3c104HalfEfEJPfffPiifS6_10adamMode_tfEEvlPViT_T0_DpT1_
        .type           _Z25multi_tensor_apply_kernelI18TensorListMetadataILi5EE25DistAdamCapturableFunctorIfN3c104HalfEfEJPfffPiifS6_10adamMode_tfEEvlPViT_T0_DpT1_,@function
        .size           _Z25multi_tensor_apply_kernelI18TensorListMetadataILi5EE25DistAdamCapturableFunctorIfN3c104HalfEfEJPfffPiifS6_10adamMode_tfEEvlPViT_T0_DpT1_,(.L_x_950 - _Z25multi_tensor_apply_kernelI18TensorListMetadataILi5EE25DistAdamCapturableFunctorIfN3c104HalfEfEJPfffPiifS6_10adamMode_tfEEvlPViT_T0_DpT1_)
        .other          _Z25multi_tensor_apply_kernelI18TensorListMetadataILi5EE25DistAdamCapturableFunctorIfN3c104HalfEfEJPfffPiifS6_10adamMode_tfEEvlPViT_T0_DpT1_,@"STO_CUDA_ENTRY STV_DEFAULT"
_Z25multi_tensor_apply_kernelI18TensorListMetadataILi5EE25DistAdamCapturableFunctorIfN3c104HalfEfEJPfffPiifS6_10adamMode_tfEEvlPViT_T0_DpT1_:
.text._Z25multi_tensor_apply_kernelI18TensorListMetadataILi5EE25DistAdamCapturableFunctorIfN3c104HalfEfEJPfffPiifS6_10adamMode_tfEEvlPViT_T0_DpT1_:
        /* <DEDUP_REMOVED lines=21> */
.L_x_593:
        /* <DEDUP_REMOVED lines=11> */
[----:B------:R-:W-:Y:S01]  /*0200*/  HFMA2.MMA R8, -RZ, RZ, 0, 1.3053417205810546875e-05 ;  /* 0x000000dbff087435 */ /* 0x000fe200000001ff */
        /* <DEDUP_REMOVED lines=8> */
.L_x_594:
        /* <DEDUP_REMOVED lines=20> */
.L_x_595:
        /* <DEDUP_REMOVED lines=12> */
[----:B------:R-:W-:Y:S01]  /*0490*/  IMAD.U32 R10, RZ, RZ, UR6 ;  /* 0x00000006ff0a7e24 */ /* 0x000fe2000f8e00ff */
[----:B------:R-:W-:Y:S01]  /*04a0*/  MOV R6, UR4 ;  /* 0x0000000400067c02 */ /* 0x000fe20008000f00 */
[----:B------:R-:W-:Y:S02]  /*04b0*/  IMAD.U32 R7, RZ, RZ, UR5 ;  /* 0x00000005ff077e24 */ /* 0x000fe4000f8e00ff */
[----:B------:R-:W-:-:S02]  /*04c0*/  IMAD.U32 R11, RZ, RZ, UR7 ;  /* 0x00000007ff0b7e24 */ /* 0x000fc4000f8e00ff */
[----:B------:R-:W-:Y:S02]  /*04d0*/  IMAD.MOV.U32 R8, RZ, RZ, 0xdd ;  /* 0x000000ddff087424 */ /* 0x000fe400078e00ff */
[----:B------:R-:W-:Y:S02]  /*04e0*/  IMAD.MOV.U32 R12, RZ, RZ, 0x1 ;  /* 0x00000001ff0c7424 */ /* 0x000fe400078e00ff */
[----:B--2---:R-:W-:-:S07]  /*04f0*/  IMAD.MOV.U32 R13, RZ, RZ, RZ ;  /* 0x000000ffff0d7224 */ /* 0x004fce00078e00ff */
[----:B------:R-:W-:-:S07]  /*0500*/  LEPC R20, `(.L_x_596) ;  /* 0x000000001014794e */ /* 0x000fce0000000000 */
[----:B01-3--:R-:W-:Y:S05]  /*0510*/  CALL.ABS.NOINC R2 ;  /* 0x0000000002007343 */ /* 0x00bfea0003c00000 */
.L_x_596:
        /* <DEDUP_REMOVED lines=32> */
[----:B0-----:R-:W-:Y:S05]  /*0720*/  CALL.REL.NOINC `($_Z25multi_tensor_apply_kernelI18TensorListMetadataILi5EE25DistAdamCapturableFunctorIfN3c104HalfEfEJPfffPiifS6_10adamMode_tfEEvlPViT_T0_DpT1_$__internal_accurate_pow) ;  /* 0x0000001c007c7944 */ /* 0x001fea0003c00000 */
[----:B------:R-:W0:Y:S01]  /*0730*/  LDC R10, c[0x0][0xe18] ;  /* 0x00038600ff0a7b82 */ /* 0x000e220000000800 */
[----:B------:R-:W-:Y:S01]  /*0740*/  IMAD.MOV.U32 R4, RZ, RZ, R18 ;  /* 0x000000ffff047224 */ /* 0x000fe200078e0012 */
[----:B------:R-:W-:Y:S01]  /*0750*/  MOV R5, R19 ;  /* 0x0000001300057202 */ /* 0x000fe20000000f00 */
        /* <DEDUP_REMOVED lines=19> */
.L_x_598:
[----:B------:R-:W-:Y:S01]  /*0890*/  ISETP.GE.AND P2, PT, R3, RZ, PT ;  /* 0x000000ff0300720c */ /* 0x000fe20003f46270 */
[----:B------:R-:W-:Y:S01]  /*08a0*/  DSETP.NEU.AND P1, PT, |R2|, 0.5, !P0 ;  /* 0x3fe000000200742a */ /* 0x000fe2000472d200 */
[----:B------:R-:W-:-:S05]  /*08b0*/  IMAD.MOV.U32 R4, RZ, RZ, RZ ;  /* 0x000000ffff047224 */ /* 0x000fca00078e00ff */
[----:B0-----:R-:W-:-:S06]  /*08c0*/  SEL R5, R9, RZ, P1 ;  /* 0x000000ff09057207 */ /* 0x001fcc0000800000 */
[----:B------:R-:W-:-:S07]  /*08d0*/  @!P2 LOP3.LUT R5, R5, 0x7ff00000, RZ, 0xfc, !PT ;  /* 0x7ff000000505a812 */ /* 0x000fce00078efcff */
.L_x_599:
        /* <DEDUP_REMOVED lines=17> */
.L_x_602:
        /* <DEDUP_REMOVED lines=10> */
.L_x_601:
[----:B------:R-:W-:-:S11]  /*0a90*/  DADD R4, R2, R8 ;  /* 0x0000000002047229 */ /* 0x000fd60000000008 */
.L_x_600:
        /* <DEDUP_REMOVED lines=9> */
[----:B------:R-:W-:Y:S05]  /*0b30*/  CALL.REL.NOINC `($_Z25multi_tensor_apply_kernelI18TensorListMetadataILi5EE25DistAdamCapturableFunctorIfN3c104HalfEfEJPfffPiifS6_10adamMode_tfEEvlPViT_T0_DpT1_$__internal_accurate_pow) ;  /* 0x0000001800787944 */ /* 0x000fea0003c00000 */
[----:B------:R-:W0:Y:S01]  /*0b40*/  LDC R14, c[0x0][0xe1c] ;  /* 0x00038700ff0e7b82 */ /* 0x000e220000000800 */
[----:B------:R-:W-:Y:S01]  /*0b50*/  IMAD.MOV.U32 R6, RZ, RZ, R18 ;  /* 0x000000ffff067224 */ /* 0x000fe200078e0012 */
[----:B------:R-:W-:Y:S01]  /*0b60*/  MOV R7, R19 ;  /* 0x0000001300077202 */ /* 0x000fe20000000f00 */
        /* <DEDUP_REMOVED lines=16> */
.L_x_603:
[----:B------:R-:W-:Y:S01]  /*0c70*/  ISETP.GE.AND P1, PT, R3, RZ, PT ;  /* 0x000000ff0300720c */ /* 0x000fe20003f26270 */
[----:B------:R-:W-:Y:S01]  /*0c80*/  DSETP.NEU.AND P0, PT, |R2|, 0.5, !P0 ;  /* 0x3fe000000200742a */ /* 0x000fe2000470d200 */
[----:B------:R-:W-:-:S05]  /*0c90*/  IMAD.MOV.U32 R6, RZ, RZ, RZ ;  /* 0x000000ffff067224 */ /* 0x000fca00078e00ff */
[----:B0-----:R-:W-:Y:S02]  /*0ca0*/  SEL R7, R11, RZ, P0 ;  /* 0x000000ff0b077207 */ /* 0x001fe40000000000 */
[----:B------:R-:W-:-:S04]  /*0cb0*/  SEL R24, RZ, 0x1, !P0 ;  /* 0x00000001ff187807 */ /* 0x000fc80004000000 */
[----:B------:R-:W-:-:S07]  /*0cc0*/  @!P1 LOP3.LUT R7, R7, 0x7ff00000, RZ, 0xfc, !PT ;  /* 0x7ff0000007079812 */ /* 0x000fce00078efcff */
.L_x_604:
        /* <DEDUP_REMOVED lines=17> */
.L_x_607:
        /* <DEDUP_REMOVED lines=11> */
.L_x_606:
[----:B------:R-:W-:-:S11]  /*0e90*/  DADD R6, R2, R10 ;  /* 0x0000000002067229 */ /* 0x000fd6000000000a */
.L_x_605:
        /* <DEDUP_REMOVED lines=17> */
.L_x_597:
        /* <DEDUP_REMOVED lines=32> */
[----:B-1----:R-:W-:Y:S01]  /*11b0*/  IMAD.U32 R4, R39, 0x2, R22 ;  /* 0x0000000227047824 */ /* 0x002fe200078e0016 */
[----:B------:R-:W-:-:S04]  /*11c0*/  IADD3 R6, R20, R7, RZ ;  /* 0x0000000714067210 */ /* 0x000fc80007ffe0ff */
[----:B------:R-:W-:Y:S02]  /*11d0*/  LOP3.LUT P0, RZ, R6, 0xf, RZ, 0xc0, !PT ;  /* 0x0000000f06ff7812 */ /* 0x000fe4000780c0ff */
[----:B------:R-:W-:-:S04]  /*11e0*/  LOP3.LUT P1, RZ, R4, 0x7, RZ, 0xc0, !PT ;  /* 0x0000000704ff7812 */ /* 0x000fc8000782c0ff */
[----:B------:R-:W-:-:S13]  /*11f0*/  PLOP3.LUT P0, PT, P0, P1, PT, 0xa8, 0x0 ;  /* 0x000000000000781c */ /* 0x000fda0000703570 */
[----:B------:R-:W-:-:S05]  /*1200*/  @!P0 IMAD.IADD R4, R24, 0x1, R7 ;  /* 0x0000000118048824 */ /* 0x000fca00078e0207 */
[----:B------:R-:W-:-:S04]  /*1210*/  @!P0 LOP3.LUT P1, RZ, R4, 0xf, RZ, 0xc0, !PT ;  /* 0x0000000f04ff8812 */ /* 0x000fc8000782c0ff */
[----:B------:R-:W-:-:S04]  /*1220*/  @!P0 SEL R4, RZ, 0x1, P1 ;  /* 0x00000001ff048807 */ /* 0x000fc80000800000 */
[----:B------:R-:W-:-:S07]  /*1230*/  @!P0 PRMT R5, R4, 0x7610, R5 ;  /* 0x0000761004058816 */ /* 0x000fce0000000005 */
.L_x_608:
[----:B------:R-:W-:Y:S05]  /*1240*/  @P2 EXIT ;  /* 0x000000000000294d */ /* 0x000fea0003800000 */
[----:B--2---:R-:W2:Y:S01]  /*1250*/  LDC R35, c[0x0][RZ] ;  /* 0x00000000ff237b82 */ /* 0x004ea20000000800 */
[----:B------:R-:W-:-:S04]  /*1260*/  PRMT R4, R5, 0x9910, RZ ;  /* 0x0000991005047816 */ /* 0x000fc800000000ff */
[----:B------:R-:W-:-:S13]  /*1270*/  ISETP.NE.AND P0, PT, R4, RZ, PT ;  /* 0x000000ff0400720c */ /* 0x000fda0003f05270 */
.L_x_613:
        /* <DEDUP_REMOVED lines=97> */
.L_x_609:
        /* <DEDUP_REMOVED lines=13> */
[----:B------:R-:W-:Y:S01]  /*1960*/  FMUL.FTZ R42, R45, R45 ;  /* 0x0000002d2d2a7220 */ /* 0x000fe20000410000 */
[----:B------:R-:W-:Y:S01]  /*1970*/  HADD2.F32 R49, -RZ, R32.H0_H0 ;  /* 0x20000020ff317230 */ /* 0x000fe20000004100 */
[----:B------:R-:W1:Y:S01]  /*1980*/  MUFU.RCP R46, R36 ;  /* 0x00000024002e7308 */ /* 0x000e620000001000 */
[----:B------:R-:W-:Y:S01]  /*1990*/  FMUL.FTZ R32, R34, R47 ;  /* 0x0000002f22207220 */ /* 0x000fe20000410000 */
[----:B------:R-:W-:Y:S02]  /*19a0*/  FFMA.FTZ R43, R42, -UR7, R42 ;  /* 0x800000072a2b7c23 */ /* 0x000fe4000801002a */
[----:B------:R-:W-:Y:S01]  /*19b0*/  FMUL.FTZ R42, R34, R49 ;  /* 0x00000031222a7220 */ /* 0x000fe20000410000 */
[----:B------:R-:W-:Y:S02]  /*19c0*/  HADD2.F32 R49, -RZ, R44.H0_H0 ;  /* 0x2000002cff317230 */ /* 0x000fe40000004100 */
        /* <DEDUP_REMOVED lines=49> */
.L_x_610:
[----:B------:R-:W-:Y:S02]  /*1ce0*/  HADD2.F32 R47, -RZ, R47.H0_H0 ;  /* 0x2000002fff2f7230 */ /* 0x000fe40000004100 */
[----:B------:R-:W-:Y:S01]  /*1cf0*/  FFMA.FTZ R46, R4, UR5, R45 ;  /* 0x00000005042e7c23 */ /* 0x000fe2000801002d */
[----:B------:R-:W-:Y:S01]  /*1d00*/  FMUL.FTZ R43, R5, UR5 ;  /* 0x00000005052b7c20 */ /* 0x000fe20008410000 */
[----:B------:R-:W-:Y:S01]  /*1d10*/  HADD2.F32 R48, -RZ, R32.H0_H0 ;  /* 0x20000020ff307230 */ /* 0x000fe20000004100 */
[----:B------:R-:W1:Y:S01]  /*1d20*/  MUFU.RCP R45, R36 ;  /* 0x00000024002d7308 */ /* 0x000e620000001000 */
[----:B------:R-:W-:Y:S01]  /*1d30*/  FMUL.FTZ R42, R46, R46 ;  /* 0x0000002e2e2a7220 */ /* 0x000fe20000410000 */
[----:B------:R-:W-:Y:S01]  /*1d40*/  FFMA.FTZ R32, R34, R47, R43 ;  /* 0x0000002f22207223 */ /* 0x000fe2000001002b */
[----:B------:R-:W-:Y:S01]  /*1d50*/  FMUL.FTZ R43, R6, UR5 ;  /* 0x00000005062b7c20 */ /* 0x000fe20008410000 */
[----:B------:R-:W-:Y:S01]  /*1d60*/  FMUL.FTZ R49, R7, UR5 ;  /* 0x0000000507317c20 */ /* 0x000fe20008410000 */
[----:B------:R-:W-:Y:S01]  /*1d70*/  FFMA.FTZ R47, R42, -UR7, R42 ;  /* 0x800000072a2f7c23 */ /* 0x000fe2000801002a */
[----:B------:R-:W-:Y:S01]  /*1d80*/  FMUL.FTZ R42, R32, R32 ;  /* 0x00000020202a7220 */ /* 0x000fe20000410000 */
[----:B------:R-:W-:Y:S01]  /*1d90*/  FFMA.FTZ R43, R34, R48, R43 ;  /* 0x00000030222b7223 */ /* 0x000fe2000001002b */
[----:B------:R-:W-:-:S02]  /*1da0*/  HADD2.F32 R48, -RZ, R44.H0_H0 ;  /* 0x2000002cff307230 */ /* 0x000fc40000004100 */
[----:B------:R-:W-:Y:S01]  /*1db0*/  FFMA.FTZ R8, R8, UR7, R47 ;  /* 0x0000000708087c23 */ /* 0x000fe2000801002f */
[----:B------:R-:W-:Y:S01]  /*1dc0*/  FFMA.FTZ R44, R42, -UR7, R42 ;  /* 0x800000072a2c7c23 */ /* 0x000fe2000801002a */
[C---:B------:R-:W-:Y:S01]  /*1dd0*/  FMUL.FTZ R47, R43.reuse, R43 ;  /* 0x0000002b2b2f7220 */ /* 0x040fe20000410000 */
[----:B------:R-:W-:Y:S01]  /*1de0*/  FFMA.FTZ R43, R43, -UR6, R43 ;  /* 0x800000062b2b7c23 */ /* 0x000fe2000801002b */
[----:B------:R-:W-:Y:S01]  /*1df0*/  FFMA.FTZ R42, R34, R48, R49 ;  /* 0x00000030222a7223 */ /* 0x000fe20000010031 */
[----:B------:R-:W-:Y:S01]  /*1e00*/  FFMA.FTZ R9, R9, UR7, R44 ;  /* 0x0000000709097c23 */ /* 0x000fe2000801002c */
[----:B------:R-:W-:Y:S01]  /*1e10*/  FFMA.FTZ R47, R47, -UR7, R47 ;  /* 0x800000072f2f7c23 */ /* 0x000fe2000801002f */
[----:B------:R-:W-:Y:S01]  /*1e20*/  FFMA.FTZ R14, R14, UR6, R43 ;  /* 0x000000060e0e7c23 */ /* 0x000fe2000801002b */
[-C--:B-1----:R-:W-:Y:S01]  /*1e30*/  FMUL.FTZ R44, R8, R45.reuse ;  /* 0x0000002d082c7220 */ /* 0x082fe20000410000 */
[----:B------:R-:W-:Y:S01]  /*1e40*/  FMUL.FTZ R50, R9, R45 ;  /* 0x0000002d09327220 */ /* 0x000fe20000410000 */
[----:B------:R-:W-:Y:S01]  /*1e50*/  FFMA.FTZ R10, R10, UR7, R47 ;  /* 0x000000070a0a7c23 */ /* 0x000fe2000801002f */
[----:B------:R-:W-:-:S03]  /*1e60*/  FMUL.FTZ R47, R42, R42 ;  /* 0x0000002a2a2f7220 */ /* 0x000fc60000410000 */
        /* <DEDUP_REMOVED lines=31> */
.L_x_611:
        /* <DEDUP_REMOVED lines=72> */
.L_x_612:
[----:B--2---:R-:W-:-:S05]  /*24e0*/  IMAD R0, R35, 0x4, R0 ;  /* 0x0000000423007824 */ /* 0x004fca00078e0200 */
[----:B------:R-:W-:-:S13]  /*24f0*/  ISETP.GE.AND P1, PT, R0, R37, PT ;  /* 0x000000250000720c */ /* 0x000fda0003f26270 */
[----:B------:R-:W-:Y:S05]  /*2500*/  @!P1 BRA `(.L_x_613) ;  /* 0xffffffec005c9947 */ /* 0x000fea000383ffff */
[----:B------:R-:W-:Y:S05]  /*2510*/  EXIT ;  /* 0x000000000000794d */ /* 0x000fea0003800000 */
        .type           $_Z25multi_tensor_apply_kernelI18TensorListMetadataILi5EE25DistAdamCapturableFunctorIfN3c104HalfEfEJPfffPiifS6_10adamMode_tfEEvlPViT_T0_DpT1_$__internal_accurate_pow,@function
        .size           $_Z25multi_tensor_apply_kernelI18TensorListMetadataILi5EE25DistAdamCapturableFunctorIfN3c104HalfEfEJPfffPiifS6_10adamMode_tfEEvlPViT_T0_DpT1_$__internal_accurate_pow,(.L_x_950 - $_Z25multi_tensor_apply_kernelI18TensorListMetadataILi5EE25DistAdamCapturableFunctorIfN3c104HalfEfEJPfffPiifS6_10adamMode_tfEEvlPViT_T0_DpT1_$__internal_accurate_pow)
$_Z25multi_tensor_apply_kernelI18TensorListMetadataILi5EE25DistAdamCapturableFunctorIfN3c104HalfEfEJPfffPiifS6_10adamMode_tfEEvlPViT_T0_DpT1_$__internal_accurate_pow:
        /* <DEDUP_REMOVED lines=172> */
.L_x_614:
[----:B------:R-:W-:Y:S01]  /*2fe0*/  DSETP.NEU.AND P1, PT, |R18|, +INF , PT ;  /* 0x7ff000001200742a */ /* 0x000fe20003f2d200 */
[----:B------:R-:W-:Y:S01]  /*2ff0*/  IMAD.MOV.U32 R7, RZ, RZ, 0x0 ;  /* 0x00000000ff077424 */ /* 0x000fe200078e00ff */
[----:B------:R-:W-:-:S12]  /*3000*/  DADD R8, R10, R8 ;  /* 0x000000000a087229 */ /* 0x000fd80000000008 */
[----:B------:R-:W-:Y:S01]  /*3010*/  @P1 DFMA R18, R8, R18, R18 ;  /* 0x000000120812122b */ /* 0x000fe20000000012 */
[----:B------:R-:W-:Y:S10]  /*3020*/  RET.REL.NODEC R6 `(_Z25multi_tensor_apply_kernelI18TensorListMetadataILi5EE25DistAdamCapturableFunctorIfN3c104HalfEfEJPfffPiifS6_10adamMode_tfEEvlPViT_T0_DpT1_) ;  /* 0xffffffcc06f47950 */ /* 0x000ff40003c3ffff */
.L_x_615:
        /* <DEDUP_REMOVED lines=13> */
.L_x_950:


//--------------------- .text._Z25multi_tensor_apply_kernelI18TensorListMetadataILi5EE25DistAdamCapturableFunctorIffN3c108BFloat16EEJPfffPiifS6_10adamMode_tfEEvlPViT_T0_DpT1_ --------------------------
	.section	.text._Z25multi_tensor_apply_kernelI18TensorListMetadataILi5EE25DistAdamCapturableFunctorIffN3c108BFloat16EEJPfffPiifS6_10adamMode_tfEEvlPViT_T0_DpT1_,"ax",@progbits
	.align	128
        .global         _Z25multi_tensor_apply_kernelI18TensorListMetadataILi5EE25DistAdamCapturableFunctorIffN3c108BFloat16EEJPfffPiifS6_10adamMode_tfEEvlPViT_T0_DpT1_
        .type           _Z25multi_tensor_apply_kernelI18TensorListMetadataILi5EE25DistAdamCapturableFunctorIffN3c108BFloat16EEJPfffPiifS6_10adamMode_tfEEvlPViT_T0_DpT1_,@function
        .size           _Z25multi_tensor_apply_kernelI18TensorListMetadataILi5EE25DistAdamCapturableFunctorIffN3c108BFloat16EEJPfffPiifS6_10adamMode_tfEEvlPViT_T0_DpT1_,(.L_x_951 - _Z25multi_tensor_apply_kernelI18TensorListMetadataILi5EE25DistAdamCapturableFunctorIffN3c108BFloat16EEJPfffPiifS6_10adamMode_tfEEvlPViT_T0_DpT1_)
        .other          _Z25multi_tensor_apply_kernelI18TensorListMetadataILi5EE25DistAdamCapturableFunctorIffN3c108BFloat16EEJPfffPiifS6_10adamMode_tfEEvlPViT_T0_DpT1_,@"STO_CUDA_ENTRY STV_DEFAULT"
_Z25multi_tensor_apply_kernelI18TensorListMetadataILi5EE25DistAdamCapturableFunctorIffN3c108BFloat16EEJPfffPiifS6_10adamMode_tfEEvlPViT_T0_DpT1_:
.text._Z25multi_tensor_apply_kernelI18TensorListMetadataILi5EE25DistAdamCapturableFunctorIffN3c108BFloat16EEJPfffPiifS6_10adamMode_tfEEvlPViT_T0_DpT1_:
        /* <DEDUP_REMOVED lines=21> */
.L_x_616:
        /* <DEDUP_REMOVED lines=20> */
.L_x_617:
        /* <DEDUP_REMOVED lines=20> */
.L_x_618:
        /* <DEDUP_REMOVED lines=21> */
.L_x_619:
        /* <DEDUP_REMOVED lines=32> */
[----:B0-----:R-:W-:Y:S05]  /*0720*/  CALL.REL.NOINC `($_Z25multi_tensor_apply_kernelI18TensorListMetadataILi5EE25DistAdamCapturableFunctorIffN3c108BFloat16EEJPfffPiifS6_10adamMode_tfEEvlPViT_T0_DpT1_$__internal_accurate_pow) ;  /* 0x0000001c00607944 */ /* 0x001fea0003c00000 */
        /* <DEDUP_REMOVED lines=22> */
.L_x_621:
[----:B------:R-:W-:Y:S01]  /*0890*/  ISETP.GE.AND P2, PT, R3, RZ, PT ;  /* 0x000000ff0300720c */ /* 0x000fe20003f46270 */
[----:B------:R-:W-:Y:S01]  /*08a0*/  DSETP.NEU.AND P1, PT, |R2|, 0.5, !P0 ;  /* 0x3fe000000200742a */ /* 0x000fe2000472d200 */
[----:B------:R-:W-:-:S05]  /*08b0*/  IMAD.MOV.U32 R4, RZ, RZ, RZ ;  /* 0x000000ffff047224 */ /* 0x000fca00078e00ff */
[----:B0-----:R-:W-:-:S06]  /*08c0*/  SEL R5, R9, RZ, P1 ;  /* 0x000000ff09057207 */ /* 0x001fcc0000800000 */
[----:B------:R-:W-:-:S07]  /*08d0*/  @!P2 LOP3.LUT R5, R5, 0x7ff00000, RZ, 0xfc, !PT ;  /* 0x7ff000000505a812 */ /* 0x000fce00078efcff */
.L_x_622:
        /* <DEDUP_REMOVED lines=17> */
.L_x_625:
        /* <DEDUP_REMOVED lines=10> */
.L_x_624:
[----:B------:R-:W-:-:S11]  /*0a90*/  DADD R4, R2, R8 ;  /* 0x0000000002047229 */ /* 0x000fd60000000008 */
.L_x_623:
        /* <DEDUP_REMOVED lines=9> */
[----:B------:R-:W-:Y:S05]  /*0b30*/  CALL.REL.NOINC `($_Z25multi_tensor_apply_kernelI18TensorListMetadataILi5EE25DistAdamCapturableFunctorIffN3c108BFloat16EEJPfffPiifS6_10adamMode_tfEEvlPViT_T0_DpT1_$__internal_accurate_pow) ;  /* 0x00000018005c7944 */ /* 0x000fea0003c00000 */
        /* <DEDUP_REMOVED lines=19> */
.L_x_626:
[----:B------:R-:W-:Y:S01]  /*0c70*/  ISETP.GE.AND P1, PT, R3, RZ, PT ;  /* 0x000000ff0300720c */ /* 0x000fe20003f26270 */
[----:B------:R-:W-:Y:S01]  /*0c80*/  DSETP.NEU.AND P0, PT, |R2|, 0.5, !P0 ;  /* 0x3fe000000200742a */ /* 0x000fe2000470d200 */
[----:B------:R-:W-:-:S05]  /*0c90*/  IMAD.MOV.U32 R6, RZ, RZ, RZ ;  /* 0x000000ffff067224 */ /* 0x000fca00078e00ff */
[----:B0-----:R-:W-:Y:S02]  /*0ca0*/  SEL R7, R11, RZ, P0 ;  /* 0x000000ff0b077207 */ /* 0x001fe40000000000 */
[----:B------:R-:W-:-:S04]  /*0cb0*/  SEL R24, RZ, 0x1, !P0 ;  /* 0x00000001ff187807 */ /* 0x000fc80004000000 */
[----:B------:R-:W-:-:S07]  /*0cc0*/  @!P1 LOP3.LUT R7, R7, 0x7ff00000, RZ, 0xfc, !PT ;  /* 0x7ff0000007079812 */ /* 0x000fce00078efcff */
.L_x_627:
        /* <DEDUP_REMOVED lines=17> */
.L_x_630:
        /* <DEDUP_REMOVED lines=11> */
.L_x_629:
[----:B------:R-:W-:-:S11]  /*0e90*/  DADD R6, R2, R10 ;  /* 0x0000000002067229 */ /* 0x000fd6000000000a */
.L_x_628:
        /* <DEDUP_REMOVED lines=17> */
.L_x_620:
        /* <DEDUP_REMOVED lines=8> */
[----:B-1----:R1:W4:Y:S01]  /*1030*/  LDC.U8 R2, c[0x0][R3+0x7c0] ;  /* 0x0001f00003027b82 */ /* 0x0023220000000000 */
[----:B------:R-:W-:Y:S02]  /*1040*/  IMAD R0, R3, 0x4, R6 ;  /* 0x0000000403007824 */ /* 0x000fe400078e0206 */
[----:B---3--:R-:W-:-:S05]  /*1050*/  IMAD.SHL.U32 R12, R12, 0x4, RZ ;  /* 0x000000040c0c7824 */ /* 0x008fca00078e00ff */
[----:B------:R-:W3:Y:S01]  /*1060*/  LDC R0, c[0x0][R0+0x8f0] ;  /* 0x00023c0000007b82 */ /* 0x000ee20000000800 */
[----:B-1----:R-:W-:Y:S01]  /*1070*/  PRMT R3, RZ, 0x7610, R3 ;  /* 0x00007610ff037816 */ /* 0x002fe20000000003 */
[----:B----4-:R-:W-:-:S06]  /*1080*/  IMAD R2, R2, 0x8, R6 ;  /* 0x0000000802027824 */ /* 0x010fcc00078e0206 */
[----:B------:R-:W1:Y:S01]  /*1090*/  LDC R6, c[0x0][R2+0x6c0] ;  /* 0x0001b00002067b82 */ /* 0x000e620000000800 */
[----:B---3--:R-:W-:-:S07]  /*10a0*/  IMAD R41, R0, UR4, RZ ;  /* 0x0000000400297c24 */ /* 0x008fce000f8e02ff */
        /* <DEDUP_REMOVED lines=9> */
[----:B--2---:R-:W-:-:S04]  /*1140*/  IMAD.SHL.U32 R5, R41, 0x4, RZ ;  /* 0x0000000429057824 */ /* 0x004fc800078e00ff */
[--C-:B------:R-:W-:Y:S02]  /*1150*/  IMAD.IADD R2, R44, 0x1, R5.reuse ;  /* 0x000000012c027824 */ /* 0x100fe400078e0205 */
[----:B0-----:R-:W-:-:S03]  /*1160*/  IMAD.IADD R0, R6, 0x1, R5 ;  /* 0x0000000106007824 */ /* 0x001fc600078e0205 */
[----:B------:R-:W-:Y:S02]  /*1170*/  LOP3.LUT P0, RZ, R2, 0xf, RZ, 0xc0, !PT ;  /* 0x0000000f02ff7812 */ /* 0x000fe4000780c0ff */
[----:B------:R-:W-:-:S04]  /*1180*/  LOP3.LUT P1, RZ, R0, 0xf, RZ, 0xc0, !PT ;  /* 0x0000000f00ff7812 */ /* 0x000fc8000782c0ff */
[----:B------:R-:W-:-:S13]  /*1190*/  PLOP3.LUT P0, PT, P0, P1, PT, 0xa8, 0x0 ;  /* 0x000000000000781c */ /* 0x000fda0000703570 */
[----:B------:R-:W-:Y:S05]  /*11a0*/  @P0 BRA `(.L_x_631) ;  /* 0x0000000000240947 */ /* 0x000fea0003800000 */
[--C-:B------:R-:W-:Y:S02]  /*11b0*/  IMAD.IADD R2, R8, 0x1, R5.reuse ;  /* 0x0000000108027824 */ /* 0x100fe400078e0205 */
        /* <DEDUP_REMOVED lines=8> */
.L_x_631:
[----:B------:R-:W-:Y:S05]  /*1240*/  @P2 EXIT ;  /* 0x000000000000294d */ /* 0x000fea0003800000 */
[----:B--2---:R-:W2:Y:S01]  /*1250*/  LDC R5, c[0x0][RZ] ;  /* 0x00000000ff057b82 */ /* 0x004ea20000000800 */
[----:B------:R-:W-:Y:S01]  /*1260*/  PRMT R0, R3, 0x9910, RZ ;  /* 0x0000991003007816 */ /* 0x000fe200000000ff */
[----:B------:R-:W-:-:S03]  /*1270*/  IMAD.MOV.U32 R2, RZ, RZ, R12 ;  /* 0x000000ffff027224 */ /* 0x000fc600078e000c */
[----:B------:R-:W-:-:S13]  /*1280*/  ISETP.NE.AND P0, PT, R0, RZ, PT ;  /* 0x000000ff0000720c */ /* 0x000fda0003f05270 */
.L_x_637:
[----:B------:R-:W-:Y:S02]  /*1290*/  IADD3 R3, P1, R41, R2, RZ ;  /* 0x0000000229037210 */ /* 0x000fe40007f3e0ff */
[----:B------:R-:W-:Y:S02]  /*12a0*/  SHF.R.S32.HI R0, RZ, 0x1f, R2 ;  /* 0x0000001fff007819 */ /* 0x000fe40000011402 */
[C---:B------:R-:W-:Y:S01]  /*12b0*/  @P0 R2UR UR4, R16.reuse ;  /* 0x00000000100402ca */ /* 0x040fe200000e0000 */
[----:B0-----:R-:W-:Y:S01]  /*12c0*/  IMAD.SHL.U32 R43, R3, 0x4, RZ ;  /* 0x00000004032b7824 */ /* 0x001fe200078e00ff */
[----:B------:R-:W-:Y:S02]  /*12d0*/  LEA.HI.X.SX32 R0, R41, R0, 0x1, P1 ;  /* 0x0000000029007211 */ /* 0x000fe400008f0eff */
[----:B------:R-:W-:Y:S02]  /*12e0*/  @P0 R2UR UR5, R17 ;  /* 0x00000000110502ca */ /* 0x000fe400000e0000 */
[----:B------:R-:W-:-:S02]  /*12f0*/  @P0 R2UR UR6, R16 ;  /* 0x00000000100602ca */ /* 0x000fc400000e0000 */
[C---:B------:R-:W-:Y:S02]  /*1300*/  @P0 R2UR UR7, R17.reuse ;  /* 0x00000000110702ca */ /* 0x040fe400000e0000 */
[C---:B------:R-:W-:Y:S02]  /*1310*/  @P0 R2UR UR8, R16.reuse ;  /* 0x00000000100802ca */ /* 0x040fe400000e0000 */
[C---:B------:R-:W-:Y:S02]  /*1320*/  @P0 R2UR UR9, R17.reuse ;  /* 0x00000000110902ca */ /* 0x040fe400000e0000 */
[----:B------:R-:W-:Y:S02]  /*1330*/  @P0 R2UR UR10, R16 ;  /* 0x00000000100a02ca */ /* 0x000fe400000e0000 */
[----:B------:R-:W-:Y:S02]  /*1340*/  @P0 R2UR UR11, R17 ;  /* 0x00000000110b02ca */ /* 0x000fe400000e0000 */
[----:B-1----:R-:W-:-:S02]  /*1350*/  IADD3 R32, P1, R44, R43, RZ ;  /* 0x0000002b2c207210 */ /* 0x002fc40007f3e0ff */
[----:B------:R-:W-:Y:S02]  /*1360*/  SHF.L.U64.HI R13, R3, 0x2, R0 ;  /* 0x00000002030d7819 */ /* 0x000fe40000010200 */
[-C--:B0-----:R-:W-:Y:S02]  /*1370*/  IADD3 R34, P2, R6, R43.reuse, RZ ;  /* 0x0000002b06227210 */ /* 0x081fe40007f5e0ff */
[-C--:B------:R-:W-:Y:S01]  /*1380*/  IADD3 R36, P3, R8, R43.reuse, RZ ;  /* 0x0000002b08247210 */ /* 0x080fe20007f7e0ff */
[--C-:B------:R-:W-:Y:S01]  /*1390*/  IMAD.X R33, R45, 0x1, R13.reuse, P1 ;  /* 0x000000012d217824 */ /* 0x100fe200008e060d */
[----:B-1----:R-:W-:Y:S01]  /*13a0*/  IADD3 R42, P4, R10, R43, RZ ;  /* 0x0000002b0a2a7210 */ /* 0x002fe20007f9e0ff */
[--C-:B------:R-:W-:Y:S02]  /*13b0*/  IMAD.X R35, R7, 0x1, R13.reuse, P2 ;  /* 0x0000000107237824 */ /* 0x100fe400010e060d */
[--C-:B------:R-:W-:Y:S02]  /*13c0*/  IMAD.X R37, R9, 0x1, R13.reuse, P3 ;  /* 0x0000000109257824 */ /* 0x100fe400018e060d */
[----:B------:R-:W-:Y:S01]  /*13d0*/  IMAD.X R43, R11, 0x1, R13, P4 ;  /* 0x000000010b2b7824 */ /* 0x000fe200020e060d */
[----:B-----5:R0:W5:Y:S04]  /*13e0*/  @P0 LDG.E.128 R20, desc[UR6][R34.64] ;  /* 0x0000000622140981 */ /* 0x020168000c1e1d00 */
[----:B------:R0:W5:Y:S04]  /*13f0*/  @P0 LDG.E.128 R12, desc[UR4][R32.64] ;  /* 0x00000004200c0981 */ /* 0x000168000c1e1d00 */
[----:B------:R0:W5:Y:S04]  /*1400*/  @P0 LDG.E.128 R24, desc[UR8][R36.64] ;  /* 0x0000000824180981 */ /* 0x000168000c1e1d00 */
[----:B------:R0:W5:Y:S01]  /*1410*/  @P0 LDG.E.128 R28, desc[UR10][R42.64] ;  /* 0x0000000a2a1c0981 */ /* 0x000162000c1e1d00 */
[----:B------:R-:W-:Y:S05]  /*1420*/  @P0 BRA `(.L_x_632) ;  /* 0x0000000000f40947 */ /* 0x000fea0003800000 */
[C---:B-----5:R-:W-:Y:S01]  /*1430*/  VIADD R12, R2.reuse, 0x1 ;  /* 0x00000001020c7836 */ /* 0x060fe20000000000 */
[CC--:B------:R-:W-:Y:S01]  /*1440*/  ISETP.GE.AND P1, PT, R2.reuse, R39.reuse, PT ;  /* 0x000000270200720c */ /* 0x0c0fe20003f26270 */
[C---:B------:R-:W-:Y:S01]  /*1450*/  VIADD R14, R2.reuse, 0x2 ;  /* 0x00000002020e7836 */ /* 0x040fe20000000000 */
[----:B------:R-:W-:Y:S01]  /*1460*/  CS2R R28, SRZ ;  /* 0x00000000001c7805 */ /* 0x000fe2000001ff00 */
[----:B------:R-:W-:Y:S01]  /*1470*/  VIADD R20, R2, 0x3 ;  /* 0x0000000302147836 */ /* 0x000fe20000000000 */
[-C--:B------:R-:W-:Y:S02]  /*1480*/  ISETP.GE.AND P2, PT, R12, R39.reuse, PT ;  /* 0x000000270c00720c */ /* 0x080fe40003f46270 */
[----:B------:R-:W-:Y:S02]  /*1490*/  CS2R R30, SRZ ;  /* 0x00000000001e7805 */ /* 0x000fe4000001ff00 */
[-C--:B------:R-:W-:Y:S02]  /*14a0*/  ISETP.GE.AND P3, PT, R14, R39.reuse, PT ;  /* 0x000000270e00720c */ /* 0x080fe40003f66270 */
[----:B------:R-:W-:-:S03]  /*14b0*/  ISETP.GE.AND P4, PT, R20, R39, PT ;  /* 0x000000271400720c */ /* 0x000fc60003f86270 */
        /* <DEDUP_REMOVED lines=27> */
[----:B------:R-:W-:-:S02]  /*1670*/  CS2R R12, SRZ ;  /* 0x00000000000c7805 */ /* 0x000fc4000001ff00 */
[C---:B------:R-:W-:Y:S02]  /*1680*/  @!P4 R2UR UR22, R16.reuse ;  /* 0x000000001016c2ca */ /* 0x040fe400000e0000 */
[----:B------:R-:W-:Y:S02]  /*1690*/  CS2R R20, SRZ ;  /* 0x0000000000147805 */ /* 0x000fe4000001ff00 */
[----:B------:R-:W-:Y:S02]  /*16a0*/  @!P4 R2UR UR23, R17 ;  /* 0x000000001117c2ca */ /* 0x000fe400000e0000 */
[----:B------:R-:W-:Y:S02]  /*16b0*/  CS2R R24, SRZ ;  /* 0x0000000000187805 */ /* 0x000fe4000001ff00 */
[----:B------:R-:W-:Y:S02]  /*16c0*/  @!P4 R2UR UR24, R16 ;  /* 0x000000001018c2ca */ /* 0x000fe400000e0000 */
[----:B------:R-:W-:-:S02]  /*16d0*/  CS2R R14, SRZ ;  /* 0x00000000000e7805 */ /* 0x000fc4000001ff00 */
[C---:B------:R-:W-:Y:S02]  /*16e0*/  @!P4 R2UR UR25, R17.reuse ;  /* 0x000000001119c2ca */ /* 0x040fe400000e0000 */
[----:B------:R-:W-:Y:S02]  /*16f0*/  CS2R R22, SRZ ;  /* 0x0000000000167805 */ /* 0x000fe4000001ff00 */
[----:B------:R-:W-:Y:S02]  /*1700*/  @!P4 R2UR UR26, R16 ;  /* 0x00000000101ac2ca */ /* 0x000fe400000e0000 */
[----:B------:R-:W-:Y:S02]  /*1710*/  CS2R R26, SRZ ;  /* 0x00000000001a7805 */ /* 0x000fe4000001ff00 */
[----:B------:R-:W-:Y:S01]  /*1720*/  @!P4 R2UR UR27, R17 ;  /* 0x00000000111bc2ca */ /* 0x000fe200000e0000 */
        /* <DEDUP_REMOVED lines=13> */
.L_x_632:
[----:B01----:R-:W0:Y:S01]  /*1800*/  LDC.64 R42, c[0x0][0xe30] ;  /* 0x00038c00ff2a7b82 */ /* 0x003e220000000a00 */
        /* <DEDUP_REMOVED lines=13> */
[C---:B------:R-:W-:Y:S01]  /*18e0*/  FMUL.FTZ R30, R4.reuse, R30 ;  /* 0x0000001e041e7220 */ /* 0x040fe20000410000 */
[----:B------:R-:W-:Y:S01]  /*18f0*/  FMUL.FTZ R31, R4, R31 ;  /* 0x0000001f041f7220 */ /* 0x000fe20000410000 */
[----:B------:R-:W-:Y:S01]  /*1900*/  FFMA.FTZ R49, R42, -UR7, R42 ;  /* 0x800000072a317c23 */ /* 0x000fe2000801002a */
[----:B------:R-:W-:Y:S01]  /*1910*/  FMUL.FTZ R42, R29, R29 ;  /* 0x0000001d1d2a7220 */ /* 0x000fe20000410000 */
[----:B------:R-:W-:Y:S02]  /*1920*/  FMUL.FTZ R46, R30, R30 ;  /* 0x0000001e1e2e7220 */ /* 0x000fe40000410000 */
[----:B------:R-:W-:Y:S01]  /*1930*/  FFMA.FTZ R24, R24, UR7, R49 ;  /* 0x0000000718187c23 */ /* 0x000fe20008010031 */
[----:B------:R-:W-:Y:S01]  /*1940*/  FFMA.FTZ R42, R42, -UR7, R42 ;  /* 0x800000072a2a7c23 */ /* 0x000fe2000801002a */
[----:B------:R-:W-:Y:S01]  /*1950*/  FFMA.FTZ R49, R46, -UR7, R46 ;  /* 0x800000072e317c23 */ /* 0x000fe2000801002e */
[----:B------:R-:W-:-:S02]  /*1960*/  FMUL.FTZ R46, R31, R31 ;  /* 0x0000001f1f2e7220 */ /* 0x000fc40000410000 */
[----:B------:R-:W-:Y:S01]  /*1970*/  FFMA.FTZ R25, R25, UR7, R42 ;  /* 0x0000000719197c23 */ /* 0x000fe2000801002a */
[----:B------:R-:W-:Y:S01]  /*1980*/  FFMA.FTZ R26, R26, UR7, R49 ;  /* 0x000000071a1a7c23 */ /* 0x000fe20008010031 */
[----:B------:R-:W-:Y:S01]  /*1990*/  FFMA.FTZ R48, R46, -UR7, R46 ;  /* 0x800000072e307c23 */ /* 0x000fe2000801002e */
[-C--:B0-----:R-:W-:Y:S01]  /*19a0*/  FMUL.FTZ R42, R24, R28.reuse ;  /* 0x0000001c182a7220 */ /* 0x081fe20000410000 */
[-C--:B------:R-:W-:Y:S01]  /*19b0*/  FMUL.FTZ R50, R25, R28.reuse ;  /* 0x0000001c19327220 */ /* 0x080fe20000410000 */
[-C--:B------:R-:W-:Y:S01]  /*19c0*/  FMUL.FTZ R51, R26, R28.reuse ;  /* 0x0000001c1a337220 */ /* 0x080fe20000410000 */
[----:B------:R-:W-:Y:S02]  /*19d0*/  FFMA.FTZ R27, R27, UR7, R48 ;  /* 0x000000071b1b7c23 */ /* 0x000fe40008010030 */
[----:B------:R-:W-:Y:S02]  /*19e0*/  MUFU.SQRT R46, R50 ;  /* 0x00000032002e7308 */ /* 0x000fe40000002000 */
[----:B------:R-:W-:-:S06]  /*19f0*/  FMUL.FTZ R48, R27, R28 ;  /* 0x0000001c1b307220 */ /* 0x000fcc0000410000 */
[----:B------:R-:W0:Y:S08]  /*1a00*/  MUFU.SQRT R42, R42 ;  /* 0x0000002a002a7308 */ /* 0x000e300000002000 */
[----:B------:R-:W1:Y:S08]  /*1a10*/  MUFU.SQRT R49, R51 ;  /* 0x0000003300317308 */ /* 0x000e700000002000 */
[----:B------:R-:W3:Y:S01]  /*1a20*/  MUFU.SQRT R48, R48 ;  /* 0x0000003000307308 */ /* 0x000ee20000002000 */
[----:B0-----:R-:W-:Y:S01]  /*1a30*/  FADD.FTZ R28, R42, UR4 ;  /* 0x000000042a1c7e21 */ /* 0x001fe20008010000 */
[----:B------:R-:W-:-:S06]  /*1a40*/  FADD.FTZ R42, R46, UR4 ;  /* 0x000000042e2a7e21 */ /* 0x000fcc0008010000 */
[----:B------:R-:W0:Y:S01]  /*1a50*/  MUFU.RCP R46, R40 ;  /* 0x00000028002e7308 */ /* 0x000e220000001000 */
[----:B-1----:R-:W-:Y:S01]  /*1a60*/  FADD.FTZ R50, R49, UR4 ;  /* 0x0000000431327e21 */ /* 0x002fe20008010000 */
[----:B------:R-:W-:-:S04]  /*1a70*/  FFMA.FTZ R49, R47, -UR6, R47 ;  /* 0x800000062f317c23 */ /* 0x000fc8000801002f */
[----:B------:R-:W-:Y:S01]  /*1a80*/  FFMA.FTZ R20, R20, UR6, R49 ;  /* 0x0000000614147c23 */ /* 0x000fe20008010031 */
[----:B------:R-:W-:Y:S01]  /*1a90*/  FFMA.FTZ R49, R30, -UR6, R30 ;  /* 0x800000061e317c23 */ /* 0x000fe2000801001e */
[----:B------:R-:W1:Y:S01]  /*1aa0*/  MUFU.RCP R28, R28 ;  /* 0x0000001c001c7308 */ /* 0x000e620000001000 */
[----:B---3--:R-:W-:Y:S01]  /*1ab0*/  FADD.FTZ R51, R48, UR4 ;  /* 0x0000000430337e21 */ /* 0x008fe20008010000 */
[----:B------:R-:W-:Y:S01]  /*1ac0*/  FFMA.FTZ R48, R29, -UR6, R29 ;  /* 0x800000061d307c23 */ /* 0x000fe2000801001d */
[----:B------:R-:W-:Y:S01]  /*1ad0*/  FFMA.FTZ R30, R31, -UR6, R31 ;  /* 0x800000061f1e7c23 */ /* 0x000fe2000801001f */
[----:B------:R-:W-:Y:S02]  /*1ae0*/  FFMA.FTZ R22, R22, UR6, R49 ;  /* 0x0000000616167c23 */ /* 0x000fe40008010031 */
[----:B------:R-:W-:Y:S01]  /*1af0*/  FFMA.FTZ R21, R21, UR6, R48 ;  /* 0x0000000615157c23 */ /* 0x000fe20008010030 */
[----:B------:R-:W-:Y:S01]  /*1b00*/  FFMA.FTZ R23, R23, UR6, R30 ;  /* 0x0000000617177c23 */ /* 0x000fe2000801001e */
[----:B------:R-:W3:Y:S01]  /*1b10*/  MUFU.RCP R42, R42 ;  /* 0x0000002a002a7308 */ /* 0x000ee20000001000 */
[-C--:B0-----:R-:W-:Y:S01]  /*1b20*/  FMUL.FTZ R31, R20, R46.reuse ;  /* 0x0000002e141f7220 */ /* 0x081fe20000410000 */
[----:B------:R-:W-:-:S06]  /*1b30*/  FMUL.FTZ R49, R21, R46 ;  /* 0x0000002e15317220 */ /* 0x000fcc0000410000 */
[----:B------:R-:W0:Y:S01]  /*1b40*/  MUFU.RCP R47, R50 ;  /* 0x00000032002f7308 */ /* 0x000e220000001000 */
[----:B-1----:R-:W-:Y:S01]  /*1b50*/  FMUL.FTZ R31, R31, R28 ;  /* 0x0000001c1f1f7220 */ /* 0x002fe20000410000 */
[-C--:B------:R-:W-:Y:S01]  /*1b60*/  FMUL.FTZ R28, R22, R46.reuse ;  /* 0x0000002e161c7220 */ /* 0x080fe20000410000 */
[----:B------:R-:W-:-:S05]  /*1b70*/  FMUL.FTZ R46, R23, R46 ;  /* 0x0000002e172e7220 */ /* 0x000fca0000410000 */
[----:B------:R-:W1:Y:S01]  /*1b80*/  MUFU.RCP R29, R51 ;  /* 0x00000033001d7308 */ /* 0x000e620000001000 */
[----:B---3--:R-:W-:-:S04]  /*1b90*/  FMUL.FTZ R42, R49, R42 ;  /* 0x0000002a312a7220 */ /* 0x008fc80000410000 */
[----:B------:R-:W-:Y:S01]  /*1ba0*/  FFMA.FTZ R42, R13, UR5, R42 ;  /* 0x000000050d2a7c23 */ /* 0x000fe2000801002a */
[----:B0-----:R-:W-:Y:S01]  /*1bb0*/  FMUL.FTZ R47, R28, R47 ;  /* 0x0000002f1c2f7220 */ /* 0x001fe20000410000 */
[----:B------:R-:W-:-:S03]  /*1bc0*/  FFMA.FTZ R28, R12, UR5, R31 ;  /* 0x000000050c1c7c23 */ /* 0x000fc6000801001f */
[----:B------:R-:W-:Y:S01]  /*1bd0*/  FFMA.FTZ R47, R14, UR5, R47 ;  /* 0x000000050e2f7c23 */ /* 0x000fe2000801002f */
[----:B-1----:R-:W-:-:S04]  /*1be0*/  FMUL.FTZ R46, R46, R29 ;  /* 0x0000001d2e2e7220 */ /* 0x002fc80000410000 */
[----:B------:R-:W-:Y:S01]  /*1bf0*/  FFMA.FTZ R46, R15, UR5, R46 ;  /* 0x000000050f2e7c23 */ /* 0x000fe2000801002e */
[----:B------:R-:W-:Y:S06]  /*1c00*/  BRA `(.L_x_634) ;  /* 0x0000000000d47947 */ /* 0x000fec0003800000 */
.L_x_633:
[----:B------:R-:W-:Y:S01]  /*1c10*/  FFMA.FTZ R47, R12, UR5, R47 ;  /* 0x000000050c2f7c23 */ /* 0x000fe2000801002f */
[----:B------:R-:W-:Y:S01]  /*1c20*/  FMUL.FTZ R49, R13, UR5 ;  /* 0x000000050d317c20 */ /* 0x000fe20008410000 */
[----:B------:R-:W-:Y:S01]  /*1c30*/  FMUL.FTZ R51, R14, UR5 ;  /* 0x000000050e337c20 */ /* 0x000fe20008410000 */
[----:B------:R-:W0:Y:S01]  /*1c40*/  MUFU.RCP R28, R38 ;  /* 0x00000026001c7308 */ /* 0x000e220000001000 */
[----:B------:R-:W-:Y:S01]  /*1c50*/  FMUL.FTZ R42, R47, R47 ;  /* 0x0000002f2f2a7220 */ /* 0x000fe20000410000 */
[C---:B------:R-:W-:Y:S01]  /*1c60*/  FFMA.FTZ R29, R4.reuse, R29, R49 ;  /* 0x0000001d041d7223 */ /* 0x040fe20000010031 */
[----:B------:R-:W-:Y:S01]  /*1c70*/  FFMA.FTZ R30, R4, R30, R51 ;  /* 0x0000001e041e7223 */ /* 0x000fe20000010033 */
[----:B------:R-:W-:Y:S01]  /*1c80*/  FMUL.FTZ R51, R15, UR5 ;  /* 0x000000050f337c20 */ /* 0x000fe20008410000 */
[----:B------:R-:W-:Y:S01]  /*1c90*/  FFMA.FTZ R49, R42, -UR7, R42 ;  /* 0x800000072a317c23 */ /* 0x000fe2000801002a */
[----:B------:R-:W-:Y:S01]  /*1ca0*/  FMUL.FTZ R42, R29, R29 ;  /* 0x0000001d1d2a7220 */ /* 0x000fe20000410000 */
[----:B------:R-:W-:Y:S01]  /*1cb0*/  FMUL.FTZ R46, R30, R30 ;  /* 0x0000001e1e2e7220 */ /* 0x000fe20000410000 */
[----:B------:R-:W-:Y:S01]  /*1cc0*/  FFMA.FTZ R31, R4, R31, R51 ;  /* 0x0000001f041f7223 */ /* 0x000fe20000010033 */
        /* <DEDUP_REMOVED lines=11> */
[----:B------:R-:W0:Y:S02]  /*1d80*/  MUFU.SQRT R46, R50 ;  /* 0x00000032002e7308 */ /* 0x000e240000002000 */
[----:B------:R-:W-:-:S06]  /*1d90*/  FMUL.FTZ R48, R27, R28 ;  /* 0x0000001c1b307220 */ /* 0x000fcc0000410000 */
[----:B------:R-:W1:Y:S08]  /*1da0*/  MUFU.SQRT R42, R42 ;  /* 0x0000002a002a7308 */ /* 0x000e700000002000 */
[----:B------:R-:W3:Y:S01]  /*1db0*/  MUFU.SQRT R49, R51 ;  /* 0x0000003300317308 */ /* 0x000ee20000002000 */
[----:B0-----:R-:W-:-:S07]  /*1dc0*/  FADD.FTZ R46, R46, UR4 ;  /* 0x000000042e2e7e21 */ /* 0x001fce0008010000 */
[----:B------:R-:W0:Y:S01]  /*1dd0*/  MUFU.SQRT R48, R48 ;  /* 0x0000003000307308 */ /* 0x000e220000002000 */
[----:B-1----:R-:W-:-:S07]  /*1de0*/  FADD.FTZ R28, R42, UR4 ;  /* 0x000000042a1c7e21 */ /* 0x002fce0008010000 */
[----:B------:R-:W1:Y:S01]  /*1df0*/  MUFU.RCP R42, R40 ;  /* 0x00000028002a7308 */ /* 0x000e620000001000 */
[----:B---3--:R-:W-:Y:S01]  /*1e00*/  FADD.FTZ R50, R49, UR4 ;  /* 0x0000000431327e21 */ /* 0x008fe20008010000 */
[----:B------:R-:W-:-:S04]  /*1e10*/  FFMA.FTZ R49, R47, -UR6, R47 ;  /* 0x800000062f317c23 */ /* 0x000fc8000801002f */
[----:B------:R-:W-:Y:S01]  /*1e20*/  FFMA.FTZ R20, R20, UR6, R49 ;  /* 0x0000000614147c23 */ /* 0x000fe20008010031 */
[----:B------:R-:W-:Y:S01]  /*1e30*/  FFMA.FTZ R49, R30, -UR6, R30 ;  /* 0x800000061e317c23 */ /* 0x000fe2000801001e */
[----:B------:R-:W3:Y:S01]  /*1e40*/  MUFU.RCP R28, R28 ;  /* 0x0000001c001c7308 */ /* 0x000ee20000001000 */
[----:B0-----:R-:W-:Y:S01]  /*1e50*/  FADD.FTZ R51, R48, UR4 ;  /* 0x0000000430337e21 */ /* 0x001fe20008010000 */
[----:B------:R-:W-:Y:S01]  /*1e60*/  FFMA.FTZ R48, R29, -UR6, R29 ;  /* 0x800000061d307c23 */ /* 0x000fe2000801001d */
[----:B------:R-:W-:Y:S01]  /*1e70*/  FFMA.FTZ R30, R31, -UR6, R31 ;  /* 0x800000061f1e7c23 */ /* 0x000fe2000801001f */
[----:B------:R-:W-:Y:S02]  /*1e80*/  FFMA.FTZ R22, R22, UR6, R49 ;  /* 0x0000000616167c23 */ /* 0x000fe40008010031 */
[----:B------:R-:W-:Y:S01]  /*1e90*/  FFMA.FTZ R21, R21, UR6, R48 ;  /* 0x0000000615157c23 */ /* 0x000fe20008010030 */
[----:B------:R-:W-:Y:S01]  /*1ea0*/  FFMA.FTZ R23, R23, UR6, R30 ;  /* 0x0000000617177c23 */ /* 0x000fe2000801001e */
[----:B------:R-:W0:Y:S01]  /*1eb0*/  MUFU.RCP R46, R46 ;  /* 0x0000002e002e7308 */ /* 0x000e220000001000 */
[-C--:B-1----:R-:W-:Y:S01]  /*1ec0*/  FMUL.FTZ R31, R20, R42.reuse ;  /* 0x0000002a141f7220 */ /* 0x082fe20000410000 */
[-C--:B------:R-:W-:Y:S01]  /*1ed0*/  FMUL.FTZ R30, R22, R42.reuse ;  /* 0x0000002a161e7220 */ /* 0x080fe20000410000 */
[----:B------:R-:W-:-:S05]  /*1ee0*/  FMUL.FTZ R48, R23, R42 ;  /* 0x0000002a17307220 */ /* 0x000fca0000410000 */
[----:B------:R-:W1:Y:S01]  /*1ef0*/  MUFU.RCP R47, R50 ;  /* 0x00000032002f7308 */ /* 0x000e620000001000 */
[----:B---3--:R-:W-:Y:S01]  /*1f00*/  FMUL.FTZ R28, R31, R28 ;  /* 0x0000001c1f1c7220 */ /* 0x008fe20000410000 */
[----:B------:R-:W-:-:S06]  /*1f10*/  FMUL.FTZ R31, R21, R42 ;  /* 0x0000002a151f7220 */ /* 0x000fcc0000410000 */
[----:B------:R-:W3:Y:S01]  /*1f20*/  MUFU.RCP R29, R51 ;  /* 0x00000033001d7308 */ /* 0x000ee20000001000 */
[----:B0-----:R-:W-:Y:S01]  /*1f30*/  FMUL.FTZ R42, R31, R46 ;  /* 0x0000002e1f2a7220 */ /* 0x001fe20000410000 */
[----:B-1----:R-:W-:Y:S01]  /*1f40*/  FMUL.FTZ R47, R30, R47 ;  /* 0x0000002f1e2f7220 */ /* 0x002fe20000410000 */
[----:B---3--:R-:W-:-:S07]  /*1f50*/  FMUL.FTZ R46, R48, R29 ;  /* 0x0000001d302e7220 */ /* 0x008fce0000410000 */
.L_x_634:
[C---:B-----5:R-:W-:Y:S01]  /*1f60*/  FFMA.FTZ R12, -R43.reuse, R28, R12 ;  /* 0x0000001c2b0c7223 */ /* 0x060fe2000001010c */
[C---:B------:R-:W-:Y:S01]  /*1f70*/  FFMA.FTZ R13, -R43.reuse, R42, R13 ;  /* 0x0000002a2b0d7223 */ /* 0x040fe2000001010d */
[C---:B------:R-:W-:Y:S01]  /*1f80*/  FFMA.FTZ R14, -R43.reuse, R47, R14 ;  /* 0x0000002f2b0e7223 */ /* 0x040fe2000001010e */
[----:B------:R-:W-:Y:S01]  /*1f90*/  FFMA.FTZ R15, -R43, R46, R15 ;  /* 0x0000002e2b0f7223 */ /* 0x000fe2000001010f */
[----:B------:R0:W1:Y:S01]  /*1fa0*/  F2F.BF16.F32 R31, R12 ;  /* 0x0000000c001f7304 */ /* 0x0000620000202000 */
[----:B------:R-:W-:-:S04]  /*1fb0*/  LEA R28, P1, R3, R18, 0x1 ;  /* 0x00000012031c7211 */ /* 0x000fc800078208ff */
[----:B------:R-:W-:-:S03]  /*1fc0*/  LEA.HI.X R29, R3, R19, R0, 0x1, P1 ;  /* 0x00000013031d7211 */ /* 0x000fc600008f0c00 */
[----:B------:R0:W3:Y:S08]  /*1fd0*/  F2F.BF16.F32 R49, R13 ;  /* 0x0000000d00317304 */ /* 0x0000f00000202000 */
[----:B------:R0:W4:Y:S08]  /*1fe0*/  F2F.BF16.F32 R47, R14 ;  /* 0x0000000e002f7304 */ /* 0x0001300000202000 */
[----:B------:R0:W0:Y:S01]  /*1ff0*/  F2F.BF16.F32 R51, R15 ;  /* 0x0000000f00337304 */ /* 0x0000220000202000 */
[----:B-1-3--:R-:W-:Y:S05]  /*2000*/  @!P0 BRA `(.L_x_635) ;  /* 0x0000000000448947 */ /* 0x00afea0003800000 */
        /* <DEDUP_REMOVED lines=11> */
[----:B----4-:R-:W-:Y:S02]  /*20c0*/  LOP3.LUT R43, R43, R0, R47, 0xfe, !PT ;  /* 0x000000002b2b7212 */ /* 0x010fe400078efe2f */
[----:B------:R-:W-:Y:S01]  /*20d0*/  LOP3.LUT R42, R42, R31, RZ, 0xfc, !PT ;  /* 0x0000001f2a2a7212 */ /* 0x000fe200078efcff */
[----:B------:R0:W-:Y:S04]  /*20e0*/  STG.E.128 desc[UR6][R34.64], R20 ;  /* 0x0000001422007986 */ /* 0x0001e8000c101d06 */
[----:B------:R0:W-:Y:S04]  /*20f0*/  STG.E.128 desc[UR8][R36.64], R24 ;  /* 0x0000001824007986 */ /* 0x0001e8000c101d08 */
[----:B------:R0:W-:Y:S01]  /*2100*/  STG.E.64 desc[UR10][R28.64], R42 ;  /* 0x0000002a1c007986 */ /* 0x0001e2000c101b0a */
[----:B------:R-:W-:Y:S05]  /*2110*/  BRA `(.L_x_636) ;  /* 0x0000000000d47947 */ /* 0x000fea0003800000 */
.L_x_635:
        /* <DEDUP_REMOVED lines=48> */
[----:B----4-:R1:W-:Y:S04]  /*2420*/  @!P3 STG.E.U16 desc[UR20][R28.64+0x4], R47 ;  /* 0x0000042f1c00b986 */ /* 0x0103e8000c101514 */
[----:B------:R1:W-:Y:S04]  /*2430*/  @!P4 STG.E desc[UR22][R32.64+0xc], R15 ;  /* 0x00000c0f2000c986 */ /* 0x0003e8000c101916 */
[----:B------:R1:W-:Y:S04]  /*2440*/  @!P4 STG.E desc[UR24][R34.64+0xc], R23 ;  /* 0x00000c172200c986 */ /* 0x0003e8000c101918 */
[----:B------:R1:W-:Y:S04]  /*2450*/  @!P4 STG.E desc[UR26][R36.64+0xc], R27 ;  /* 0x00000c1b2400c986 */ /* 0x0003e8000c10191a */
[----:B0-----:R1:W-:Y:S02]  /*2460*/  @!P4 STG.E.U16 desc[UR28][R28.64+0x6], R51 ;  /* 0x000006331c00c986 */ /* 0x0013e4000c10151c */
.L_x_636:
[----:B--2---:R-:W-:-:S05]  /*2470*/  IMAD R2, R5, 0x4, R2 ;  /* 0x0000000405027824 */ /* 0x004fca00078e0202 */
[----:B------:R-:W-:-:S13]  /*2480*/  ISETP.GE.AND P1, PT, R2, R39, PT ;  /* 0x000000270200720c */ /* 0x000fda0003f26270 */
[----:B------:R-:W-:Y:S05]  /*2490*/  @!P1 BRA `(.L_x_637) ;  /* 0xffffffec007c9947 */ /* 0x000fea000383ffff */
[----:B------:R-:W-:Y:S05]  /*24a0*/  EXIT ;  /* 0x000000000000794d */ /* 0x000fea0003800000 */
        .type           $_Z25multi_tensor_apply_kernelI18TensorListMetadataILi5EE25DistAdamCapturableFunctorIffN3c108BFloat16EEJPfffPiifS6_10adamMode_tfEEvlPViT_T0_DpT1_$__internal_accurate_pow,@function
        .size           $_Z25multi_tensor_apply_kernelI18TensorListMetadataILi5EE25DistAdamCapturableFunctorIffN3c108BFloat16EEJPfffPiifS6_10adamMode_tfEEvlPViT_T0_DpT1_$__internal_accurate_pow,(.L_x_951 - $_Z25multi_tensor_apply_kernelI18TensorListMetadataILi5EE25DistAdamCapturableFunctorIffN3c108BFloat16EEJPfffPiifS6_10adamMode_tfEEvlPViT_T0_DpT1_$__internal_accurate_pow)
$_Z25multi_tensor_apply_kernelI18TensorListMetadataILi5EE25DistAdamCapturableFunctorIffN3c108BFloat16EEJPfffPiifS6_10adamMode_tfEEvlPViT_T0_DpT1_$__internal_accurate_pow:
        /* <DEDUP_REMOVED lines=172> */
.L_x_638:
[----:B------:R-:W-:Y:S01]  /*2f70*/  DSETP.NEU.AND P1, PT, |R18|, +INF , PT ;  /* 0x7ff000001200742a */ /* 0x000fe20003f2d200 */
[----:B------:R-:W-:Y:S01]  /*2f80*/  IMAD.MOV.U32 R7, RZ, RZ, 0x0 ;  /* 0x00000000ff077424 */ /* 0x000fe200078e00ff */
[----:B------:R-:W-:-:S12]  /*2f90*/  DADD R8, R10, R8 ;  /* 0x000000000a087229 */ /* 0x000fd80000000008 */
[----:B------:R-:W-:Y:S01]  /*2fa0*/  @P1 DFMA R18, R8, R18, R18 ;  /* 0x000000120812122b */ /* 0x000fe20000000012 */
[----:B------:R-:W-:Y:S10]  /*2fb0*/  RET.REL.NODEC R6 `(_Z25multi_tensor_apply_kernelI18TensorListMetadataILi5EE25DistAdamCapturableFunctorIffN3c108BFloat16EEJPfffPiifS6_10adamMode_tfEEvlPViT_T0_DpT1_) ;  /* 0xffffffd006107950 */ /* 0x000ff40003c3ffff */
.L_x_639:
        /* <DEDUP_REMOVED lines=12> */
.L_x_951:


//--------------------- .text._Z25multi_tensor_apply_kernelI18TensorListMetadataILi5EE25DistAdamCapturableFunctorIffN3c104HalfEEJPfffPiifS6_10adamMode_tfEEvlPViT_T0_DpT1_ --------------------------
	.section	.text._Z25multi_tensor_apply_kernelI18TensorListMetadataILi5EE25DistAdamCapturableFunctorIffN3c104HalfEEJPfffPiifS6_10adamMode_tfEEvlPViT_T0_DpT1_,"ax",@progbits
	.align	128
        .global         _Z25multi_tensor_apply_kernelI18TensorListMetadataILi5EE25DistAdamCapturableFunctorIffN3c104HalfEEJPfffPiifS6_10adamMode_tfEEvlPViT_T0_DpT1_
        .type           _Z25multi_tensor_apply_kernelI18TensorListMetadataILi5EE25DistAdamCapturableFunctorIffN3c104HalfEEJPfffPiifS6_10adamMode_tfEEvlPViT_T0_DpT1_,@function
        .size           _Z25multi_tensor_apply_kernelI18TensorListMetadataILi5EE25DistAdamCapturableFunctorIffN3c104HalfEEJPfffPiifS6_10adamMode_tfEEvlPViT_T0_DpT1_,(.L_x_952 - _Z25multi_tensor_apply_kernelI18TensorListMetadataILi5EE25DistAdamCapturableFunctorIffN3c104HalfEEJPfffPiifS6_10adamMode_tfEEvlPViT_T0_DpT1_)
        .other          _Z25multi_tensor_apply_kernelI18TensorListMetadataILi5EE25DistAdamCapturableFunctorIffN3c104HalfEEJPfffPiifS6_10adamMode_tfEEvlPViT_T0_DpT1_,@"STO_CUDA_ENTRY STV_DEFAULT"
_Z25multi_tensor_apply_kernelI18TensorListMetadataILi5EE25DistAdamCapturableFunctorIffN3c104HalfEEJPfffPiifS6_10adamMode_tfEEvlPViT_T0_DpT1_:
.text._Z25multi_tensor_apply_kernelI18TensorListMetadataILi5EE25DistAdamCapturableFunctorIffN3c104HalfEEJPfffPiifS6_10adamMode_tfEEvlPViT_T0_DpT1_:
        /* <DEDUP_REMOVED lines=21> */
.L_x_640:
        /* <DEDUP_REMOVED lines=20> */
.L_x_641:
        /* <DEDUP_REMOVED lines=20> */
.L_x_642:
        /* <DEDUP_REMOVED lines=21> */
.L_x_643:
        /* <DEDUP_REMOVED lines=32> */
[----:B0-----:R-:W-:Y:S05]  /*0720*/  CALL.REL.NOINC `($_Z25multi_tensor_apply_kernelI18TensorListMetadataILi5EE25DistAdamCapturableFunctorIffN3c104HalfEEJPfffPiifS6_10adamMode_tfEEvlPViT_T0_DpT1_$__internal_accurate_pow) ;  /* 0x0000001c00607944 */ /* 0x001fea0003c00000 */
        /* <DEDUP_REMOVED lines=22> */
.L_x_645:
[----:B------:R-:W-:Y:S01]  /*0890*/  ISETP.GE.AND P2, PT, R3, RZ, PT ;  /* 0x000000ff0300720c */ /* 0x000fe20003f46270 */
[----:B------:R-:W-:Y:S01]  /*08a0*/  DSETP.NEU.AND P1, PT, |R2|, 0.5, !P0 ;  /* 0x3fe000000200742a */ /* 0x000fe2000472d200 */
[----:B------:R-:W-:-:S05]  /*08b0*/  IMAD.MOV.U32 R4, RZ, RZ, RZ ;  /* 0x000000ffff047224 */ /* 0x000fca00078e00ff */
[----:B0-----:R-:W-:-:S06]  /*08c0*/  SEL R5, R9, RZ, P1 ;  /* 0x000000ff09057207 */ /* 0x001fcc0000800000 */
[----:B------:R-:W-:-:S07]  /*08d0*/  @!P2 LOP3.LUT R5, R5, 0x7ff00000, RZ, 0xfc, !PT ;  /* 0x7ff000000505a812 */ /* 0x000fce00078efcff */
.L_x_646:
        /* <DEDUP_REMOVED lines=17> */
.L_x_649:
        /* <DEDUP_REMOVED lines=10> */
.L_x_648:
[----:B------:R-:W-:-:S11]  /*0a90*/  DADD R4, R2, R8 ;  /* 0x0000000002047229 */ /* 0x000fd60000000008 */
.L_x_647:
        /* <DEDUP_REMOVED lines=9> */
[----:B------:R-:W-:Y:S05]  /*0b30*/  CALL.REL.NOINC `($_Z25multi_tensor_apply_kernelI18TensorListMetadataILi5EE25DistAdamCapturableFunctorIffN3c104HalfEEJPfffPiifS6_10adamMode_tfEEvlPViT_T0_DpT1_$__internal_accurate_pow) ;  /* 0x00000018005c7944 */ /* 0x000fea0003c00000 */
        /* <DEDUP_REMOVED lines=19> */
.L_x_650:
[----:B------:R-:W-:Y:S01]  /*0c70*/  ISETP.GE.AND P1, PT, R3, RZ, PT ;  /* 0x000000ff0300720c */ /* 0x000fe20003f26270 */
[----:B------:R-:W-:Y:S01]  /*0c80*/  DSETP.NEU.AND P0, PT, |R2|, 0.5, !P0 ;  /* 0x3fe000000200742a */ /* 0x000fe2000470d200 */
[----:B------:R-:W-:-:S05]  /*0c90*/  IMAD.MOV.U32 R6, RZ, RZ, RZ ;  /* 0x000000ffff067224 */ /* 0x000fca00078e00ff */
[----:B0-----:R-:W-:Y:S02]  /*0ca0*/  SEL R7, R11, RZ, P0 ;  /* 0x000000ff0b077207 */ /* 0x001fe40000000000 */
[----:B------:R-:W-:-:S04]  /*0cb0*/  SEL R24, RZ, 0x1, !P0 ;  /* 0x00000001ff187807 */ /* 0x000fc80004000000 */
[----:B------:R-:W-:-:S07]  /*0cc0*/  @!P1 LOP3.LUT R7, R7, 0x7ff00000, RZ, 0xfc, !PT ;  /* 0x7ff0000007079812 */ /* 0x000fce00078efcff */
.L_x_651:
        /* <DEDUP_REMOVED lines=17> */
.L_x_654:
        /* <DEDUP_REMOVED lines=11> */
.L_x_653:
[----:B------:R-:W-:-:S11]  /*0e90*/  DADD R6, R2, R10 ;  /* 0x0000000002067229 */ /* 0x000fd6000000000a */
.L_x_652:
        /* <DEDUP_REMOVED lines=17> */
.L_x_644:
        /* <DEDUP_REMOVED lines=41> */
.L_x_655:
[----:B------:R-:W-:Y:S05]  /*1240*/  @P2 EXIT ;  /* 0x000000000000294d */ /* 0x000fea0003800000 */
[----:B--2---:R-:W2:Y:S01]  /*1250*/  LDC R5, c[0x0][RZ] ;  /* 0x00000000ff057b82 */ /* 0x004ea20000000800 */
[----:B------:R-:W-:Y:S01]  /*1260*/  PRMT R0, R3, 0x9910, RZ ;  /* 0x0000991003007816 */ /* 0x000fe200000000ff */
[----:B------:R-:W-:-:S03]  /*1270*/  IMAD.MOV.U32 R2, RZ, RZ, R12 ;  /* 0x000000ffff027224 */ /* 0x000fc600078e000c */
[----:B------:R-:W-:-:S13]  /*1280*/  ISETP.NE.AND P0, PT, R0, RZ, PT ;  /* 0x000000ff0000720c */ /* 0x000fda0003f05270 */
.L_x_661:
        /* <DEDUP_REMOVED lines=87> */
.L_x_656:
        /* <DEDUP_REMOVED lines=65> */
.L_x_657:
        /* <DEDUP_REMOVED lines=53> */
.L_x_658:
[C---:B-----5:R-:W-:Y:S01]  /*1f60*/  FFMA.FTZ R12, -R43.reuse, R28, R12 ;  /* 0x0000001c2b0c7223 */ /* 0x060fe2000001010c */
[C---:B------:R-:W-:Y:S01]  /*1f70*/  FFMA.FTZ R13, -R43.reuse, R42, R13 ;  /* 0x0000002a2b0d7223 */ /* 0x040fe2000001010d */
[C---:B------:R-:W-:Y:S01]  /*1f80*/  FFMA.FTZ R14, -R43.reuse, R47, R14 ;  /* 0x0000002f2b0e7223 */ /* 0x040fe2000001010e */
[----:B------:R-:W-:Y:S01]  /*1f90*/  FFMA.FTZ R15, -R43, R46, R15 ;  /* 0x0000002e2b0f7223 */ /* 0x000fe2000001010f */
[----:B------:R0:W1:Y:S01]  /*1fa0*/  F2F.F16.F32 R31, R12 ;  /* 0x0000000c001f7304 */ /* 0x0000620000200800 */
[----:B------:R-:W-:-:S04]  /*1fb0*/  LEA R28, P1, R3, R18, 0x1 ;  /* 0x00000012031c7211 */ /* 0x000fc800078208ff */
[----:B------:R-:W-:-:S03]  /*1fc0*/  LEA.HI.X R29, R3, R19, R0, 0x1, P1 ;  /* 0x00000013031d7211 */ /* 0x000fc600008f0c00 */
[----:B------:R0:W3:Y:S08]  /*1fd0*/  F2F.F16.F32 R49, R13 ;  /* 0x0000000d00317304 */ /* 0x0000f00000200800 */
[----:B------:R0:W4:Y:S08]  /*1fe0*/  F2F.F16.F32 R47, R14 ;  /* 0x0000000e002f7304 */ /* 0x0001300000200800 */
[----:B------:R0:W0:Y:S01]  /*1ff0*/  F2F.F16.F32 R51, R15 ;  /* 0x0000000f00337304 */ /* 0x0000220000200800 */
        /* <DEDUP_REMOVED lines=18> */
.L_x_659:
        /* <DEDUP_REMOVED lines=53> */
.L_x_660:
[----:B--2---:R-:W-:-:S05]  /*2470*/  IMAD R2, R5, 0x4, R2 ;  /* 0x0000000405027824 */ /* 0x004fca00078e0202 */
[----:B------:R-:W-:-:S13]  /*2480*/  ISETP.GE.AND P1, PT, R2, R39, PT ;  /* 0x000000270200720c */ /* 0x000fda0003f26270 */
[----:B------:R-:W-:Y:S05]  /*2490*/  @!P1 BRA `(.L_x_661) ;  /* 0xffffffec007c9947 */ /* 0x000fea000383ffff */
[----:B------:R-:W-:Y:S05]  /*24a0*/  EXIT ;  /* 0x000000000000794d */ /* 0x000fea0003800000 */
        .type           $_Z25multi_tensor_apply_kernelI18TensorListMetadataILi5EE25DistAdamCapturableFunctorIffN3c104HalfEEJPfffPiifS6_10adamMode_tfEEvlPViT_T0_DpT1_$__internal_accurate_pow,@function
        .size           $_Z25multi_tensor_apply_kernelI18TensorListMetadataILi5EE25DistAdamCapturableFunctorIffN3c104HalfEEJPfffPiifS6_10adamMode_tfEEvlPViT_T0_DpT1_$__internal_accurate_pow,(.L_x_952 - $_Z25multi_tensor_apply_kernelI18TensorListMetadataILi5EE25DistAdamCapturableFunctorIffN3c104HalfEEJPfffPiifS6_10adamMode_tfEEvlPViT_T0_DpT1_$__internal_accurate_pow)
$_Z25multi_tensor_apply_kernelI18TensorListMetadataILi5EE25DistAdamCapturableFunctorIffN3c104HalfEEJPfffPiifS6_10adamMode_tfEEvlPViT_T0_DpT1_$__internal_accurate_pow:
        /* <DEDUP_REMOVED lines=172> */
.L_x_662:
[----:B------:R-:W-:Y:S01]  /*2f70*/  DSETP.NEU.AND P1, PT, |R18|, +INF , PT ;  /* 0x7ff000001200742a */ /* 0x000fe20003f2d200 */
[----:B------:R-:W-:Y:S01]  /*2f80*/  IMAD.MOV.U32 R7, RZ, RZ, 0x0 ;  /* 0x00000000ff077424 */ /* 0x000fe200078e00ff */
[----:B------:R-:W-:-:S12]  /*2f90*/  DADD R8, R10, R8 ;  /* 0x000000000a087229 */ /* 0x000fd80000000008 */
[----:B------:R-:W-:Y:S01]  /*2fa0*/  @P1 DFMA R18, R8, R18, R18 ;  /* 0x000000120812122b */ /* 0x000fe20000000012 */
[----:B------:R-:W-:Y:S10]  /*2fb0*/  RET.REL.NODEC R6 `(_Z25multi_tensor_apply_kernelI18TensorListMetadataILi5EE25DistAdamCapturableFunctorIffN3c104HalfEEJPfffPiifS6_10adamMode_tfEEvlPViT_T0_DpT1_) ;  /* 0xffffffd006107950 */ /* 0x000ff40003c3ffff */
.L_x_663:
        /* <DEDUP_REMOVED lines=12> */
.L_x_952:


//--------------------- .text._Z25multi_tensor_apply_kernelI18TensorListMetadataILi5EE25DistAdamCapturableFunctorIfffEJPfffPiifS4_10adamMode_tfEEvlPViT_T0_DpT1_ --------------------------
	.section	.text._Z25multi_tensor_apply_kernelI18TensorListMetadataILi5EE25DistAdamCapturableFunctorIfffEJPfffPiifS4_10adamMode_tfEEvlPViT_T0_DpT1_,"ax",@progbits
	.align	128
        .global         _Z25multi_tensor_apply_kernelI18TensorListMetadataILi5EE25DistAdamCapturableFunctorIfffEJPfffPiifS4_10adamMode_tfEEvlPViT_T0_DpT1_
        .type           _Z25multi_tensor_apply_kernelI18TensorListMetadataILi5EE25DistAdamCapturableFunctorIfffEJPfffPiifS4_10adamMode_tfEEvlPViT_T0_DpT1_,@function
        .size           _Z25multi_tensor_apply_kernelI18TensorListMetadataILi5EE25DistAdamCapturableFunctorIfffEJPfffPiifS4_10adamMode_tfEEvlPViT_T0_DpT1_,(.L_x_953 - _Z25multi_tensor_apply_kernelI18TensorListMetadataILi5EE25DistAdamCapturableFunctorIfffEJPfffPiifS4_10adamMode_tfEEvlPViT_T0_DpT1_)
        .other          _Z25multi_tensor_apply_kernelI18TensorListMetadataILi5EE25DistAdamCapturableFunctorIfffEJPfffPiifS4_10adamMode_tfEEvlPViT_T0_DpT1_,@"STO_CUDA_ENTRY STV_DEFAULT"
_Z25multi_tensor_apply_kernelI18TensorListMetadataILi5EE25DistAdamCapturableFunctorIfffEJPfffPiifS4_10adamMode_tfEEvlPViT_T0_DpT1_:
.text._Z25multi_tensor_apply_kernelI18TensorListMetadataILi5EE25DistAdamCapturableFunctorIfffEJPfffPiifS4_10adamMode_tfEEvlPViT_T0_DpT1_:
        /* <DEDUP_REMOVED lines=21> */
.L_x_664:
        /* <DEDUP_REMOVED lines=20> */
.L_x_665:
        /* <DEDUP_REMOVED lines=20> */
.L_x_666:
        /* <DEDUP_REMOVED lines=21> */
.L_x_667:
        /* <DEDUP_REMOVED lines=32> */
[----:B0-----:R-:W-:Y:S05]  /*0720*/  CALL.REL.NOINC `($_Z25multi_tensor_apply_kernelI18TensorListMetadataILi5EE25DistAdamCapturableFunctorIfffEJPfffPiifS4_10adamMode_tfEEvlPViT_T0_DpT1_$__internal_accurate_pow) ;  /* 0x0000001c00387944 */ /* 0x001fea0003c00000 */
        /* <DEDUP_REMOVED lines=22> */
.L_x_669:
[----:B------:R-:W-:Y:S01]  /*0890*/  ISETP.GE.AND P2, PT, R3, RZ, PT ;  /* 0x000000ff0300720c */ /* 0x000fe20003f46270 */
[----:B------:R-:W-:Y:S01]  /*08a0*/  DSETP.NEU.AND P1, PT, |R2|, 0.5, !P0 ;  /* 0x3fe000000200742a */ /* 0x000fe2000472d200 */
[----:B------:R-:W-:-:S05]  /*08b0*/  IMAD.MOV.U32 R4, RZ, RZ, RZ ;  /* 0x000000ffff047224 */ /* 0x000fca00078e00ff */
[----:B0-----:R-:W-:-:S06]  /*08c0*/  SEL R5, R9, RZ, P1 ;  /* 0x000000ff09057207 */ /* 0x001fcc0000800000 */
[----:B------:R-:W-:-:S07]  /*08d0*/  @!P2 LOP3.LUT R5, R5, 0x7ff00000, RZ, 0xfc, !PT ;  /* 0x7ff000000505a812 */ /* 0x000fce00078efcff */
.L_x_670:
        /* <DEDUP_REMOVED lines=17> */
.L_x_673:
        /* <DEDUP_REMOVED lines=10> */
.L_x_672:
[----:B------:R-:W-:-:S11]  /*0a90*/  DADD R4, R2, R8 ;  /* 0x0000000002047229 */ /* 0x000fd60000000008 */
.L_x_671:
        /* <DEDUP_REMOVED lines=9> */
[----:B------:R-:W-:Y:S05]  /*0b30*/  CALL.REL.NOINC `($_Z25multi_tensor_apply_kernelI18TensorListMetadataILi5EE25DistAdamCapturableFunctorIfffEJPfffPiifS4_10adamMode_tfEEvlPViT_T0_DpT1_$__internal_accurate_pow) ;  /* 0x0000001800347944 */ /* 0x000fea0003c00000 */
        /* <DEDUP_REMOVED lines=19> */
.L_x_674:
[----:B------:R-:W-:Y:S01]  /*0c70*/  ISETP.GE.AND P1, PT, R3, RZ, PT ;  /* 0x000000ff0300720c */ /* 0x000fe20003f26270 */
[----:B------:R-:W-:Y:S01]  /*0c80*/  DSETP.NEU.AND P0, PT, |R2|, 0.5, !P0 ;  /* 0x3fe000000200742a */ /* 0x000fe2000470d200 */
[----:B------:R-:W-:-:S05]  /*0c90*/  IMAD.MOV.U32 R6, RZ, RZ, RZ ;  /* 0x000000ffff067224 */ /* 0x000fca00078e00ff */
[----:B0-----:R-:W-:Y:S02]  /*0ca0*/  SEL R7, R11, RZ, P0 ;  /* 0x000000ff0b077207 */ /* 0x001fe40000000000 */
[----:B------:R-:W-:-:S04]  /*0cb0*/  SEL R24, RZ, 0x1, !P0 ;  /* 0x00000001ff187807 */ /* 0x000fc80004000000 */
[----:B------:R-:W-:-:S07]  /*0cc0*/  @!P1 LOP3.LUT R7, R7, 0x7ff00000, RZ, 0xfc, !PT ;  /* 0x7ff0000007079812 */ /* 0x000fce00078efcff */
.L_x_675:
        /* <DEDUP_REMOVED lines=17> */
.L_x_678:
        /* <DEDUP_REMOVED lines=11> */
.L_x_677:
[----:B------:R-:W-:-:S11]  /*0e90*/  DADD R6, R2, R10 ;  /* 0x0000000002067229 */ /* 0x000fd6000000000a */
.L_x_676:
        /* <DEDUP_REMOVED lines=17> */
.L_x_668:
        /* <DEDUP_REMOVED lines=8> */
[----:B------:R-:W-:Y:S01]  /*1030*/  PRMT R13, RZ, 0x7610, R13 ;  /* 0x00007610ff0d7816 */ /* 0x000fe2000000000d */
[----:B-1----:R-:W1:Y:S01]  /*1040*/  LDC.U8 R0, c[0x0][R10+0x7c0] ;  /* 0x0001f0000a007b82 */ /* 0x002e620000000000 */
[----:B------:R-:W-:Y:S02]  /*1050*/  IMAD R8, R10, 0x4, R9 ;  /* 0x000000040a087824 */ /* 0x000fe400078e0209 */
[----:B---3--:R-:W-:-:S05]  /*1060*/  IMAD.SHL.U32 R39, R39, 0x4, RZ ;  /* 0x0000000427277824 */ /* 0x008fca00078e00ff */
[----:B------:R-:W3:Y:S01]  /*1070*/  LDC R2, c[0x0][R8+0x8f0] ;  /* 0x00023c0008027b82 */ /* 0x000ee20000000800 */
[----:B-1----:R-:W-:-:S07]  /*1080*/  IMAD R12, R0, 0x8, R9 ;  /* 0x00000008000c7824 */ /* 0x002fce00078e0209 */
[----:B------:R-:W1:Y:S01]  /*1090*/  LDC R9, c[0x0][R12+0x6c0] ;  /* 0x0001b0000c097b82 */ /* 0x000e620000000800 */
[----:B---3--:R-:W-:-:S07]  /*10a0*/  IMAD R2, R2, UR4, RZ ;  /* 0x0000000402027c24 */ /* 0x008fce000f8e02ff */
[----:B------:R3:W4:Y:S08]  /*10b0*/  LDC.64 R42, c[0x0][R12+0x210] ;  /* 0x000084000c2a7b82 */ /* 0x0007300000000a00 */
[----:B--2---:R3:W2:Y:S01]  /*10c0*/  LDC.64 R6, c[0x0][R12+0x300] ;  /* 0x0000c0000c067b82 */ /* 0x0046a20000000a00 */
[----:B-1----:R-:W-:-:S07]  /*10d0*/  VIADDMNMX R0, R9, -R2, UR4, PT ;  /* 0x0000000409007e46 */ /* 0x002fce000b800902 */
[----:B------:R3:W1:Y:S01]  /*10e0*/  LDC.64 R10, c[0x0][R12+0x4e0] ;  /* 0x000138000c0a7b82 */ /* 0x0006620000000a00 */
[----:B------:R-:W-:Y:S02]  /*10f0*/  LOP3.LUT P0, RZ, R0, 0x3, RZ, 0xc0, !PT ;  /* 0x0000000300ff7812 */ /* 0x000fe4000780c0ff */
[----:B------:R-:W-:-:S05]  /*1100*/  ISETP.GE.AND P2, PT, R39, R0, PT ;  /* 0x000000002700720c */ /* 0x000fca0003f46270 */
[----:B------:R3:W0:Y:S08]  /*1110*/  LDC.64 R8, c[0x0][R12+0x3f0] ;  /* 0x0000fc000c087b82 */ /* 0x0006300000000a00 */
[----:B------:R3:W0:Y:S01]  /*1120*/  LDC.64 R18, c[0x0][R12+0x5d0] ;  /* 0x000174000c127b82 */ /* 0x0006220000000a00 */
[----:B--2-4-:R-:W-:Y:S05]  /*1130*/  @P0 BRA `(.L_x_679) ;  /* 0x0000000000400947 */ /* 0x014fea0003800000 */
[----:B------:R-:W-:-:S04]  /*1140*/  IMAD.SHL.U32 R15, R2, 0x4, RZ ;  /* 0x00000004020f7824 */ /* 0x000fc800078e00ff */
[--C-:B------:R-:W-:Y:S02]  /*1150*/  IMAD.IADD R14, R42, 0x1, R15.reuse ;  /* 0x000000012a0e7824 */ /* 0x100fe400078e020f */
[----:B---3--:R-:W-:-:S03]  /*1160*/  IMAD.IADD R12, R6, 0x1, R15 ;  /* 0x00000001060c7824 */ /* 0x008fc600078e020f */
        /* <DEDUP_REMOVED lines=13> */
.L_x_679:
[----:B------:R-:W-:Y:S05]  /*1240*/  @P2 EXIT ;  /* 0x000000000000294d */ /* 0x000fea0003800000 */
[----:B------:R-:W2:Y:S01]  /*1250*/  LDC R38, c[0x0][RZ] ;  /* 0x00000000ff267b82 */ /* 0x000ea20000000800 */
[----:B---3--:R-:W-:-:S04]  /*1260*/  PRMT R12, R13, 0x9910, RZ ;  /* 0x000099100d0c7816 */ /* 0x008fc800000000ff */
[----:B------:R-:W-:-:S13]  /*1270*/  ISETP.NE.AND P0, PT, R12, RZ, PT ;  /* 0x000000ff0c00720c */ /* 0x000fda0003f05270 */
.L_x_684:
[----:B------:R-:W-:Y:S02]  /*1280*/  IADD3 R41, P1, R2, R39, RZ ;  /* 0x0000002702297210 */ /* 0x000fe40007f3e0ff */
[----:B01----:R-:W-:Y:S02]  /*1290*/  SHF.R.S32.HI R13, RZ, 0x1f, R39 ;  /* 0x0000001fff0d7819 */ /* 0x003fe40000011427 */
[----:B------:R-:W-:Y:S01]  /*12a0*/  @P0 R2UR UR4, R16 ;  /* 0x00000000100402ca */ /* 0x000fe200000e0000 */
[----:B------:R-:W-:Y:S01]  /*12b0*/  IMAD.SHL.U32 R45, R41, 0x4, RZ ;  /* 0x00000004292d7824 */ /* 0x000fe200078e00ff */
        /* <DEDUP_REMOVED lines=8> */
[----:B------:R-:W-:-:S02]  /*1340*/  SHF.L.U64.HI R41, R41, 0x2, R12 ;  /* 0x0000000229297819 */ /* 0x000fc4000001020c */
[-C--:B------:R-:W-:Y:S02]  /*1350*/  IADD3 R32, P1, R42, R45.reuse, RZ ;  /* 0x0000002d2a207210 */ /* 0x080fe40007f3e0ff */
[-C--:B------:R-:W-:Y:S02]  /*1360*/  IADD3 R34, P2, R6, R45.reuse, RZ ;  /* 0x0000002d06227210 */ /* 0x080fe40007f5e0ff */
[-C--:B0-----:R-:W-:Y:S01]  /*1370*/  IADD3 R36, P3, R8, R45.reuse, RZ ;  /* 0x0000002d08247210 */ /* 0x081fe20007f7e0ff */
[--C-:B------:R-:W-:Y:S01]  /*1380*/  IMAD.X R33, R43, 0x1, R41.reuse, P1 ;  /* 0x000000012b217824 */ /* 0x100fe200008e0629 */
[----:B-1----:R-:W-:Y:S01]  /*1390*/  IADD3 R46, P4, R10, R45, RZ ;  /* 0x0000002d0a2e7210 */ /* 0x002fe20007f9e0ff */
[--C-:B------:R-:W-:Y:S02]  /*13a0*/  IMAD.X R35, R7, 0x1, R41.reuse, P2 ;  /* 0x0000000107237824 */ /* 0x100fe400010e0629 */
[--C-:B------:R-:W-:Y:S01]  /*13b0*/  IMAD.X R37, R9, 0x1, R41.reuse, P3 ;  /* 0x0000000109257824 */ /* 0x100fe200018e0629 */
[----:B-----5:R0:W5:Y:S01]  /*13c0*/  @P0 LDG.E.128 R12, desc[UR4][R32.64] ;  /* 0x00000004200c0981 */ /* 0x020162000c1e1d00 */
[----:B------:R-:W-:-:S03]  /*13d0*/  IMAD.X R47, R11, 0x1, R41, P4 ;  /* 0x000000010b2f7824 */ /* 0x000fc600020e0629 */
        /* <DEDUP_REMOVED lines=65> */
.L_x_680:
        /* <DEDUP_REMOVED lines=12> */
[C---:B------:R-:W-:Y:S01]  /*18b0*/  FMUL.FTZ R30, R4.reuse, R30 ;  /* 0x0000001e041e7220 */ /* 0x040fe20000410000 */
[----:B------:R-:W0:Y:S01]  /*18c0*/  MUFU.RCP R28, R3 ;  /* 0x00000003001c7308 */ /* 0x000e220000001000 */
[----:B------:R-:W-:Y:S01]  /*18d0*/  FMUL.FTZ R29, R4, R29 ;  /* 0x0000001d041d7220 */ /* 0x000fe20000410000 */
[----:B------:R-:W-:Y:S01]  /*18e0*/  FFMA.FTZ R47, R44, -UR7, R44 ;  /* 0x800000072c2f7c23 */ /* 0x000fe2000801002c */
[----:B------:R-:W-:Y:S01]  /*18f0*/  FMUL.FTZ R46, R30, R30 ;  /* 0x0000001e1e2e7220 */ /* 0x000fe20000410000 */
[----:B------:R-:W-:Y:S01]  /*1900*/  FMUL.FTZ R31, R4, R31 ;  /* 0x0000001f041f7220 */ /* 0x000fe20000410000 */
[----:B------:R-:W-:Y:S01]  /*1910*/  FMUL.FTZ R44, R29, R29 ;  /* 0x0000001d1d2c7220 */ /* 0x000fe20000410000 */
[----:B------:R-:W-:Y:S01]  /*1920*/  FFMA.FTZ R24, R24, UR7, R47 ;  /* 0x0000000718187c23 */ /* 0x000fe2000801002f */
[----:B------:R-:W-:Y:S01]  /*1930*/  FFMA.FTZ R47, R46, -UR7, R46 ;  /* 0x800000072e2f7c23 */ /* 0x000fe2000801002e */
[----:B------:R-:W-:Y:S01]  /*1940*/  FMUL.FTZ R46, R31, R31 ;  /* 0x0000001f1f2e7220 */ /* 0x000fe20000410000 */
[----:B------:R-:W-:Y:S01]  /*1950*/  FFMA.FTZ R44, R44, -UR7, R44 ;  /* 0x800000072c2c7c23 */ /* 0x000fe2000801002c */
[----:B------:R-:W-:Y:S01]  /*1960*/  FFMA.FTZ R49, R49, -UR6, R49 ;  /* 0x8000000631317c23 */ /* 0x000fe20008010031 */
[----:B------:R-:W-:Y:S01]  /*1970*/  FFMA.FTZ R26, R26, UR7, R47 ;  /* 0x000000071a1a7c23 */ /* 0x000fe2000801002f */
[----:B------:R-:W-:Y:S01]  /*1980*/  FFMA.FTZ R48, R46, -UR7, R46 ;  /* 0x800000072e307c23 */ /* 0x000fe2000801002e */
[----:B------:R-:W-:Y:S01]  /*1990*/  FFMA.FTZ R25, R25, UR7, R44 ;  /* 0x0000000719197c23 */ /* 0x000fe2000801002c */
[----:B------:R-:W-:-:S02]  /*19a0*/  FFMA.FTZ R20, R20, UR6, R49 ;  /* 0x0000000614147c23 */ /* 0x000fc40008010031 */
[----:B------:R-:W-:Y:S01]  /*19b0*/  FFMA.FTZ R27, R27, UR7, R48 ;  /* 0x000000071b1b7c23 */ /* 0x000fe20008010030 */
[-C--:B0-----:R-:W-:Y:S01]  /*19c0*/  FMUL.FTZ R44, R24, R28.reuse ;  /* 0x0000001c182c7220 */ /* 0x081fe20000410000 */
[-C--:B------:R-:W-:Y:S01]  /*19d0*/  FMUL.FTZ R50, R25, R28.reuse ;  /* 0x0000001c19327220 */ /* 0x080fe20000410000 */
[-C--:B------:R-:W-:Y:S01]  /*19e0*/  FMUL.FTZ R51, R26, R28.reuse ;  /* 0x0000001c1a337220 */ /* 0x080fe20000410000 */
[----:B------:R-:W-:Y:S02]  /*19f0*/  FMUL.FTZ R47, R27, R28 ;  /* 0x0000001c1b2f7220 */ /* 0x000fe40000410000 */
[----:B------:R0:W-:Y:S08]  /*1a00*/  MUFU.SQRT R46, R50 ;  /* 0x00000032002e7308 */ /* 0x0001f00000002000 */
[----:B------:R-:W1:Y:S01]  /*1a10*/  MUFU.SQRT R44, R44 ;  /* 0x0000002c002c7308 */ /* 0x000e620000002000 */
[----:B0-----:R-:W-:-:S04]  /*1a20*/  FFMA.FTZ R50, R29, -UR6, R29 ;  /* 0x800000061d327c23 */ /* 0x001fc8000801001d */
[----:B------:R-:W-:-:S03]  /*1a30*/  FFMA.FTZ R21, R21, UR6, R50 ;  /* 0x0000000615157c23 */ /* 0x000fc60008010032 */
[----:B------:R-:W0:Y:S08]  /*1a40*/  MUFU.SQRT R48, R51 ;  /* 0x0000003300307308 */ /* 0x000e300000002000 */
[----:B------:R-:W3:Y:S01]  /*1a50*/  MUFU.SQRT R47, R47 ;  /* 0x0000002f002f7308 */ /* 0x000ee20000002000 */
[----:B-1----:R-:W-:Y:S01]  /*1a60*/  FADD.FTZ R28, R44, UR4 ;  /* 0x000000042c1c7e21 */ /* 0x002fe20008010000 */
[----:B------:R-:W-:-:S06]  /*1a70*/  FADD.FTZ R44, R46, UR4 ;  /* 0x000000042e2c7e21 */ /* 0x000fcc0008010000 */
[----:B------:R-:W1:Y:S01]  /*1a80*/  MUFU.RCP R46, R5 ;  /* 0x00000005002e7308 */ /* 0x000e620000001000 */
[----:B0-----:R-:W-:-:S07]  /*1a90*/  FADD.FTZ R48, R48, UR4 ;  /* 0x0000000430307e21 */ /* 0x001fce0008010000 */
[----:B------:R-:W0:Y:S01]  /*1aa0*/  MUFU.RCP R28, R28 ;  /* 0x0000001c001c7308 */ /* 0x000e220000001000 */
[----:B---3--:R-:W-:Y:S01]  /*1ab0*/  FADD.FTZ R51, R47, UR4 ;  /* 0x000000042f337e21 */ /* 0x008fe20008010000 */
[----:B------:R-:W-:Y:S01]  /*1ac0*/  FFMA.FTZ R47, R30, -UR6, R30 ;  /* 0x800000061e2f7c23 */ /* 0x000fe2000801001e */
[----:B------:R-:W-:-:S03]  /*1ad0*/  FFMA.FTZ R30, R31, -UR6, R31 ;  /* 0x800000061f1e7c23 */ /* 0x000fc6000801001f */
[----:B------:R-:W-:Y:S01]  /*1ae0*/  FFMA.FTZ R22, R22, UR6, R47 ;  /* 0x0000000616167c23 */ /* 0x000fe2000801002f */
[----:B------:R-:W-:Y:S01]  /*1af0*/  FFMA.FTZ R23, R23, UR6, R30 ;  /* 0x0000000617177c23 */ /* 0x000fe2000801001e */
[----:B------:R-:W3:Y:S01]  /*1b00*/  MUFU.RCP R44, R44 ;  /* 0x0000002c002c7308 */ /* 0x000ee20000001000 */
[-C--:B-1----:R-:W-:Y:S01]  /*1b10*/  FMUL.FTZ R31, R20, R46.reuse ;  /* 0x0000002e141f7220 */ /* 0x082fe20000410000 */
[-C--:B------:R-:W-:Y:S01]  /*1b20*/  FMUL.FTZ R47, R21, R46.reuse ;  /* 0x0000002e152f7220 */ /* 0x080fe20000410000 */
[-C--:B------:R-:W-:Y:S01]  /*1b30*/  FMUL.FTZ R49, R22, R46.reuse ;  /* 0x0000002e16317220 */ /* 0x080fe20000410000 */
[----:B------:R-:W-:-:S04]  /*1b40*/  FMUL.FTZ R46, R23, R46 ;  /* 0x0000002e172e7220 */ /* 0x000fc80000410000 */
[----:B------:R-:W1:Y:S01]  /*1b50*/  MUFU.RCP R48, R48 ;  /* 0x0000003000307308 */ /* 0x000e620000001000 */
[----:B0-----:R-:W-:-:S07]  /*1b60*/  FMUL.FTZ R31, R31, R28 ;  /* 0x0000001c1f1f7220 */ /* 0x001fce0000410000 */
[----:B------:R-:W0:Y:S01]  /*1b70*/  MUFU.RCP R29, R51 ;  /* 0x00000033001d7308 */ /* 0x000e220000001000 */
[----:B---3--:R-:W-:-:S04]  /*1b80*/  FMUL.FTZ R44, R47, R44 ;  /* 0x0000002c2f2c7220 */ /* 0x008fc80000410000 */
[----:B------:R-:W-:Y:S01]  /*1b90*/  FFMA.FTZ R28, R13, UR5, R44 ;  /* 0x000000050d1c7c23 */ /* 0x000fe2000801002c */
[----:B-1----:R-:W-:-:S04]  /*1ba0*/  FMUL.FTZ R49, R49, R48 ;  /* 0x0000003031317220 */ /* 0x002fc80000410000 */
[----:B------:R-:W-:Y:S01]  /*1bb0*/  FFMA.FTZ R47, R14, UR5, R49 ;  /* 0x000000050e2f7c23 */ /* 0x000fe20008010031 */
[----:B0-----:R-:W-:Y:S01]  /*1bc0*/  FMUL.FTZ R46, R46, R29 ;  /* 0x0000001d2e2e7220 */ /* 0x001fe20000410000 */
[----:B------:R-:W-:-:S03]  /*1bd0*/  FFMA.FTZ R29, R12, UR5, R31 ;  /* 0x000000050c1d7c23 */ /* 0x000fc6000801001f */
[----:B------:R-:W-:Y:S01]  /*1be0*/  FFMA.FTZ R30, R15, UR5, R46 ;  /* 0x000000050f1e7c23 */ /* 0x000fe2000801002e */
[----:B------:R-:W-:Y:S06]  /*1bf0*/  BRA `(.L_x_682) ;  /* 0x0000000000d47947 */ /* 0x000fec0003800000 */
.L_x_681:
        /* <DEDUP_REMOVED lines=15> */
[----:B------:R-:W-:Y:S01]  /*1cf0*/  FMUL.FTZ R46, R31, R31 ;  /* 0x0000001f1f2e7220 */ /* 0x000fe20000410000 */
[----:B------:R-:W-:Y:S01]  /*1d00*/  FFMA.FTZ R49, R49, -UR6, R49 ;  /* 0x8000000631317c23 */ /* 0x000fe20008010031 */
[----:B------:R-:W-:Y:S01]  /*1d10*/  FFMA.FTZ R26, R26, UR7, R47 ;  /* 0x000000071a1a7c23 */ /* 0x000fe2000801002f */
[----:B------:R-:W-:Y:S01]  /*1d20*/  FFMA.FTZ R25, R25, UR7, R44 ;  /* 0x0000000719197c23 */ /* 0x000fe2000801002c */
[----:B------:R-:W-:Y:S01]  /*1d30*/  FFMA.FTZ R46, R46, -UR7, R46 ;  /* 0x800000072e2e7c23 */ /* 0x000fe2000801002e */
[-C--:B0-----:R-:W-:Y:S01]  /*1d40*/  FMUL.FTZ R44, R24, R28.reuse ;  /* 0x0000001c182c7220 */ /* 0x081fe20000410000 */
[-C--:B------:R-:W-:Y:S01]  /*1d50*/  FMUL.FTZ R51, R26, R28.reuse ;  /* 0x0000001c1a337220 */ /* 0x080fe20000410000 */
[-C--:B------:R-:W-:Y:S01]  /*1d60*/  FMUL.FTZ R50, R25, R28.reuse ;  /* 0x0000001c19327220 */ /* 0x080fe20000410000 */
[----:B------:R-:W-:Y:S01]  /*1d70*/  FFMA.FTZ R27, R27, UR7, R46 ;  /* 0x000000071b1b7c23 */ /* 0x000fe2000801002e */
[----:B------:R-:W-:Y:S01]  /*1d80*/  FFMA.FTZ R20, R20, UR6, R49 ;  /* 0x0000000614147c23 */ /* 0x000fe20008010031 */
        /* <DEDUP_REMOVED lines=8> */
[----:B---3--:R-:W-:-:S07]  /*1e10*/  FADD.FTZ R28, R50, UR4 ;  /* 0x00000004321c7e21 */ /* 0x008fce0008010000 */
[----:B------:R-:W3:Y:S01]  /*1e20*/  MUFU.RCP R46, R46 ;  /* 0x0000002e002e7308 */ /* 0x000ee20000001000 */
[----:B0-----:R-:W-:Y:S01]  /*1e30*/  FADD.FTZ R50, R48, UR4 ;  /* 0x0000000430327e21 */ /* 0x001fe20008010000 */
[----:B------:R-:W-:Y:S01]  /*1e40*/  FFMA.FTZ R48, R29, -UR6, R29 ;  /* 0x800000061d307c23 */ /* 0x000fe2000801001d */
[----:B------:R-:W-:-:S03]  /*1e50*/  FFMA.FTZ R29, R30, -UR6, R30 ;  /* 0x800000061e1d7c23 */ /* 0x000fc6000801001e */
[----:B------:R-:W-:Y:S01]  /*1e60*/  FFMA.FTZ R21, R21, UR6, R48 ;  /* 0x0000000615157c23 */ /* 0x000fe20008010030 */
[----:B------:R-:W-:Y:S01]  /*1e70*/  FFMA.FTZ R48, R31, -UR6, R31 ;  /* 0x800000061f307c23 */ /* 0x000fe2000801001f */
[----:B------:R-:W0:Y:S01]  /*1e80*/  MUFU.RCP R28, R28 ;  /* 0x0000001c001c7308 */ /* 0x000e220000001000 */
[----:B------:R-:W-:Y:S01]  /*1e90*/  FFMA.FTZ R22, R22, UR6, R29 ;  /* 0x0000000616167c23 */ /* 0x000fe2000801001d */
[-C--:B-1----:R-:W-:Y:S01]  /*1ea0*/  FMUL.FTZ R29, R20, R44.reuse ;  /* 0x0000002c141d7220 */ /* 0x082fe20000410000 */
[----:B------:R-:W-:Y:S01]  /*1eb0*/  FFMA.FTZ R23, R23, UR6, R48 ;  /* 0x0000000617177c23 */ /* 0x000fe20008010030 */
[----:B------:R-:W-:-:S03]  /*1ec0*/  FMUL.FTZ R31, R21, R44 ;  /* 0x0000002c151f7220 */ /* 0x000fc60000410000 */
[----:B------:R-:W-:Y:S01]  /*1ed0*/  FMUL.FTZ R49, R23, R44 ;  /* 0x0000002c17317220 */ /* 0x000fe20000410000 */
[----:B------:R-:W1:Y:S01]  /*1ee0*/  MUFU.RCP R47, R47 ;  /* 0x0000002f002f7308 */ /* 0x000e620000001000 */
[----:B---3--:R-:W-:Y:S01]  /*1ef0*/  FMUL.FTZ R29, R29, R46 ;  /* 0x0000002e1d1d7220 */ /* 0x008fe20000410000 */
[----:B------:R-:W-:-:S06]  /*1f00*/  FMUL.FTZ R46, R22, R44 ;  /* 0x0000002c162e7220 */ /* 0x000fcc0000410000 */
[----:B------:R-:W3:Y:S01]  /*1f10*/  MUFU.RCP R30, R50 ;  /* 0x00000032001e7308 */ /* 0x000ee20000001000 */
[----:B0-----:R-:W-:Y:S01]  /*1f20*/  FMUL.FTZ R28, R31, R28 ;  /* 0x0000001c1f1c7220 */ /* 0x001fe20000410000 */
[----:B-1----:R-:W-:Y:S01]  /*1f30*/  FMUL.FTZ R47, R46, R47 ;  /* 0x0000002f2e2f7220 */ /* 0x002fe20000410000 */
[----:B---3--:R-:W-:-:S07]  /*1f40*/  FMUL.FTZ R30, R49, R30 ;  /* 0x0000001e311e7220 */ /* 0x008fce0000410000 */
.L_x_682:
        /* <DEDUP_REMOVED lines=72> */
.L_x_683:
[----:B--2---:R-:W-:-:S05]  /*23d0*/  IMAD R39, R38, 0x4, R39 ;  /* 0x0000000426277824 */ /* 0x004fca00078e0227 */
[----:B------:R-:W-:-:S13]  /*23e0*/  ISETP.GE.AND P1, PT, R39, R0, PT ;  /* 0x000000002700720c */ /* 0x000fda0003f26270 */
[----:B------:R-:W-:Y:S05]  /*23f0*/  @!P1 BRA `(.L_x_684) ;  /* 0xffffffec00a09947 */ /* 0x000fea000383ffff */
[----:B------:R-:W-:Y:S05]  /*2400*/  EXIT ;  /* 0x000000000000794d */ /* 0x000fea0003800000 */
        .type           $_Z25multi_tensor_apply_kernelI18TensorListMetadataILi5EE25DistAdamCapturableFunctorIfffEJPfffPiifS4_10adamMode_tfEEvlPViT_T0_DpT1_$__internal_accurate_pow,@function
        .size           $_Z25multi_tensor_apply_kernelI18TensorListMetadataILi5EE25DistAdamCapturableFunctorIfffEJPfffPiifS4_10adamMode_tfEEvlPViT_T0_DpT1_$__internal_accurate_pow,(.L_x_953 - $_Z25multi_tensor_apply_kernelI18TensorListMetadataILi5EE25DistAdamCapturableFunctorIfffEJPfffPiifS4_10adamMode_tfEEvlPViT_T0_DpT1_$__internal_accurate_pow)
$_Z25multi_tensor_apply_kernelI18TensorListMetadataILi5EE25DistAdamCapturableFunctorIfffEJPfffPiifS4_10adamMode_tfEEvlPViT_T0_DpT1_$__internal_accurate_pow:
        /* <DEDUP_REMOVED lines=172> */
.L_x_685:
[----:B------:R-:W-:Y:S01]  /*2ed0*/  DSETP.NEU.AND P1, PT, |R18|, +INF , PT ;  /* 0x7ff000001200742a */ /* 0x000fe20003f2d200 */
[----:B------:R-:W-:Y:S01]  /*2ee0*/  IMAD.MOV.U32 R7, RZ, RZ, 0x0 ;  /* 0x00000000ff077424 */ /* 0x000fe200078e00ff */
[----:B------:R-:W-:-:S12]  /*2ef0*/  DADD R8, R10, R8 ;  /* 0x000000000a087229 */ /* 0x000fd80000000008 */
[----:B------:R-:W-:Y:S01]  /*2f00*/  @P1 DFMA R18, R8, R18, R18 ;  /* 0x000000120812122b */ /* 0x000fe20000000012 */
[----:B------:R-:W-:Y:S10]  /*2f10*/  RET.REL.NODEC R6 `(_Z25multi_tensor_apply_kernelI18TensorListMetadataILi5EE25DistAdamCapturableFunctorIfffEJPfffPiifS4_10adamMode_tfEEvlPViT_T0_DpT1_) ;  /* 0xffffffd006387950 */ /* 0x000ff40003c3ffff */
.L_x_686:
        /* <DEDUP_REMOVED lines=14> */
.L_x_953:


//--------------------- .text._Z25multi_tensor_apply_kernelI18TensorListMetadataILi5EE15DistAdamFunctorIN3c108BFloat16ES4_S4_EJPfffffff10adamMode_tfEEvlPViT_T0_DpT1_ --------------------------
	.section	.text._Z25multi_tensor_apply_kernelI18TensorListMetadataILi5EE15DistAdamFunctorIN3c108BFloat16ES4_S4_EJPfffffff10adamMode_tfEEvlPViT_T0_DpT1_,"ax",@progbits
	.align	128
        .global         _Z25multi_tensor_apply_kernelI18TensorListMetadataILi5EE15DistAdamFunctorIN3c108BFloat16ES4_S4_EJPfffffff10adamMode_tfEEvlPViT_T0_DpT1_
        .type           _Z25multi_tensor_apply_kernelI18TensorListMetadataILi5EE15DistAdamFunctorIN3c108BFloat16ES4_S4_EJPfffffff10adamMode_tfEEvlPViT_T0_DpT1_,@function
        .size           _Z25multi_tensor_apply_kernelI18TensorListMetadataILi5EE15DistAdamFunctorIN3c108BFloat16ES4_S4_EJPfffffff10adamMode_tfEEvlPViT_T0_DpT1_,(.L_x_984 - _Z25multi_tensor_apply_kernelI18TensorListMetadataILi5EE15DistAdamFunctorIN3c108BFloat16ES4_S4_EJPfffffff10adamMode_tfEEvlPViT_T0_DpT1_)
        .other          _Z25multi_tensor_apply_kernelI18TensorListMetadataILi5EE15DistAdamFunctorIN3c108BFloat16ES4_S4_EJPfffffff10adamMode_tfEEvlPViT_T0_DpT1_,@"STO_CUDA_ENTRY STV_DEFAULT"
_Z25multi_tensor_apply_kernelI18TensorListMetadataILi5EE15DistAdamFunctorIN3c108BFloat16ES4_S4_EJPfffffff10adamMode_tfEEvlPViT_T0_DpT1_:
.text._Z25multi_tensor_apply_kernelI18TensorListMetadataILi5EE15DistAdamFunctorIN3c108BFloat16ES4_S4_EJPfffffff10adamMode_tfEEvlPViT_T0_DpT1_:
[----:B------:R-:W-:Y:S08]  /*0000*/  LDC R1, c[0x0][0x28] ;  /* 0x00000a00ff017b82 */ /* 0x000ff00000000800 */
[----:B------:R-:W0:Y:S01]  /*0010*/  LDC.64 R2, c[0x0][0xe10] ;  /* 0x00038400ff027b82 */ /* 0x000e220000000a00 */
[----:B------:R-:W-:-:S07]  /*0020*/  ULDC.64 UR14, c[0x0][0x208] ;  /* 0x00008200000e7ab9 */ /* 0x000fce0000000a00 */
[----:B------:R-:W1:Y:S08]  /*0030*/  S2UR UR5, SR_CTAID.X ;  /* 0x00000000000579c3 */ /* 0x000e700000002500 */
[----:B------:R-:W2:Y:S01]  /*0040*/  LDC R15, c[0x0][0x210] ;  /* 0x00008400ff0f7b82 */ /* 0x000ea20000000800 */
[----:B0-----:R0:W5:Y:S01]  /*0050*/  LDG.E R13, desc[UR14][R2.64] ;  /* 0x0000000e020d7981 */ /* 0x001162000c1e1900 */
[----:B------:R-:W-:Y:S01]  /*0060*/  UMOV UR6, 0x10 ;  /* 0x0000001000067882 */ /* 0x000fe20000000000 */
[----:B------:R-:W3:Y:S01]  /*0070*/  S2R R18, SR_TID.X ;  /* 0x0000000000127919 */ /* 0x000ee20000002100 */
[----:B-1----:R-:W-:-:S12]  /*0080*/  ULEA UR4, UR5, UR6, 0x2 ;  /* 0x0000000605047291 */ /* 0x002fd8000f8e103f */
[----:B------:R-:W-:Y:S02]  /*0090*/  ULDC UR4, c[0x0][UR4+0x8f0] ;  /* 0x00023c0004047abb */ /* 0x000fe40008000800 */
[----:B--2---:R-:W-:Y:S01]  /*00a0*/  IMAD R14, R15, UR4, RZ ;  /* 0x000000040f0e7c24 */ /* 0x004fe2000f8e02ff */
[----:B------:R-:W-:Y:S02]  /*00b0*/  ULDC.U8 UR4, c[0x0][UR5+0x7c0] ;  /* 0x0001f00005047abb */ /* 0x000fe40008000000 */
[----:B------:R-:W-:Y:S01]  /*00c0*/  ULEA UR4, UR4, UR6, 0x3 ;  /* 0x0000000604047291 */ /* 0x000fe2000f8e183f */
[----:B------:R-:W-:Y:S02]  /*00d0*/  IMAD.MOV R0, RZ, RZ, -R14 ;  /* 0x000000ffff007224 */ /* 0x000fe400078e0a0e */
[----:B---3--:R-:W-:-:S09]  /*00e0*/  IMAD.SHL.U32 R18, R18, 0x4, RZ ;  /* 0x0000000412127824 */ /* 0x008fd200078e00ff */
        /* <DEDUP_REMOVED lines=8> */
[----:B------:R-:W-:Y:S02]  /*0170*/  ISETP.GE.AND P2, PT, R18, R15, PT ;  /* 0x0000000f1200720c */ /* 0x000fe40003f46270 */
[----:B------:R-:W-:-:S09]  /*0180*/  PRMT R0, RZ, 0x7610, R0 ;  /* 0x00007610ff007816 */ /* 0x000fd20000000000 */
[----:B0-----:R-:W-:Y:S05]  /*0190*/  @P0 BRA `(.L_x_687) ;  /* 0x0000000000400947 */ /* 0x001fea0003800000 */
[----:B------:R-:W-:-:S05]  /*01a0*/  SHF.L.U32 R2, R14, 0x1, RZ ;  /* 0x000000010e027819 */ /* 0x000fca00000006ff */
[C---:B------:R-:W-:Y:S02]  /*01b0*/  VIADD R4, R2.reuse, UR6 ;  /* 0x0000000602047c36 */ /* 0x040fe40008000000 */
[----:B------:R-:W-:-:S03]  /*01c0*/  VIADD R3, R2, UR8 ;  /* 0x0000000802037c36 */ /* 0x000fc60008000000 */
[----:B------:R-:W-:Y:S02]  /*01d0*/  LOP3.LUT P0, RZ, R4, 0x7, RZ, 0xc0, !PT ;  /* 0x0000000704ff7812 */ /* 0x000fe4000780c0ff */
[----:B------:R-:W-:-:S04]  /*01e0*/  LOP3.LUT P1, RZ, R3, 0x7, RZ, 0xc0, !PT ;  /* 0x0000000703ff7812 */ /* 0x000fc8000782c0ff */
[----:B------:R-:W-:-:S13]  /*01f0*/  PLOP3.LUT P0, PT, P0, P1, PT, 0xa8, 0x0 ;  /* 0x000000000000781c */ /* 0x000fda0000703570 */
[----:B------:R-:W-:Y:S05]  /*0200*/  @P0 BRA `(.L_x_687) ;  /* 0x0000000000240947 */ /* 0x000fea0003800000 */
[C---:B------:R-:W-:Y:S01]  /*0210*/  VIADD R3, R2.reuse, UR12 ;  /* 0x0000000c02037c36 */ /* 0x040fe20008000000 */
[----:B------:R-:W-:-:S04]  /*0220*/  IADD3 R4, R2, UR10, RZ ;  /* 0x0000000a02047c10 */ /* 0x000fc8000fffe0ff */
[----:B------:R-:W-:Y:S02]  /*0230*/  LOP3.LUT P0, RZ, R4, 0x7, RZ, 0xc0, !PT ;  /* 0x0000000704ff7812 */ /* 0x000fe4000780c0ff */
[----:B------:R-:W-:-:S04]  /*0240*/  LOP3.LUT P1, RZ, R3, 0x7, RZ, 0xc0, !PT ;  /* 0x0000000703ff7812 */ /* 0x000fc8000782c0ff */
[----:B------:R-:W-:-:S13]  /*0250*/  PLOP3.LUT P0, PT, P0, P1, PT, 0xa8, 0x0 ;  /* 0x000000000000781c */ /* 0x000fda0000703570 */
[----:B------:R-:W-:-:S05]  /*0260*/  @!P0 VIADD R2, R2, UR4 ;  /* 0x0000000402028c36 */ /* 0x000fca0008000000 */
[----:B------:R-:W-:-:S04]  /*0270*/  @!P0 LOP3.LUT P1, RZ, R2, 0x7, RZ, 0xc0, !PT ;  /* 0x0000000702ff8812 */ /* 0x000fc8000782c0ff */
[----:B------:R-:W-:-:S04]  /*0280*/  @!P0 SEL R2, RZ, 0x1, P1 ;  /* 0x00000001ff028807 */ /* 0x000fc80000800000 */
[----:B------:R-:W-:-:S07]  /*0290*/  @!P0 PRMT R0, R2, 0x7610, R0 ;  /* 0x0000761002008816 */ /* 0x000fce0000000000 */
.L_x_687:
[----:B------:R-:W-:Y:S05]  /*02a0*/  @P2 EXIT ;  /* 0x000000000000294d */ /* 0x000fea0003800000 */
[----:B------:R-:W0:Y:S01]  /*02b0*/  LDC R16, c[0x0][RZ] ;  /* 0x00000000ff107b82 */ /* 0x000e220000000800 */
[----:B------:R-:W-:Y:S01]  /*02c0*/  PRMT R0, R0, 0x9910, RZ ;  /* 0x0000991000007816 */ /* 0x000fe200000000ff */
[----:B------:R-:W-:Y:S01]  /*02d0*/  BSSY B0, `(.L_x_688) ;  /* 0x0000153000007945 */ /* 0x000fe20003800000 */
[----:B------:R-:W-:Y:S01]  /*02e0*/  ULDC UR17, c[0x0][0xe34] ;  /* 0x00038d0000117ab9 */ /* 0x000fe20000000800 */
[----:B------:R-:W-:Y:S01]  /*02f0*/  ULDC UR16, c[0x0][0xe30] ;  /* 0x00038c0000107ab9 */ /* 0x000fe20000000800 */
[----:B------:R-:W-:Y:S01]  /*0300*/  ISETP.NE.AND P0, PT, R0, RZ, PT ;  /* 0x000000ff0000720c */ /* 0x000fe20003f05270 */
[----:B------:R-:W-:Y:S01]  /*0310*/  ULDC.64 UR18, c[0x0][0xe18] ;  /* 0x0003860000127ab9 */ /* 0x000fe20000000a00 */
[----:B------:R-:W-:Y:S01]  /*0320*/  ULDC.64 UR20, c[0x0][0xe20] ;  /* 0x0003880000147ab9 */ /* 0x000fe20000000a00 */
[----:B------:R-:W-:-:S10]  /*0330*/  ULDC.64 UR22, c[0x0][0xe28] ;  /* 0x00038a0000167ab9 */ /* 0x000fd40000000a00 */
.L_x_694:
[----:B-12---:R-:W-:Y:S02]  /*0340*/  SHF.R.S32.HI R3, RZ, 0x1f, R18 ;  /* 0x0000001fff037819 */ /* 0x006fe40000011412 */
[----:B------:R-:W-:-:S04]  /*0350*/  IADD3 R19, P1, R14, R18, RZ ;  /* 0x000000120e137210 */ /* 0x000fc80007f3e0ff */
[----:B------:R-:W-:Y:S02]  /*0360*/  LEA.HI.X.SX32 R0, R14, R3, 0x1, P1 ;  /* 0x000000030e007211 */ /* 0x000fe400008f0eff */
[C---:B------:R-:W-:Y:S02]  /*0370*/  SHF.L.U32 R17, R19.reuse, 0x1, RZ ;  /* 0x0000000113117819 */ /* 0x040fe400000006ff */
[----:B------:R-:W-:Y:S02]  /*0380*/  SHF.L.U64.HI R19, R19, 0x1, R0 ;  /* 0x0000000113137819 */ /* 0x000fe40000010200 */
[C---:B------:R-:W-:Y:S02]  /*0390*/  IADD3 R8, P1, R17.reuse, UR6, RZ ;  /* 0x0000000611087c10 */ /* 0x040fe4000ff3e0ff */
[----:B------:R-:W-:Y:S02]  /*03a0*/  IADD3 R6, P2, R17, UR8, RZ ;  /* 0x0000000811067c10 */ /* 0x000fe4000ff5e0ff */
[----:B------:R-:W-:-:S02]  /*03b0*/  IADD3.X R9, R19, UR7, RZ, P1, !PT ;  /* 0x0000000713097c10 */ /* 0x000fc40008ffe4ff */
[----:B------:R-:W-:Y:S02]  /*03c0*/  IADD3 R4, P1, R17, UR10, RZ ;  /* 0x0000000a11047c10 */ /* 0x000fe4000ff3e0ff */
[----:B------:R-:W-:Y:S01]  /*03d0*/  IADD3.X R7, R19, UR9, RZ, P2, !PT ;  /* 0x0000000913077c10 */ /* 0x000fe200097fe4ff */
[----:B------:R-:W2:Y:S01]  /*03e0*/  @P0 LDG.E.64 R28, desc[UR14][R8.64] ;  /* 0x0000000e081c0981 */ /* 0x000ea2000c1e1b00 */
[----:B------:R-:W-:Y:S02]  /*03f0*/  IADD3 R2, P2, R17, UR12, RZ ;  /* 0x0000000c11027c10 */ /* 0x000fe4000ff5e0ff */
[C---:B------:R-:W-:Y:S01]  /*0400*/  IADD3.X R5, R19.reuse, UR11, RZ, P1, !PT ;  /* 0x0000000b13057c10 */ /* 0x040fe20008ffe4ff */
[----:B------:R-:W3:Y:S01]  /*0410*/  @P0 LDG.E.64 R22, desc[UR14][R6.64] ;  /* 0x0000000e06160981 */ /* 0x000ee2000c1e1b00 */
[----:B------:R-:W-:-:S03]  /*0420*/  IADD3.X R3, R19, UR13, RZ, P2, !PT ;  /* 0x0000000d13037c10 */ /* 0x000fc600097fe4ff */
[----:B------:R-:W4:Y:S04]  /*0430*/  @P0 LDG.E.64 R20, desc[UR14][R4.64] ;  /* 0x0000000e04140981 */ /* 0x000f28000c1e1b00 */
[----:B------:R-:W4:Y:S01]  /*0440*/  @P0 LDG.E.64 R10, desc[UR14][R2.64] ;  /* 0x0000000e020a0981 */ /* 0x000f22000c1e1b00 */
[----:B------:R-:W-:Y:S02]  /*0450*/  ISETP.NE.AND P5, PT, RZ, UR16, PT ;  /* 0x00000010ff007c0c */ /* 0x000fe4000bfa5270 */
[--C-:B--2---:R-:W-:Y:S02]  /*0460*/  @P0 SHF.R.U64 R26, R28, 0x10, R29.reuse ;  /* 0x000000101c1a0819 */ /* 0x104fe4000000121d */
[----:B------:R-:W-:Y:S02]  /*0470*/  @P0 SHF.R.U32.HI R25, RZ, 0x10, R29 ;  /* 0x00000010ff190819 */ /* 0x000fe4000001161d */
[----:B------:R-:W-:-:S02]  /*0480*/  @P0 PRMT R0, R29, 0x7610, R0 ;  /* 0x000076101d000816 */ /* 0x000fc40000000000 */
[--C-:B---3--:R-:W-:Y:S02]  /*0490*/  @P0 SHF.R.U64 R24, R22, 0x10, R23.reuse ;  /* 0x0000001016180819 */ /* 0x108fe40000001217 */
[----:B------:R-:W-:Y:S02]  /*04a0*/  @P0 SHF.R.U32.HI R29, RZ, 0x10, R23 ;  /* 0x00000010ff1d0819 */ /* 0x000fe40000011617 */
[----:B----4-:R-:W-:Y:S02]  /*04b0*/  @P0 SHF.R.U64 R30, R20, 0x10, R21 ;  /* 0x00000010141e0819 */ /* 0x010fe40000001215 */
[C---:B------:R-:W-:Y:S02]  /*04c0*/  @P0 SHF.R.U64 R32, R10.reuse, 0x10, R11 ;  /* 0x000000100a200819 */ /* 0x040fe4000000120b */
[----:B------:R-:W-:Y:S02]  /*04d0*/  @P0 PRMT R31, R10, 0x7610, R31 ;  /* 0x000076100a1f0816 */ /* 0x000fe4000000001f */
[----:B------:R-:W-:-:S02]  /*04e0*/  @P0 SHF.R.U32.HI R33, RZ, 0x10, R11 ;  /* 0x00000010ff210819 */ /* 0x000fc4000001160b */
[----:B------:R-:W-:Y:S02]  /*04f0*/  @P0 PRMT R10, R24, 0x7610, R10 ;  /* 0x00007610180a0816 */ /* 0x000fe4000000000a */
[----:B------:R-:W-:Y:S02]  /*0500*/  @P0 PRMT R12, R28, 0x7610, R12 ;  /* 0x000076101c0c0816 */ /* 0x000fe4000000000c */
[----:B------:R-:W-:Y:S02]  /*0510*/  @P0 PRMT R24, R29, 0x7610, R24 ;  /* 0x000076101d180816 */ /* 0x000fe40000000018 */
[----:B------:R-:W-:Y:S02]  /*0520*/  @P0 PRMT R27, R20, 0x7610, R27 ;  /* 0x00007610141b0816 */ /* 0x000fe4000000001b */
[----:B------:R-:W-:Y:S02]  /*0530*/  @P0 PRMT R28, R11, 0x7610, R28 ;  /* 0x000076100b1c0816 */ /* 0x000fe4000000001c */
[----:B------:R-:W-:-:S02]  /*0540*/  @P0 PRMT R29, R30, 0x7610, R29 ;  /* 0x000076101e1d0816 */ /* 0x000fc4000000001d */
[----:B------:R-:W-:Y:S02]  /*0550*/  @P0 SHF.R.U32.HI R20, RZ, 0x10, R21 ;  /* 0x00000010ff140819 */ /* 0x000fe40000011615 */
[----:B------:R-:W-:Y:S02]  /*0560*/  @P0 PRMT R30, R32, 0x7610, R30 ;  /* 0x00007610201e0816 */ /* 0x000fe4000000001e */
[----:B------:R-:W-:Y:S01]  /*0570*/  @P0 PRMT R11, R33, 0x7610, R11 ;  /* 0x00007610210b0816 */ /* 0x000fe2000000000b */
[----:B------:R-:W-:Y:S06]  /*0580*/  @P0 BRA `(.L_x_689) ;  /* 0x00000000009c0947 */ /* 0x000fec0003800000 */
[C---:B------:R-:W-:Y:S01]  /*0590*/  VIADD R0, R18.reuse, 0x1 ;  /* 0x0000000112007836 */ /* 0x040fe20000000000 */
[C---:B------:R-:W-:Y:S01]  /*05a0*/  IADD3 R12, R18.reuse, 0x3, RZ ;  /* 0x00000003120c7810 */ /* 0x040fe20007ffe0ff */
[C---:B------:R-:W-:Y:S01]  /*05b0*/  VIADD R10, R18.reuse, 0x2 ;  /* 0x00000002120a7836 */ /* 0x040fe20000000000 */
[-C--:B------:R-:W-:Y:S02]  /*05c0*/  ISETP.GE.AND P1, PT, R18, R15.reuse, PT ;  /* 0x0000000f1200720c */ /* 0x080fe40003f26270 */
[-C--:B------:R-:W-:Y:S02]  /*05d0*/  ISETP.GE.AND P2, PT, R0, R15.reuse, PT ;  /* 0x0000000f0000720c */ /* 0x080fe40003f46270 */
[-C--:B------:R-:W-:Y:S02]  /*05e0*/  ISETP.GE.AND P3, PT, R10, R15.reuse, PT ;  /* 0x0000000f0a00720c */ /* 0x080fe40003f66270 */
[----:B------:R-:W-:-:S07]  /*05f0*/  ISETP.GE.AND P4, PT, R12, R15, PT ;  /* 0x0000000f0c00720c */ /* 0x000fce0003f86270 */
[----:B------:R-:W-:Y:S02]  /*0600*/  @P1 PRMT R12, RZ, 0x7610, R12 ;  /* 0x00007610ff0c1816 */ /* 0x000fe4000000000c */
        /* <DEDUP_REMOVED lines=31> */
.L_x_689:
[----:B-1---5:R-:W-:-:S04]  /*0800*/  IMAD.U32 R2, R31, 0x10000, RZ ;  /* 0x000100001f027824 */ /* 0x022fc800078e00ff */
[----:B------:R-:W-:Y:S01]  /*0810*/  FMUL.FTZ R2, R13, R2 ;  /* 0x000000020d027220 */ /* 0x000fe20000410000 */
[----:B------:R-:W-:Y:S06]  /*0820*/  @!P5 BRA `(.L_x_690) ;  /* 0x00000004009cd947 */ /* 0x000fec0003800000 */
[----:B------:R-:W1:Y:S01]  /*0830*/  MUFU.RCP R3, UR21 ;  /* 0x0000001500037d08 */ /* 0x000e620008001000 */
[----:B------:R-:W-:Y:S01]  /*0840*/  FMUL.FTZ R31, R2, R2 ;  /* 0x00000002021f7220 */ /* 0x000fe20000410000 */
[----:B------:R-:W-:Y:S01]  /*0850*/  IMAD.U32 R32, R27, 0x10000, RZ ;  /* 0x000100001b207824 */ /* 0x000fe200078e00ff */
[----:B------:R-:W-:Y:S01]  /*0860*/  SHF.L.U32 R30, R30, 0x10, RZ ;  /* 0x000000101e1e7819 */ /* 0x000fe200000006ff */
[----:B------:R-:W-:Y:S02]  /*0870*/  IMAD.U32 R34, R28, 0x10000, RZ ;  /* 0x000100001c227824 */ /* 0x000fe400078e00ff */
[----:B------:R-:W-:Y:S01]  /*0880*/  FFMA.FTZ R31, R31, -UR19, R31 ;  /* 0x800000131f1f7c23 */ /* 0x000fe2000801001f */
[----:B------:R-:W-:Y:S02]  /*0890*/  IMAD.U32 R36, R11, 0x10000, RZ ;  /* 0x000100000b247824 */ /* 0x000fe400078e00ff */
[----:B------:R-:W-:Y:S01]  /*08a0*/  FFMA.FTZ R2, R2, -UR18, R2 ;  /* 0x8000001202027c23 */ /* 0x000fe20008010002 */
[----:B------:R-:W-:Y:S01]  /*08b0*/  FMUL.FTZ R27, R13, R30 ;  /* 0x0000001e0d1b7220 */ /* 0x000fe20000410000 */
[----:B------:R-:W-:Y:S01]  /*08c0*/  FFMA.FTZ R32, R32, UR19, R31 ;  /* 0x0000001320207c23 */ /* 0x000fe2000801001f */
[----:B------:R-:W-:-:S02]  /*08d0*/  IMAD.U32 R30, R29, 0x10000, RZ ;  /* 0x000100001d1e7824 */ /* 0x000fc400078e00ff */
[----:B------:R-:W-:Y:S01]  /*08e0*/  FMUL.FTZ R11, R13, R36 ;  /* 0x000000240d0b7220 */ /* 0x000fe20000410000 */
[----:B------:R-:W-:Y:S01]  /*08f0*/  FMUL.FTZ R28, R27, R27 ;  /* 0x0000001b1b1c7220 */ /* 0x000fe20000410000 */
[----:B------:R-:W-:Y:S01]  /*0900*/  SHF.L.U32 R20, R20, 0x10, RZ ;  /* 0x0000001014147819 */ /* 0x000fe200000006ff */
[----:B------:R-:W-:Y:S02]  /*0910*/  IMAD.U32 R10, R10, 0x10000, RZ ;  /* 0x000100000a0a7824 */ /* 0x000fe400078e00ff */
[----:B------:R-:W-:Y:S01]  /*0920*/  FMUL.FTZ R35, R11, R11 ;  /* 0x0000000b0b237220 */ /* 0x000fe20000410000 */
[----:B------:R-:W-:Y:S01]  /*0930*/  FFMA.FTZ R29, R28, -UR19, R28 ;  /* 0x800000131c1d7c23 */ /* 0x000fe2000801001c */
[----:B-1----:R-:W-:Y:S01]  /*0940*/  FMUL.FTZ R31, R32, R3 ;  /* 0x00000003201f7220 */ /* 0x002fe20000410000 */
[----:B------:R-:W-:Y:S01]  /*0950*/  FMUL.FTZ R28, R13, R34 ;  /* 0x000000220d1c7220 */ /* 0x000fe20000410000 */
[----:B------:R-:W-:Y:S01]  /*0960*/  SHF.L.U32 R34, R21, 0x10, RZ ;  /* 0x0000001015227819 */ /* 0x000fe200000006ff */
[----:B------:R-:W-:Y:S01]  /*0970*/  FFMA.FTZ R30, R30, UR19, R29 ;  /* 0x000000131e1e7c23 */ /* 0x000fe2000801001d */
[----:B------:R-:W-:Y:S01]  /*0980*/  FFMA.FTZ R35, R35, -UR19, R35 ;  /* 0x8000001323237c23 */ /* 0x000fe20008010023 */
[----:B------:R-:W-:Y:S01]  /*0990*/  FMUL.FTZ R29, R28, R28 ;  /* 0x0000001c1c1d7220 */ /* 0x000fe20000410000 */
[----:B------:R-:W1:Y:S01]  /*09a0*/  MUFU.SQRT R31, R31 ;  /* 0x0000001f001f7308 */ /* 0x000e620000002000 */
[----:B------:R-:W-:Y:S01]  /*09b0*/  FFMA.FTZ R27, R27, -UR18, R27 ;  /* 0x800000121b1b7c23 */ /* 0x000fe2000801001b */
[----:B------:R-:W-:Y:S01]  /*09c0*/  SHF.L.U32 R12, R12, 0x10, RZ ;  /* 0x000000100c0c7819 */ /* 0x000fe200000006ff */
[----:B------:R-:W-:Y:S01]  /*09d0*/  FFMA.FTZ R29, R29, -UR19, R29 ;  /* 0x800000131d1d7c23 */ /* 0x000fe2000801001d */
[----:B------:R-:W-:-:S02]  /*09e0*/  IMAD.U32 R23, R23, 0x10000, RZ ;  /* 0x0001000017177824 */ /* 0x000fc400078e00ff */
[----:B------:R-:W-:Y:S01]  /*09f0*/  FFMA.FTZ R28, R28, -UR18, R28 ;  /* 0x800000121c1c7c23 */ /* 0x000fe2000801001c */
[----:B------:R-:W-:Y:S02]  /*0a00*/  IMAD.U32 R24, R24, 0x10000, RZ ;  /* 0x0001000018187824 */ /* 0x000fe400078e00ff */
[----:B------:R-:W-:Y:S01]  /*0a10*/  FFMA.FTZ R34, R34, UR19, R29 ;  /* 0x0000001322227c23 */ /* 0x000fe2000801001d */
[----:B------:R-:W-:Y:S02]  /*0a20*/  IMAD.U32 R29, R22, 0x10000, RZ ;  /* 0x00010000161d7824 */ /* 0x000fe400078e00ff */
[----:B------:R-:W-:Y:S01]  /*0a30*/  FFMA.FTZ R11, R11, -UR18, R11 ;  /* 0x800000120b0b7c23 */ /* 0x000fe2000801000b */
[----:B------:R-:W-:Y:S01]  /*0a40*/  FFMA.FTZ R23, R23, UR18, R28 ;  /* 0x0000001217177c23 */ /* 0x000fe2000801001c */
[-C--:B------:R-:W-:Y:S01]  /*0a50*/  FMUL.FTZ R33, R34, R3.reuse ;  /* 0x0000000322217220 */ /* 0x080fe20000410000 */
[----:B------:R-:W-:Y:S01]  /*0a60*/  FFMA.FTZ R29, R29, UR18, R2 ;  /* 0x000000121d1d7c23 */ /* 0x000fe20008010002 */
[----:B------:R-:W-:Y:S01]  /*0a70*/  FFMA.FTZ R2, R20, UR19, R35 ;  /* 0x0000001314027c23 */ /* 0x000fe20008010023 */
[----:B------:R-:W-:Y:S01]  /*0a80*/  FFMA.FTZ R11, R24, UR18, R11 ;  /* 0x00000012180b7c23 */ /* 0x000fe2000801000b */
[----:B------:R-:W2:Y:S01]  /*0a90*/  MUFU.SQRT R22, R33 ;  /* 0x0000002100167308 */ /* 0x000ea20000002000 */
[----:B------:R-:W-:Y:S01]  /*0aa0*/  SHF.L.U32 R0, R0, 0x10, RZ ;  /* 0x0000001000007819 */ /* 0x000fe200000006ff */
[----:B-1----:R-:W-:Y:S01]  /*0ab0*/  FADD.FTZ R21, R31, UR22 ;  /* 0x000000161f157e21 */ /* 0x002fe20008010000 */
[-C--:B------:R-:W-:Y:S01]  /*0ac0*/  FMUL.FTZ R31, R30, R3.reuse ;  /* 0x000000031e1f7220 */ /* 0x080fe20000410000 */
[----:B------:R-:W-:Y:S01]  /*0ad0*/  FMUL.FTZ R35, R2, R3 ;  /* 0x0000000302237220 */ /* 0x000fe20000410000 */
[----:B------:R-:W-:Y:S01]  /*0ae0*/  FFMA.FTZ R3, R10, UR18, R27 ;  /* 0x000000120a037c23 */ /* 0x000fe2000801001b */
[----:B------:R-:W-:Y:S01]  /*0af0*/  IMAD.U32 R26, R26, 0x10000, RZ ;  /* 0x000100001a1a7824 */ /* 0x000fe200078e00ff */
[----:B------:R-:W-:Y:S01]  /*0b00*/  F2FP.BF16.F32.PACK_AB R34, R34, R23 ;  /* 0x000000172222723e */ /* 0x000fe200000010ff */
[----:B------:R-:W1:Y:S01]  /*0b10*/  MUFU.RCP R20, UR20 ;  /* 0x0000001400147d08 */ /* 0x000e620008001000 */
[----:B------:R-:W-:-:S07]  /*0b20*/  IMAD.U32 R25, R25, 0x10000, RZ ;  /* 0x0001000019197824 */ /* 0x000fce00078e00ff */
[----:B------:R-:W3:Y:S01]  /*0b30*/  MUFU.SQRT R31, R31 ;  /* 0x0000001f001f7308 */ /* 0x000ee20000002000 */
[----:B--2---:R-:W-:-:S07]  /*0b40*/  FADD.FTZ R10, R22, UR22 ;  /* 0x00000016160a7e21 */ /* 0x004fce0008010000 */
[----:B------:R-:W2:Y:S01]  /*0b50*/  MUFU.RCP R21, R21 ;  /* 0x0000001500157308 */ /* 0x000ea20000001000 */
[-C--:B-1----:R-:W-:Y:S01]  /*0b60*/  FMUL.FTZ R22, R29, R20.reuse ;  /* 0x000000141d167220 */ /* 0x082fe20000410000 */
[----:B------:R-:W-:Y:S01]  /*0b70*/  FMUL.FTZ R28, R3, R20 ;  /* 0x00000014031c7220 */ /* 0x000fe20000410000 */
[----:B------:R-:W-:-:S05]  /*0b80*/  F2FP.BF16.F32.PACK_AB R29, R32, R29 ;  /* 0x0000001d201d723e */ /* 0x000fca00000010ff */
[----:B------:R-:W1:Y:S01]  /*0b90*/  MUFU.SQRT R33, R35 ;  /* 0x0000002300217308 */ /* 0x000e620000002000 */
[----:B---3--:R-:W-:Y:S01]  /*0ba0*/  FADD.FTZ R27, R31, UR22 ;  /* 0x000000161f1b7e21 */ /* 0x008fe20008010000 */
[-C--:B------:R-:W-:Y:S01]  /*0bb0*/  FMUL.FTZ R31, R23, R20.reuse ;  /* 0x00000014171f7220 */ /* 0x080fe20000410000 */
[----:B------:R-:W-:Y:S01]  /*0bc0*/  FMUL.FTZ R20, R11, R20 ;  /* 0x000000140b147220 */ /* 0x000fe20000410000 */
[----:B------:R-:W-:-:S04]  /*0bd0*/  PRMT R23, R29, 0x7610, R23 ;  /* 0x000076101d177816 */ /* 0x000fc80000000017 */
[----:B------:R-:W3:Y:S01]  /*0be0*/  MUFU.RCP R27, R27 ;  /* 0x0000001b001b7308 */ /* 0x000ee20000001000 */
[----:B--2---:R-:W-:-:S04]  /*0bf0*/  FMUL.FTZ R21, R22, R21 ;  /* 0x0000001516157220 */ /* 0x004fc80000410000 */
[----:B------:R-:W-:-:S03]  /*0c00*/  FFMA.FTZ R22, R12, UR17, R21 ;  /* 0x000000110c167c23 */ /* 0x000fc60008010015 */
[----:B------:R-:W2:Y:S01]  /*0c10*/  MUFU.RCP R10, R10 ;  /* 0x0000000a000a7308 */ /* 0x000ea20000001000 */
[----:B-1----:R-:W-:Y:S01]  /*0c20*/  FADD.FTZ R33, R33, UR22 ;  /* 0x0000001621217e21 */ /* 0x002fe20008010000 */
[----:B------:R-:W-:-:S06]  /*0c30*/  FMUL.FTZ R22, R22, UR23 ;  /* 0x0000001716167c20 */ /* 0x000fcc0008410000 */
[----:B------:R-:W1:Y:S01]  /*0c40*/  MUFU.RCP R21, R33 ;  /* 0x0000002100157308 */ /* 0x000e620000001000 */
[----:B---3--:R-:W-:-:S04]  /*0c50*/  FMUL.FTZ R27, R28, R27 ;  /* 0x0000001b1c1b7220 */ /* 0x008fc80000410000 */
[----:B------:R-:W-:-:S03]  /*0c60*/  FFMA.FTZ R27, R26, UR17, R27 ;  /* 0x000000111a1b7c23 */ /* 0x000fc6000801001b */
[----:B------:R-:W3:Y:S01]  /*0c70*/  F2F.BF16.F32 R22, R22 ;  /* 0x0000001600167304 */ /* 0x000ee20000202000 */
[----:B--2---:R-:W-:Y:S01]  /*0c80*/  FMUL.FTZ R31, R31, R10 ;  /* 0x0000000a1f1f7220 */ /* 0x004fe20000410000 */
[----:B------:R-:W-:-:S03]  /*0c90*/  FMUL.FTZ R27, R27, UR23 ;  /* 0x000000171b1b7c20 */ /* 0x000fc60008410000 */
[----:B------:R-:W-:-:S03]  /*0ca0*/  FFMA.FTZ R31, R0, UR17, R31 ;  /* 0x00000011001f7c23 */ /* 0x000fc6000801001f */
[----:B------:R-:W2:Y:S01]  /*0cb0*/  F2F.BF16.F32 R27, R27 ;  /* 0x0000001b001b7304 */ /* 0x000ea20000202000 */
[----:B-1----:R-:W-:Y:S01]  /*0cc0*/  FMUL.FTZ R20, R20, R21 ;  /* 0x0000001514147220 */ /* 0x002fe20000410000 */
[----:B------:R-:W-:-:S03]  /*0cd0*/  FMUL.FTZ R10, R31, UR23 ;  /* 0x000000171f0a7c20 */ /* 0x000fc60008410000 */
[----:B------:R-:W-:Y:S01]  /*0ce0*/  FFMA.FTZ R20, R25, UR17, R20 ;  /* 0x0000001119147c23 */ /* 0x000fe20008010014 */
[----:B---3--:R-:W-:Y:S02]  /*0cf0*/  IMAD.U32 R21, R22, 0x10000, RZ ;  /* 0x0001000016157824 */ /* 0x008fe400078e00ff */
[----:B------:R-:W1:Y:S01]  /*0d00*/  F2F.BF16.F32 R10, R10 ;  /* 0x0000000a000a7304 */ /* 0x000e620000202000 */
[----:B------:R-:W-:Y:S01]  /*0d10*/  FMUL.FTZ R20, R20, UR23 ;  /* 0x0000001714147c20 */ /* 0x000fe20008410000 */
[--C-:B------:R-:W-:Y:S01]  /*0d20*/  FADD.FTZ R12, R12, -R21.reuse ;  /* 0x800000150c0c7221 */ /* 0x100fe20000010000 */
[----:B------:R-:W-:Y:S02]  /*0d30*/  PRMT R21, R29, 0x7632, R21 ;  /* 0x000076321d157816 */ /* 0x000fe40000000015 */
[----:B------:R-:W-:-:S03]  /*0d40*/  PRMT R29, R34, 0x7610, R29 ;  /* 0x00007610221d7816 */ /* 0x000fc6000000001d */
[----:B------:R-:W3:Y:S01]  /*0d50*/  F2F.BF16.F32 R20, R20 ;  /* 0x0000001400147304 */ /* 0x000ee20000202000 */
[----:B--2---:R-:W-:Y:S02]  /*0d60*/  SHF.L.U32 R31, R27, 0x10, RZ ;  /* 0x000000101b1f7819 */ /* 0x004fe400000006ff */
[----:B------:R-:W-:Y:S02]  /*0d70*/  F2FP.BF16.F32.PACK_AB R12, R3, R12 ;  /* 0x0000000c030c723e */ /* 0x000fe400000010ff */
[----:B------:R-:W-:Y:S01]  /*0d80*/  PRMT R27, R34, 0x7632, R27 ;  /* 0x00007632221b7816 */ /* 0x000fe2000000001b */
[----:B------:R-:W-:Y:S01]  /*0d90*/  FADD.FTZ R31, R26, -R31 ;  /* 0x8000001f1a1f7221 */ /* 0x000fe20000010000 */
[----:B-1----:R-:W-:-:S04]  /*0da0*/  IMAD.U32 R33, R10, 0x10000, RZ ;  /* 0x000100000a217824 */ /* 0x002fc800078e00ff */
[--C-:B------:R-:W-:Y:S01]  /*0db0*/  FADD.FTZ R0, R0, -R33.reuse ;  /* 0x8000002100007221 */ /* 0x100fe20000010000 */
[----:B------:R-:W-:Y:S02]  /*0dc0*/  F2FP.BF16.F32.PACK_AB R30, R31, R30 ;  /* 0x0000001e1f1e723e */ /* 0x000fe400000010ff */
[----:B------:R-:W-:Y:S01]  /*0dd0*/  PRMT R33, R12, 0x7632, R33 ;  /* 0x000076320c217816 */ /* 0x000fe20000000021 */
[----:B---3--:R-:W-:Y:S01]  /*0de0*/  IMAD.U32 R22, R20, 0x10000, RZ ;  /* 0x0001000014167824 */ /* 0x008fe200078e00ff */
[----:B------:R-:W-:Y:S02]  /*0df0*/  F2FP.BF16.F32.PACK_AB R0, R11, R0 ;  /* 0x000000000b00723e */ /* 0x000fe400000010ff */
[----:B------:R-:W-:Y:S01]  /*0e00*/  PRMT R31, R30, 0x7632, R31 ;  /* 0x000076321e1f7816 */ /* 0x000fe2000000001f */
[----:B------:R-:W-:Y:S01]  /*0e10*/  FADD.FTZ R35, R25, -R22 ;  /* 0x8000001619237221 */ /* 0x000fe20000010000 */
[----:B------:R-:W-:Y:S02]  /*0e20*/  PRMT R25, R12, 0x7610, R25 ;  /* 0x000076100c197816 */ /* 0x000fe40000000019 */
[----:B------:R-:W-:-:S02]  /*0e30*/  PRMT R12, R0, 0x7632, R12 ;  /* 0x00007632000c7816 */ /* 0x000fc4000000000c */
[----:B------:R-:W-:Y:S02]  /*0e40*/  F2FP.BF16.F32.PACK_AB R2, R35, R2 ;  /* 0x000000022302723e */ /* 0x000fe400000010ff */
[----:B------:R-:W-:Y:S02]  /*0e50*/  PRMT R35, R0, 0x7610, R35 ;  /* 0x0000761000237816 */ /* 0x000fe40000000023 */
[----:B------:R-:W-:Y:S02]  /*0e60*/  PRMT R11, R30, 0x7610, R11 ;  /* 0x000076101e0b7816 */ /* 0x000fe4000000000b */
[C---:B------:R-:W-:Y:S02]  /*0e70*/  PRMT R37, R2.reuse, 0x7632, R37 ;  /* 0x0000763202257816 */ /* 0x040fe40000000025 */
[----:B------:R-:W-:Y:S01]  /*0e80*/  PRMT R0, R2, 0x7610, R0 ;  /* 0x0000761002007816 */ /* 0x000fe20000000000 */
[----:B------:R-:W-:Y:S06]  /*0e90*/  BRA `(.L_x_691) ;  /* 0x0000000400947947 */ /* 0x000fec0003800000 */
.L_x_690:
[----:B------:R-:W-:Y:S01]  /*0ea0*/  SHF.L.U32 R26, R26, 0x10, RZ ;  /* 0x000000101a1a7819 */ /* 0x000fe200000006ff */
[----:B------:R-:W-:Y:S01]  /*0eb0*/  IMAD.U32 R0, R0, 0x10000, RZ ;  /* 0x0001000000007824 */ /* 0x000fe200078e00ff */
[----:B------:R-:W-:Y:S01]  /*0ec0*/  SHF.L.U32 R3, R12, 0x10, RZ ;  /* 0x000000100c037819 */ /* 0x000fe200000006ff */
[----:B------:R-:W-:Y:S01]  /*0ed0*/  IMAD.U32 R31, R30, 0x10000, RZ ;  /* 0x000100001e1f7824 */ /* 0x000fe200078e00ff */
[----:B------:R-:W-:Y:S01]  /*0ee0*/  SHF.L.U32 R33, R28, 0x10, RZ ;  /* 0x000000101c217819 */ /* 0x000fe200000006ff */
[----:B------:R-:W-:Y:S01]  /*0ef0*/  FMUL.FTZ R12, R26, UR17 ;  /* 0x000000111a0c7c20 */ /* 0x000fe20008410000 */
[----:B------:R-:W-:Y:S01]  /*0f00*/  FMUL.FTZ R30, R0, UR17 ;  /* 0x00000011001e7c20 */ /* 0x000fe20008410000 */
[----:B------:R-:W-:Y:S01]  /*0f10*/  FFMA.FTZ R28, R3, UR17, R2 ;  /* 0x00000011031c7c23 */ /* 0x000fe20008010002 */
[----:B------:R-:W-:Y:S02]  /*0f20*/  IMAD.U32 R34, R27, 0x10000, RZ ;  /* 0x000100001b227824 */ /* 0x000fe400078e00ff */
[C---:B------:R-:W-:Y:S01]  /*0f30*/  FFMA.FTZ R2, R13.reuse, R31, R12 ;  /* 0x0000001f0d027223 */ /* 0x040fe2000001000c */
[----:B------:R-:W-:Y:S01]  /*0f40*/  FFMA.FTZ R12, R13, R33, R30 ;  /* 0x000000210d0c7223 */ /* 0x000fe2000001001e */
[----:B------:R-:W-:Y:S01]  /*0f50*/  FMUL.FTZ R30, R28, R28 ;  /* 0x0000001c1c1e7220 */ /* 0x000fe20000410000 */
[----:B------:R-:W1:Y:S01]  /*0f60*/  MUFU.RCP R32, UR21 ;  /* 0x0000001500207d08 */ /* 0x000e620008001000 */
[----:B------:R-:W-:Y:S01]  /*0f70*/  FMUL.FTZ R31, R2, R2 ;  /* 0x00000002021f7220 */ /* 0x000fe20000410000 */
[----:B------:R-:W-:Y:S01]  /*0f80*/  SHF.L.U32 R20, R20, 0x10, RZ ;  /* 0x0000001014147819 */ /* 0x000fe200000006ff */
[----:B------:R-:W-:Y:S01]  /*0f90*/  FFMA.FTZ R27, R30, -UR19, R30 ;  /* 0x800000131e1b7c23 */ /* 0x000fe2000801001e */
[----:B------:R-:W-:Y:S01]  /*0fa0*/  SHF.L.U32 R30, R29, 0x10, RZ ;  /* 0x000000101d1e7819 */ /* 0x000fe200000006ff */
[----:B------:R-:W-:Y:S01]  /*0fb0*/  FFMA.FTZ R31, R31, -UR19, R31 ;  /* 0x800000131f1f7c23 */ /* 0x000fe2000801001f */
[----:B------:R-:W-:-:S02]  /*0fc0*/  IMAD.U32 R29, R25, 0x10000, RZ ;  /* 0x00010000191d7824 */ /* 0x000fc400078e00ff */
[----:B------:R-:W-:Y:S01]  /*0fd0*/  FFMA.FTZ R27, R34, UR19, R27 ;  /* 0x00000013221b7c23 */ /* 0x000fe2000801001b */
[----:B------:R-:W-:Y:S02]  /*0fe0*/  IMAD.U32 R35, R22, 0x10000, RZ ;  /* 0x0001000016237824 */ /* 0x000fe400078e00ff */
[----:B------:R-:W-:Y:S01]  /*0ff0*/  FFMA.FTZ R25, R30, UR19, R31 ;  /* 0x000000131e197c23 */ /* 0x000fe2000801001f */
[----:B------:R-:W-:Y:S01]  /*1000*/  FMUL.FTZ R30, R12, R12 ;  /* 0x0000000c0c1e7220 */ /* 0x000fe20000410000 */
[----:B------:R-:W-:Y:S01]  /*1010*/  SHF.L.U32 R31, R21, 0x10, RZ ;  /* 0x00000010151f7819 */ /* 0x000fe200000006ff */
[----:B------:R-:W-:Y:S02]  /*1020*/  IMAD.U32 R21, R11, 0x10000, RZ ;  /* 0x000100000b157824 */ /* 0x000fe400078e00ff */
[----:B------:R-:W-:Y:S01]  /*1030*/  FMUL.FTZ R34, R29, UR17 ;  /* 0x000000111d227c20 */ /* 0x000fe20008410000 */
[----:B------:R-:W-:Y:S01]  /*1040*/  FFMA.FTZ R30, R30, -UR19, R30 ;  /* 0x800000131e1e7c23 */ /* 0x000fe2000801001e */
[----:B------:R-:W2:Y:S01]  /*1050*/  MUFU.RCP R22, UR20 ;  /* 0x0000001400167d08 */ /* 0x000ea20008001000 */
[----:B------:R-:W-:Y:S01]  /*1060*/  FFMA.FTZ R28, R28, -UR18, R28 ;  /* 0x800000121c1c7c23 */ /* 0x000fe2000801001c */
[----:B------:R-:W-:Y:S01]  /*1070*/  FFMA.FTZ R21, R13, R21, R34 ;  /* 0x000000150d157223 */ /* 0x000fe20000010022 */
[----:B------:R-:W-:Y:S01]  /*1080*/  FFMA.FTZ R30, R31, UR19, R30 ;  /* 0x000000131f1e7c23 */ /* 0x000fe2000801001e */
[-C--:B-1----:R-:W-:Y:S01]  /*1090*/  FMUL.FTZ R31, R27, R32.reuse ;  /* 0x000000201b1f7220 */ /* 0x082fe20000410000 */
[-C--:B------:R-:W-:Y:S01]  /*10a0*/  FMUL.FTZ R33, R25, R32.reuse ;  /* 0x0000002019217220 */ /* 0x080fe20000410000 */
[----:B------:R-:W-:Y:S01]  /*10b0*/  FMUL.FTZ R11, R21, R21 ;  /* 0x00000015150b7220 */ /* 0x000fe20000410000 */
[----:B------:R-:W-:Y:S01]  /*10c0*/  SHF.L.U32 R37, R10, 0x10, RZ ;  /* 0x000000100a257819 */ /* 0x000fe200000006ff */
[----:B------:R-:W-:Y:S01]  /*10d0*/  FFMA.FTZ R28, R35, UR18, R28 ;  /* 0x00000012231c7c23 */ /* 0x000fe2000801001c */
[----:B------:R-:W-:Y:S01]  /*10e0*/  IMAD.U32 R36, R23, 0x10000, RZ ;  /* 0x0001000017247824 */ /* 0x000fe200078e00ff */
[----:B------:R-:W1:Y:S01]  /*10f0*/  MUFU.SQRT R31, R31 ;  /* 0x0000001f001f7308 */ /* 0x000e620000002000 */
[----:B------:R-:W-:Y:S01]  /*1100*/  FFMA.FTZ R11, R11, -UR19, R11 ;  /* 0x800000130b0b7c23 */ /* 0x000fe2000801000b */
[----:B------:R-:W-:Y:S01]  /*1110*/  FFMA.FTZ R23, R12, -UR18, R12 ;  /* 0x800000120c177c23 */ /* 0x000fe2000801000c */
[----:B------:R-:W-:Y:S01]  /*1120*/  FFMA.FTZ R2, R2, -UR18, R2 ;  /* 0x8000001202027c23 */ /* 0x000fe20008010002 */
[----:B------:R-:W-:Y:S01]  /*1130*/  SHF.L.U32 R24, R24, 0x10, RZ ;  /* 0x0000001018187819 */ /* 0x000fe200000006ff */
[----:B------:R-:W-:Y:S01]  /*1140*/  FFMA.FTZ R11, R20, UR19, R11 ;  /* 0x00000013140b7c23 */ /* 0x000fe2000801000b */
[----:B------:R-:W-:Y:S01]  /*1150*/  FMUL.FTZ R20, R30, R32 ;  /* 0x000000201e147220 */ /* 0x000fe20000410000 */
[----:B--2---:R-:W-:Y:S01]  /*1160*/  FMUL.FTZ R12, R28, R22 ;  /* 0x000000161c0c7220 */ /* 0x004fe20000410000 */
[----:B------:R-:W2:Y:S01]  /*1170*/  MUFU.SQRT R33, R33 ;  /* 0x0000002100217308 */ /* 0x000ea20000002000 */
[----:B------:R-:W-:Y:S01]  /*1180*/  FMUL.FTZ R32, R11, R32 ;  /* 0x000000200b207220 */ /* 0x000fe20000410000 */
[----:B------:R-:W-:Y:S01]  /*1190*/  FFMA.FTZ R23, R36, UR18, R23 ;  /* 0x0000001224177c23 */ /* 0x000fe20008010017 */
[----:B------:R-:W-:-:S05]  /*11a0*/  F2FP.BF16.F32.PACK_AB R27, R27, R28 ;  /* 0x0000001c1b1b723e */ /* 0x000fca00000010ff */
[----:B------:R-:W3:Y:S01]  /*11b0*/  MUFU.SQRT R20, R20 ;  /* 0x0000001400147308 */ /* 0x000ee20000002000 */
[----:B-1----:R-:W-:-:S07]  /*11c0*/  FADD.FTZ R34, R31, UR22 ;  /* 0x000000161f227e21 */ /* 0x002fce0008010000 */
[----:B------:R-:W1:Y:S01]  /*11d0*/  MUFU.SQRT R32, R32 ;  /* 0x0000002000207308 */ /* 0x000e620000002000 */
[----:B--2---:R-:W-:Y:S01]  /*11e0*/  FADD.FTZ R35, R33, UR22 ;  /* 0x0000001621237e21 */ /* 0x004fe20008010000 */
[----:B------:R-:W-:-:S06]  /*11f0*/  FFMA.FTZ R33, R37, UR18, R2 ;  /* 0x0000001225217c23 */ /* 0x000fcc0008010002 */
[----:B------:R-:W2:Y:S01]  /*1200*/  MUFU.RCP R31, R34 ;  /* 0x00000022001f7308 */ /* 0x000ea20000001000 */
[----:B---3--:R-:W-:-:S07]  /*1210*/  FADD.FTZ R10, R20, UR22 ;  /* 0x00000016140a7e21 */ /* 0x008fce0008010000 */
[----:B------:R-:W3:Y:S01]  /*1220*/  MUFU.RCP R10, R10 ;  /* 0x0000000a000a7308 */ /* 0x000ee20000001000 */
[----:B-1----:R-:W-:-:S07]  /*1230*/  FADD.FTZ R32, R32, UR22 ;  /* 0x0000001620207e21 */ /* 0x002fce0008010000 */
[----:B------:R1:W4:Y:S01]  /*1240*/  MUFU.RCP R2, R35 ;  /* 0x0000002300027308 */ /* 0x0003220000001000 */
[----:B--2---:R-:W-:-:S04]  /*1250*/  FMUL.FTZ R31, R12, R31 ;  /* 0x0000001f0c1f7220 */ /* 0x004fc80000410000 */
[----:B------:R-:W-:Y:S01]  /*1260*/  FMUL.FTZ R20, R31, UR23 ;  /* 0x000000171f147c20 */ /* 0x000fe20008410000 */
[----:B------:R-:W-:Y:S01]  /*1270*/  FFMA.FTZ R31, R21, -UR18, R21 ;  /* 0x80000012151f7c23 */ /* 0x000fe20008010015 */
[-C--:B------:R-:W-:Y:S01]  /*1280*/  FMUL.FTZ R21, R23, R22.reuse ;  /* 0x0000001617157220 */ /* 0x080fe20000410000 */
[----:B------:R-:W2:Y:S01]  /*1290*/  MUFU.RCP R12, R32 ;  /* 0x00000020000c7308 */ /* 0x000ea20000001000 */
[----:B-1----:R-:W-:Y:S01]  /*12a0*/  FMUL.FTZ R35, R33, R22 ;  /* 0x0000001621237220 */ /* 0x002fe20000410000 */
[----:B------:R-:W-:Y:S01]  /*12b0*/  FFMA.FTZ R31, R24, UR18, R31 ;  /* 0x00000012181f7c23 */ /* 0x000fe2000801001f */
[----:B---3--:R-:W-:-:S03]  /*12c0*/  FMUL.FTZ R10, R21, R10 ;  /* 0x0000000a150a7220 */ /* 0x008fc60000410000 */
[----:B------:R-:W-:Y:S01]  /*12d0*/  FMUL.FTZ R21, R31, R22 ;  /* 0x000000161f157220 */ /* 0x000fe20000410000 */
[----:B------:R-:W-:Y:S01]  /*12e0*/  FMUL.FTZ R10, R10, UR23 ;  /* 0x000000170a0a7c20 */ /* 0x000fe20008410000 */
[----:B----4-:R-:W-:Y:S02]  /*12f0*/  FMUL.FTZ R35, R35, R2 ;  /* 0x0000000223237220 */ /* 0x010fe40000410000 */
[----:B------:R-:W1:Y:S02]  /*1300*/  F2F.BF16.F32 R2, R20 ;  /* 0x0000001400027304 */ /* 0x000e640000202000 */
[----:B------:R-:W-:Y:S01]  /*1310*/  FMUL.FTZ R35, R35, UR23 ;  /* 0x0000001723237c20 */ /* 0x000fe20008410000 */
[----:B--2---:R-:W-:-:S05]  /*1320*/  FMUL.FTZ R12, R21, R12 ;  /* 0x0000000c150c7220 */ /* 0x004fca0000410000 */
[----:B------:R-:W2:Y:S01]  /*1330*/  F2F.BF16.F32 R35, R35 ;  /* 0x0000002300237304 */ /* 0x000ea20000202000 */
[----:B------:R-:W-:Y:S01]  /*1340*/  FMUL.FTZ R12, R12, UR23 ;  /* 0x000000170c0c7c20 */ /* 0x000fe20008410000 */
[----:B-1----:R-:W-:-:S06]  /*1350*/  IMAD.U32 R2, R2, 0x10000, RZ ;  /* 0x0001000002027824 */ /* 0x002fcc00078e00ff */
[----:B------:R-:W1:Y:S01]  /*1360*/  F2F.BF16.F32 R10, R10 ;  /* 0x0000000a000a7304 */ /* 0x000e620000202000 */
[----:B------:R-:W-:Y:S01]  /*1370*/  FADD.FTZ R2, R3, -R2 ;  /* 0x8000000203027221 */ /* 0x000fe20000010000 */
[----:B--2---:R-:W-:-:S06]  /*1380*/  SHF.L.U32 R21, R35, 0x10, RZ ;  /* 0x0000001023157819 */ /* 0x004fcc00000006ff */
[----:B------:R-:W2:Y:S01]  /*1390*/  F2F.BF16.F32 R12, R12 ;  /* 0x0000000c000c7304 */ /* 0x000ea20000202000 */
[----:B------:R-:W-:Y:S01]  /*13a0*/  F2FP.BF16.F32.PACK_AB R2, R33, R2 ;  /* 0x000000022102723e */ /* 0x000fe200000010ff */
[--C-:B------:R-:W-:Y:S01]  /*13b0*/  FADD.FTZ R26, R26, -R21.reuse ;  /* 0x800000151a1a7221 */ /* 0x100fe20000010000 */
[----:B------:R-:W-:Y:S01]  /*13c0*/  PRMT R21, R27, 0x7632, R21 ;  /* 0x000076321b157816 */ /* 0x000fe20000000015 */
[----:B-1----:R-:W-:Y:S01]  /*13d0*/  IMAD.U32 R37, R10, 0x10000, RZ ;  /* 0x000100000a257824 */ /* 0x002fe200078e00ff */
[----:B------:R-:W-:Y:S02]  /*13e0*/  PRMT R33, R2, 0x7632, R33 ;  /* 0x0000763202217816 */ /* 0x000fe40000000021 */
[----:B------:R-:W-:Y:S01]  /*13f0*/  F2FP.BF16.F32.PACK_AB R26, R26, R25 ;  /* 0x000000191a1a723e */ /* 0x000fe200000010ff */
[----:B------:R-:W-:Y:S01]  /*1400*/  FADD.FTZ R0, R0, -R37 ;  /* 0x8000002500007221 */ /* 0x000fe20000010000 */
[----:B------:R-:W-:Y:S02]  /*1410*/  PRMT R25, R2, 0x7610, R25 ;  /* 0x0000761002197816 */ /* 0x000fe40000000019 */
[----:B--2---:R-:W-:-:S02]  /*1420*/  SHF.L.U32 R20, R12, 0x10, RZ ;  /* 0x000000100c147819 */ /* 0x004fc400000006ff */
[----:B------:R-:W-:Y:S02]  /*1430*/  F2FP.BF16.F32.PACK_AB R0, R31, R0 ;  /* 0x000000001f00723e */ /* 0x000fe400000010ff */
[----:B------:R-:W-:Y:S01]  /*1440*/  PRMT R31, R26, 0x7632, R31 ;  /* 0x000076321a1f7816 */ /* 0x000fe2000000001f */
[----:B------:R-:W-:Y:S01]  /*1450*/  FADD.FTZ R20, R29, -R20 ;  /* 0x800000141d147221 */ /* 0x000fe20000010000 */
[----:B------:R-:W-:Y:S02]  /*1460*/  F2FP.BF16.F32.PACK_AB R29, R30, R23 ;  /* 0x000000171e1d723e */ /* 0x000fe400000010ff */
[----:B------:R-:W-:Y:S02]  /*1470*/  PRMT R23, R27, 0x7610, R23 ;  /* 0x000076101b177816 */ /* 0x000fe40000000017 */
[----:B------:R-:W-:Y:S02]  /*1480*/  F2FP.BF16.F32.PACK_AB R20, R20, R11 ;  /* 0x0000000b1414723e */ /* 0x000fe400000010ff */
[----:B------:R-:W-:-:S02]  /*1490*/  PRMT R12, R0, 0x7632, R12 ;  /* 0x00007632000c7816 */ /* 0x000fc4000000000c */
[----:B------:R-:W-:Y:S02]  /*14a0*/  PRMT R35, R0, 0x7610, R35 ;  /* 0x0000761000237816 */ /* 0x000fe40000000023 */
[----:B------:R-:W-:Y:S02]  /*14b0*/  PRMT R27, R29, 0x7632, R27 ;  /* 0x000076321d1b7816 */ /* 0x000fe4000000001b */
[----:B------:R-:W-:Y:S02]  /*14c0*/  PRMT R11, R26, 0x7610, R11 ;  /* 0x000076101a0b7816 */ /* 0x000fe4000000000b */
[C---:B------:R-:W-:Y:S02]  /*14d0*/  PRMT R37, R20.reuse, 0x7632, R37 ;  /* 0x0000763214257816 */ /* 0x040fe40000000025 */
[----:B------:R-:W-:-:S07]  /*14e0*/  PRMT R0, R20, 0x7610, R0 ;  /* 0x0000761014007816 */ /* 0x000fce0000000000 */
.L_x_691:
[----:B------:R-:W-:-:S04]  /*14f0*/  IADD3 R2, P1, R17, UR4, RZ ;  /* 0x0000000411027c10 */ /* 0x000fc8000ff3e0ff */
[----:B------:R-:W-:Y:S01]  /*1500*/  IADD3.X R3, R19, UR5, RZ, P1, !PT ;  /* 0x0000000513037c10 */ /* 0x000fe20008ffe4ff */
[----:B------:R-:W-:Y:S08]  /*1510*/  @!P0 BRA `(.L_x_692) ;  /* 0x0000000000508947 */ /* 0x000ff00003800000 */
[----:B------:R-:W-:Y:S02]  /*1520*/  LOP3.LUT R10, R31, 0xffff, RZ, 0xc0, !PT ;  /* 0x0000ffff1f0a7812 */ /* 0x000fe400078ec0ff */
[----:B------:R-:W-:Y:S02]  /*1530*/  LOP3.LUT R28, R33, 0xffff, RZ, 0xc0, !PT ;  /* 0x0000ffff211c7812 */ /* 0x000fe400078ec0ff */
[----:B------:R-:W-:Y:S01]  /*1540*/  LOP3.LUT R26, R11, 0xffff, RZ, 0xc0, !PT ;  /* 0x0000ffff0b1a7812 */ /* 0x000fe200078ec0ff */
[----:B------:R-:W-:Y:S01]  /*1550*/  IMAD.WIDE.U32 R10, R10, 0x10000, RZ ;  /* 0x000100000a0a7825 */ /* 0x000fe200078e00ff */
[----:B------:R-:W-:Y:S02]  /*1560*/  PRMT R19, R29, 0x5410, R12 ;  /* 0x000054101d137816 */ /* 0x000fe4000000000c */
[----:B------:R-:W-:Y:S01]  /*1570*/  PRMT R35, R35, 0x5410, R37 ;  /* 0x0000541023237816 */ /* 0x000fe20000000025 */
[----:B------:R-:W-:Y:S01]  /*1580*/  IMAD.WIDE.U32 R28, R28, 0x10000, RZ ;  /* 0x000100001c1c7825 */ /* 0x000fe200078e00ff */
[----:B------:R-:W-:-:S02]  /*1590*/  PRMT R17, R27, 0x5410, R0 ;  /* 0x000054101b117816 */ /* 0x000fc40000000000 */
[----:B------:R-:W-:Y:S01]  /*15a0*/  LOP3.LUT R11, R35, R11, RZ, 0xfc, !PT ;  /* 0x0000000b230b7212 */ /* 0x000fe200078efcff */
[----:B------:R-:W-:Y:S01]  /*15b0*/  IMAD.WIDE.U32 R26, R26, 0x10000, RZ ;  /* 0x000100001a1a7825 */ /* 0x000fe200078e00ff */
[----:B------:R-:W-:Y:S02]  /*15c0*/  LOP3.LUT R10, R10, 0xffff, R25, 0xf8, !PT ;  /* 0x0000ffff0a0a7812 */ /* 0x000fe400078ef819 */
[----:B------:R-:W-:Y:S02]  /*15d0*/  LOP3.LUT R25, R19, R29, RZ, 0xfc, !PT ;  /* 0x0000001d13197212 */ /* 0x000fe400078efcff */
[----:B------:R-:W-:Y:S01]  /*15e0*/  LOP3.LUT R24, R28, 0xffff, R23, 0xf8, !PT ;  /* 0x0000ffff1c187812 */ /* 0x000fe200078ef817 */
[----:B------:R1:W-:Y:S01]  /*15f0*/  STG.E.64 desc[UR14][R8.64], R10 ;  /* 0x0000000a08007986 */ /* 0x0003e2000c101b0e */
[----:B------:R-:W-:Y:S02]  /*1600*/  LOP3.LUT R23, R17, R27, RZ, 0xfc, !PT ;  /* 0x0000001b11177212 */ /* 0x000fe400078efcff */
[----:B------:R-:W-:Y:S01]  /*1610*/  LOP3.LUT R22, R26, 0xffff, R21, 0xf8, !PT ;  /* 0x0000ffff1a167812 */ /* 0x000fe200078ef815 */
[----:B------:R1:W-:Y:S04]  /*1620*/  STG.E.64 desc[UR14][R6.64], R24 ;  /* 0x0000001806007986 */ /* 0x0003e8000c101b0e */
[----:B------:R1:W-:Y:S04]  /*1630*/  STG.E.64 desc[UR14][R4.64], R22 ;  /* 0x0000001604007986 */ /* 0x0003e8000c101b0e */
[----:B------:R1:W-:Y:S01]  /*1640*/  STG.E.64 desc[UR14][R2.64], R10 ;  /* 0x0000000a02007986 */ /* 0x0003e2000c101b0e */
[----:B------:R-:W-:Y:S05]  /*1650*/  BRA `(.L_x_693) ;  /* 0x00000000005c7947 */ /* 0x000fea0003800000 */
.L_x_692:
[C---:B------:R-:W-:Y:S01]  /*1660*/  VIADD R10, R18.reuse, 0x1 ;  /* 0x00000001120a7836 */ /* 0x040fe20000000000 */
[CC--:B------:R-:W-:Y:S02]  /*1670*/  ISETP.GE.AND P1, PT, R18.reuse, R15.reuse, PT ;  /* 0x0000000f1200720c */ /* 0x0c0fe40003f26270 */
[----:B------:R-:W-:Y:S02]  /*1680*/  IADD3 R20, R18, 0x2, RZ ;  /* 0x0000000212147810 */ /* 0x000fe40007ffe0ff */
[-C--:B------:R-:W-:Y:S01]  /*1690*/  ISETP.GE.AND P2, PT, R10, R15.reuse, PT ;  /* 0x0000000f0a00720c */ /* 0x080fe20003f46270 */
[----:B------:R-:W-:Y:S01]  /*16a0*/  VIADD R10, R18, 0x3 ;  /* 0x00000003120a7836 */ /* 0x000fe20000000000 */
[----:B------:R-:W-:-:S04]  /*16b0*/  ISETP.GE.AND P3, PT, R20, R15, PT ;  /* 0x0000000f1400720c */ /* 0x000fc80003f66270 */
[----:B------:R-:W-:-:S03]  /*16c0*/  ISETP.GE.AND P4, PT, R10, R15, PT ;  /* 0x0000000f0a00720c */ /* 0x000fc60003f86270 */
[----:B------:R2:W-:Y:S04]  /*16d0*/  @!P1 STG.E.U16 desc[UR14][R8.64], R25 ;  /* 0x0000001908009986 */ /* 0x0005e8000c10150e */
        /* <DEDUP_REMOVED lines=14> */
[----:B------:R2:W-:Y:S02]  /*17c0*/  @!P4 STG.E.U16 desc[UR14][R2.64+0x6], R37 ;  /* 0x000006250200c986 */ /* 0x0005e4000c10150e */
.L_x_693:
[----:B0-----:R-:W-:-:S04]  /*17d0*/  LEA R18, R16, R18, 0x2 ;  /* 0x0000001210127211 */ /* 0x001fc800078e10ff */
[----:B------:R-:W-:-:S13]  /*17e0*/  ISETP.GE.AND P1, PT, R18, R15, PT ;  /* 0x0000000f1200720c */ /* 0x000fda0003f26270 */
[----:B------:R-:W-:Y:S05]  /*17f0*/  @!P1 BRA `(.L_x_694) ;  /* 0xffffffe800d09947 */ /* 0x000fea000383ffff */
[----:B------:R-:W-:Y:S05]  /*1800*/  BSYNC B0 ;  /* 0x0000000000007941 */ /* 0x000fea0003800000 */
.L_x_688:
[----:B------:R-:W-:Y:S05]  /*1810*/  EXIT ;  /* 0x000000000000794d */ /* 0x000fea0003800000 */
.L_x_695:
        /* <DEDUP_REMOVED lines=14> */
.L_x_984:


//--------------------- .text._Z25multi_tensor_apply_kernelI18TensorListMetadataILi5EE15DistAdamFunctorIN3c108BFloat16ES4_NS3_4HalfEEJPfffffff10adamMode_tfEEvlPViT_T0_DpT1_ --------------------------
	.section	.text._Z25multi_tensor_apply_kernelI18TensorListMetadataILi5EE15DistAdamFunctorIN3c108BFloat16ES4_NS3_4HalfEEJPfffffff10adamMode_tfEEvlPViT_T0_DpT1_,"ax",@progbits
	.align	128
        .global         _Z25multi_tensor_apply_kernelI18TensorListMetadataILi5EE15DistAdamFunctorIN3c108BFloat16ES4_NS3_4HalfEEJPfffffff10adamMode_tfEEvlPViT_T0_DpT1_
        .type           _Z25multi_tensor_apply_kernelI18TensorListMetadataILi5EE15DistAdamFunctorIN3c108BFloat16ES4_NS3_4HalfEEJPfffffff10adamMode_tfEEvlPViT_T0_DpT1_,@function
        .size           _Z25multi_tensor_apply_kernelI18TensorListMetadataILi5EE15DistAdamFunctorIN3c108BFloat16ES4_NS3_4HalfEEJPfffffff10adamMode_tfEEvlPViT_T0_DpT1_,(.L_x_985 - _Z25multi_tensor_apply_kernelI18TensorListMetadataILi5EE15DistAdamFunctorIN3c108BFloat16ES4_NS3_4HalfEEJPfffffff10adamMode_tfEEvlPViT_T0_DpT1_)
        .other          _Z25multi_tensor_apply_kernelI18TensorListMetadataILi5EE15DistAdamFunctorIN3c108BFloat16ES4_NS3_4HalfEEJPfffffff10adamMode_tfEEvlPViT_T0_DpT1_,@"STO_CUDA_ENTRY STV_DEFAULT"
_Z25multi_tensor_apply_kernelI18TensorListMetadataILi5EE15DistAdamFunctorIN3c108BFloat16ES4_NS3_4HalfEEJPfffffff10adamMode_tfEEvlPViT_T0_DpT1_:
.text._Z25multi_tensor_apply_kernelI18TensorListMetadataILi5EE15DistAdamFunctorIN3c108BFloat16ES4_NS3_4HalfEEJPfffffff10adamMode_tfEEvlPViT_T0_DpT1_:
        /* <DEDUP_REMOVED lines=42> */
.L_x_696:
        /* <DEDUP_REMOVED lines=10> */
.L_x_703:
        /* <DEDUP_REMOVED lines=76> */
.L_x_698:
[----:B-1---5:R-:W-:-:S04]  /*0800*/  IMAD.U32 R2, R31, 0x10000, RZ ;  /* 0x000100001f027824 */ /* 0x022fc800078e00ff */
[----:B------:R-:W-:Y:S01]  /*0810*/  FMUL.FTZ R3, R13, R2 ;  /* 0x000000020d037220 */ /* 0x000fe20000410000 */
[----:B------:R-:W-:Y:S06]  /*0820*/  @!P5 BRA `(.L_x_699) ;  /* 0x000000040094d947 */ /* 0x000fec0003800000 */
[----:B------:R-:W1:Y:S01]  /*0830*/  MUFU.RCP R2, UR21 ;  /* 0x0000001500027d08 */ /* 0x000e620008001000 */
[----:B------:R-:W-:Y:S01]  /*0840*/  FMUL.FTZ R31, R3, R3 ;  /* 0x00000003031f7220 */ /* 0x000fe20000410000 */
[----:B------:R-:W-:Y:S01]  /*0850*/  SHF.L.U32 R30, R30, 0x10, RZ ;  /* 0x000000101e1e7819 */ /* 0x000fe200000006ff */
[----:B------:R-:W-:Y:S01]  /*0860*/  IMAD.U32 R27, R27, 0x10000, RZ ;  /* 0x000100001b1b7824 */ /* 0x000fe200078e00ff */
[----:B------:R-:W-:Y:S01]  /*0870*/  SHF.L.U32 R21, R21, 0x10, RZ ;  /* 0x0000001015157819 */ /* 0x000fe200000006ff */
[----:B------:R-:W-:Y:S01]  /*0880*/  FFMA.FTZ R32, R31, -UR19, R31 ;  /* 0x800000131f207c23 */ /* 0x000fe2000801001f */
[----:B------:R-:W-:Y:S02]  /*0890*/  IMAD.U32 R34, R28, 0x10000, RZ ;  /* 0x000100001c227824 */ /* 0x000fe400078e00ff */
[----:B------:R-:W-:Y:S01]  /*08a0*/  FMUL.FTZ R30, R13, R30 ;  /* 0x0000001e0d1e7220 */ /* 0x000fe20000410000 */
[----:B------:R-:W-:Y:S02]  /*08b0*/  IMAD.U32 R29, R29, 0x10000, RZ ;  /* 0x000100001d1d7824 */ /* 0x000fe400078e00ff */
[----:B------:R-:W-:Y:S01]  /*08c0*/  FFMA.FTZ R27, R27, UR19, R32 ;  /* 0x000000131b1b7c23 */ /* 0x000fe20008010020 */
[----:B------:R-:W-:Y:S01]  /*08d0*/  FFMA.FTZ R3, R3, -UR18, R3 ;  /* 0x8000001203037c23 */ /* 0x000fe20008010003 */
[----:B------:R-:W-:Y:S01]  /*08e0*/  FMUL.FTZ R28, R30, R30 ;  /* 0x0000001e1e1c7220 */ /* 0x000fe20000410000 */
[----:B------:R-:W-:Y:S01]  /*08f0*/  SHF.L.U32 R20, R20, 0x10, RZ ;  /* 0x0000001014147819 */ /* 0x000fe200000006ff */
[----:B------:R-:W-:Y:S01]  /*0900*/  FFMA.FTZ R30, R30, -UR18, R30 ;  /* 0x800000121e1e7c23 */ /* 0x000fe2000801001e */
[----:B------:R-:W-:-:S02]  /*0910*/  IMAD.U32 R24, R24, 0x10000, RZ ;  /* 0x0001000018187824 */ /* 0x000fc400078e00ff */
[----:B------:R-:W-:Y:S01]  /*0920*/  FFMA.FTZ R32, R28, -UR19, R28 ;  /* 0x800000131c207c23 */ /* 0x000fe2000801001c */
[----:B------:R-:W-:Y:S01]  /*0930*/  FMUL.FTZ R28, R13, R34 ;  /* 0x000000220d1c7220 */ /* 0x000fe20000410000 */
[----:B-1----:R-:W-:Y:S01]  /*0940*/  FMUL.FTZ R31, R27, R2 ;  /* 0x000000021b1f7220 */ /* 0x002fe20000410000 */
[----:B------:R-:W-:Y:S02]  /*0950*/  IMAD.U32 R26, R26, 0x10000, RZ ;  /* 0x000100001a1a7824 */ /* 0x000fe400078e00ff */
[----:B------:R-:W-:Y:S01]  /*0960*/  FFMA.FTZ R29, R29, UR19, R32 ;  /* 0x000000131d1d7c23 */ /* 0x000fe20008010020 */
[----:B------:R-:W-:Y:S01]  /*0970*/  FMUL.FTZ R32, R28, R28 ;  /* 0x0000001c1c207220 */ /* 0x000fe20000410000 */
[----:B------:R-:W-:Y:S01]  /*0980*/  SHF.L.U32 R0, R0, 0x10, RZ ;  /* 0x0000001000007819 */ /* 0x000fe200000006ff */
[----:B------:R-:W-:Y:S01]  /*0990*/  IMAD.U32 R25, R25, 0x10000, RZ ;  /* 0x0001000019197824 */ /* 0x000fe200078e00ff */
[----:B------:R-:W1:Y:S01]  /*09a0*/  MUFU.SQRT R31, R31 ;  /* 0x0000001f001f7308 */ /* 0x000e620000002000 */
[----:B------:R-:W-:Y:S01]  /*09b0*/  FFMA.FTZ R32, R32, -UR19, R32 ;  /* 0x8000001320207c23 */ /* 0x000fe20008010020 */
[----:B------:R-:W-:Y:S01]  /*09c0*/  FMUL.FTZ R34, R29, R2 ;  /* 0x000000021d227220 */ /* 0x000fe20000410000 */
[----:B------:R-:W-:-:S02]  /*09d0*/  SHF.L.U32 R12, R12, 0x10, RZ ;  /* 0x000000100c0c7819 */ /* 0x000fc400000006ff */
[----:B------:R-:W-:Y:S01]  /*09e0*/  FFMA.FTZ R21, R21, UR19, R32 ;  /* 0x0000001315157c23 */ /* 0x000fe20008010020 */
[----:B------:R-:W-:Y:S02]  /*09f0*/  IMAD.U32 R32, R11, 0x10000, RZ ;  /* 0x000100000b207824 */ /* 0x000fe400078e00ff */
[----:B------:R-:W-:Y:S01]  /*0a00*/  MUFU.SQRT R34, R34 ;  /* 0x0000002200227308 */ /* 0x000fe20000002000 */
[----:B------:R-:W-:Y:S01]  /*0a10*/  FMUL.FTZ R35, R21, R2 ;  /* 0x0000000215237220 */ /* 0x000fe20000410000 */
[----:B------:R-:W-:Y:S01]  /*0a20*/  FMUL.FTZ R11, R13, R32 ;  /* 0x000000200d0b7220 */ /* 0x000fe20000410000 */
[----:B------:R-:W-:-:S03]  /*0a30*/  IMAD.U32 R32, R22, 0x10000, RZ ;  /* 0x0001000016207824 */ /* 0x000fc600078e00ff */
[----:B------:R-:W-:Y:S01]  /*0a40*/  FMUL.FTZ R36, R11, R11 ;  /* 0x0000000b0b247220 */ /* 0x000fe20000410000 */
[----:B------:R-:W-:Y:S01]  /*0a50*/  FFMA.FTZ R32, R32, UR18, R3 ;  /* 0x0000001220207c23 */ /* 0x000fe20008010003 */
[----:B------:R2:W3:Y:S01]  /*0a60*/  MUFU.SQRT R22, R35 ;  /* 0x0000002300167308 */ /* 0x0004e20000002000 */
[----:B-1----:R-:W-:Y:S01]  /*0a70*/  FADD.FTZ R33, R31, UR22 ;  /* 0x000000161f217e21 */ /* 0x002fe20008010000 */
[----:B------:R-:W-:-:S04]  /*0a80*/  FFMA.FTZ R11, R11, -UR18, R11 ;  /* 0x800000120b0b7c23 */ /* 0x000fc8000801000b */
[----:B------:R-:W-:Y:S02]  /*0a90*/  FFMA.FTZ R11, R24, UR18, R11 ;  /* 0x00000012180b7c23 */ /* 0x000fe4000801000b */
[----:B------:R1:W-:Y:S01]  /*0aa0*/  MUFU.RCP R31, R33 ;  /* 0x00000021001f7308 */ /* 0x0003e20000001000 */
[----:B--2---:R-:W-:Y:S01]  /*0ab0*/  FFMA.FTZ R35, R28, -UR18, R28 ;  /* 0x800000121c237c23 */ /* 0x004fe2000801001c */
[----:B-1----:R-:W-:-:S04]  /*0ac0*/  FFMA.FTZ R33, R36, -UR19, R36 ;  /* 0x8000001324217c23 */ /* 0x002fc80008010024 */
[----:B------:R-:W-:Y:S01]  /*0ad0*/  FFMA.FTZ R3, R20, UR19, R33 ;  /* 0x0000001314037c23 */ /* 0x000fe20008010021 */
[----:B------:R-:W-:Y:S01]  /*0ae0*/  IMAD.U32 R33, R10, 0x10000, RZ ;  /* 0x000100000a217824 */ /* 0x000fe200078e00ff */
[----:B------:R-:W1:Y:S01]  /*0af0*/  MUFU.RCP R20, UR20 ;  /* 0x0000001400147d08 */ /* 0x000e620008001000 */
[----:B---3--:R-:W-:Y:S01]  /*0b00*/  FADD.FTZ R10, R22, UR22 ;  /* 0x00000016160a7e21 */ /* 0x008fe20008010000 */
[----:B------:R-:W-:Y:S01]  /*0b10*/  FMUL.FTZ R36, R3, R2 ;  /* 0x0000000203247220 */ /* 0x000fe20000410000 */
[----:B------:R-:W-:Y:S01]  /*0b20*/  FFMA.FTZ R33, R33, UR18, R30 ;  /* 0x0000001221217c23 */ /* 0x000fe2000801001e */
[----:B------:R-:W-:Y:S02]  /*0b30*/  IMAD.U32 R2, R23, 0x10000, RZ ;  /* 0x0001000017027824 */ /* 0x000fe400078e00ff */
[----:B------:R-:W-:Y:S02]  /*0b40*/  FADD.FTZ R23, R34, UR22 ;  /* 0x0000001622177e21 */ /* 0x000fe40008010000 */
[----:B------:R-:W2:Y:S01]  /*0b50*/  MUFU.SQRT R30, R36 ;  /* 0x00000024001e7308 */ /* 0x000ea20000002000 */
[----:B------:R-:W-:-:S07]  /*0b60*/  FFMA.FTZ R2, R2, UR18, R35 ;  /* 0x0000001202027c23 */ /* 0x000fce0008010023 */
[----:B------:R-:W3:Y:S01]  /*0b70*/  MUFU.RCP R23, R23 ;  /* 0x0000001700177308 */ /* 0x000ee20000001000 */
[-C--:B-1----:R-:W-:Y:S01]  /*0b80*/  FMUL.FTZ R22, R32, R20.reuse ;  /* 0x0000001420167220 */ /* 0x082fe20000410000 */
[-C--:B------:R-:W-:Y:S01]  /*0b90*/  FMUL.FTZ R28, R33, R20.reuse ;  /* 0x00000014211c7220 */ /* 0x080fe20000410000 */
[-C--:B------:R-:W-:Y:S01]  /*0ba0*/  FMUL.FTZ R37, R2, R20.reuse ;  /* 0x0000001402257220 */ /* 0x080fe20000410000 */
[----:B------:R-:W-:Y:S01]  /*0bb0*/  FMUL.FTZ R20, R11, R20 ;  /* 0x000000140b147220 */ /* 0x000fe20000410000 */
[----:B------:R-:W-:Y:S01]  /*0bc0*/  FMUL.FTZ R31, R22, R31 ;  /* 0x0000001f161f7220 */ /* 0x000fe20000410000 */
[----:B------:R-:W-:Y:S02]  /*0bd0*/  F2FP.BF16.F32.PACK_AB R2, R21, R2 ;  /* 0x000000021502723e */ /* 0x000fe400000010ff */
[----:B------:R-:W1:Y:S01]  /*0be0*/  MUFU.RCP R10, R10 ;  /* 0x0000000a000a7308 */ /* 0x000e620000001000 */
[----:B--2---:R-:W-:Y:S01]  /*0bf0*/  FADD.FTZ R22, R30, UR22 ;  /* 0x000000161e167e21 */ /* 0x004fe20008010000 */
[----:B------:R-:W-:Y:S01]  /*0c00*/  FFMA.FTZ R31, R12, UR17, R31 ;  /* 0x000000110c1f7c23 */ /* 0x000fe2000801001f */
[----:B------:R-:W-:-:S03]  /*0c10*/  PRMT R21, R2, 0x7632, R21 ;  /* 0x0000763202157816 */ /* 0x000fc60000000015 */
[----:B------:R-:W-:Y:S02]  /*0c20*/  FMUL.FTZ R31, R31, UR23 ;  /* 0x000000171f1f7c20 */ /* 0x000fe40008410000 */
[----:B------:R-:W2:Y:S01]  /*0c30*/  MUFU.RCP R22, R22 ;  /* 0x0000001600167308 */ /* 0x000ea20000001000 */
[----:B---3--:R-:W-:-:S04]  /*0c40*/  FMUL.FTZ R35, R28, R23 ;  /* 0x000000171c237220 */ /* 0x008fc80000410000 */
[----:B------:R-:W-:-:S03]  /*0c50*/  FFMA.FTZ R35, R26, UR17, R35 ;  /* 0x000000111a237c23 */ /* 0x000fc60008010023 */
[----:B------:R-:W3:Y:S01]  /*0c60*/  F2F.BF16.F32 R23, R31 ;  /* 0x0000001f00177304 */ /* 0x000ee20000202000 */
[----:B-1----:R-:W-:Y:S01]  /*0c70*/  FMUL.FTZ R37, R37, R10 ;  /* 0x0000000a25257220 */ /* 0x002fe20000410000 */
[----:B------:R-:W-:-:S03]  /*0c80*/  FMUL.FTZ R35, R35, UR23 ;  /* 0x0000001723237c20 */ /* 0x000fc60008410000 */
[----:B------:R-:W-:-:S03]  /*0c90*/  FFMA.FTZ R37, R0, UR17, R37 ;  /* 0x0000001100257c23 */ /* 0x000fc60008010025 */
[----:B------:R-:W1:Y:S01]  /*0ca0*/  F2F.BF16.F32 R35, R35 ;  /* 0x0000002300237304 */ /* 0x000e620000202000 */
[----:B--2---:R-:W-:Y:S01]  /*0cb0*/  FMUL.FTZ R20, R20, R22 ;  /* 0x0000001614147220 */ /* 0x004fe20000410000 */
[----:B------:R-:W-:-:S03]  /*0cc0*/  FMUL.FTZ R37, R37, UR23 ;  /* 0x0000001725257c20 */ /* 0x000fc60008410000 */
[----:B------:R-:W-:Y:S01]  /*0cd0*/  FFMA.FTZ R20, R25, UR17, R20 ;  /* 0x0000001119147c23 */ /* 0x000fe20008010014 */
[----:B---3--:R-:W-:Y:S02]  /*0ce0*/  IMAD.U32 R23, R23, 0x10000, RZ ;  /* 0x0001000017177824 */ /* 0x008fe400078e00ff */
[----:B------:R-:W2:Y:S01]  /*0cf0*/  F2F.BF16.F32 R37, R37 ;  /* 0x0000002500257304 */ /* 0x000ea20000202000 */
[----:B------:R-:W-:Y:S01]  /*0d00*/  FMUL.FTZ R20, R20, UR23 ;  /* 0x0000001714147c20 */ /* 0x000fe20008410000 */
[--C-:B------:R-:W-:Y:S01]  /*0d10*/  FADD.FTZ R12, R12, -R23.reuse ;  /* 0x800000170c0c7221 */ /* 0x100fe20000010000 */
[----:B------:R-:W-:Y:S02]  /*0d20*/  PRMT R23, R2, 0x7610, R23 ;  /* 0x0000761002177816 */ /* 0x000fe40000000017 */
[----:B-1----:R-:W-:-:S03]  /*0d30*/  SHF.L.U32 R31, R35, 0x10, RZ ;  /* 0x00000010231f7819 */ /* 0x002fc600000006ff */
[----:B------:R-:W1:Y:S01]  /*0d40*/  F2F.BF16.F32 R20, R20 ;  /* 0x0000001400147304 */ /* 0x000e620000202000 */
[----:B------:R-:W-:Y:S01]  /*0d50*/  F2FP.BF16.F32.PACK_AB R12, R33, R12 ;  /* 0x0000000c210c723e */ /* 0x000fe200000010ff */
[----:B------:R-:W-:Y:S01]  /*0d60*/  FADD.FTZ R26, R26, -R31 ;  /* 0x8000001f1a1a7221 */ /* 0x000fe20000010000 */
[----:B------:R-:W-:Y:S01]  /*0d70*/  F2FP.BF16.F32.PACK_AB R31, R27, R32 ;  /* 0x000000201b1f723e */ /* 0x000fe200000010ff */
[----:B--2---:R-:W-:Y:S01]  /*0d80*/  IMAD.U32 R10, R37, 0x10000, RZ ;  /* 0x00010000250a7824 */ /* 0x004fe200078e00ff */
[----:B------:R-:W-:Y:S02]  /*0d90*/  PRMT R35, R12, 0x7632, R35 ;  /* 0x000076320c237816 */ /* 0x000fe40000000023 */
[----:B------:R-:W-:Y:S01]  /*0da0*/  F2FP.BF16.F32.PACK_AB R26, R26, R29 ;  /* 0x0000001d1a1a723e */ /* 0x000fe200000010ff */
[----:B------:R-:W-:Y:S01]  /*0db0*/  FADD.FTZ R10, R0, -R10 ;  /* 0x8000000a000a7221 */ /* 0x000fe20000010000 */
[----:B------:R-:W-:Y:S02]  /*0dc0*/  PRMT R29, R12, 0x7610, R29 ;  /* 0x000076100c1d7816 */ /* 0x000fe4000000001d */
[----:B------:R-:W-:-:S02]  /*0dd0*/  PRMT R27, R31, 0x7632, R27 ;  /* 0x000076321f1b7816 */ /* 0x000fc4000000001b */
[----:B-1----:R-:W-:Y:S02]  /*0de0*/  SHF.L.U32 R22, R20, 0x10, RZ ;  /* 0x0000001014167819 */ /* 0x002fe400000006ff */
[----:B------:R-:W-:Y:S02]  /*0df0*/  F2FP.BF16.F32.PACK_AB R24, R11, R10 ;  /* 0x0000000a0b18723e */ /* 0x000fe400000010ff */
[C---:B------:R-:W-:Y:S01]  /*0e00*/  PRMT R10, R26.reuse, 0x7632, R10 ;  /* 0x000076321a0a7816 */ /* 0x040fe2000000000a */
[----:B------:R-:W-:Y:S01]  /*0e10*/  FADD.FTZ R22, R25, -R22 ;  /* 0x8000001619167221 */ /* 0x000fe20000010000 */
[----:B------:R-:W-:Y:S02]  /*0e20*/  PRMT R11, R26, 0x7610, R11 ;  /* 0x000076101a0b7816 */ /* 0x000fe4000000000b */
[----:B------:R-:W-:Y:S02]  /*0e30*/  PRMT R12, R24, 0x7632, R12 ;  /* 0x00007632180c7816 */ /* 0x000fe4000000000c */
[----:B------:R-:W-:-:S04]  /*0e40*/  F2FP.BF16.F32.PACK_AB R22, R22, R3 ;  /* 0x000000031616723e */ /* 0x000fc800000010ff */
[C---:B------:R-:W-:Y:S02]  /*0e50*/  PRMT R20, R22.reuse, 0x7632, R20 ;  /* 0x0000763216147816 */ /* 0x040fe40000000014 */
[----:B------:R-:W-:Y:S01]  /*0e60*/  PRMT R0, R22, 0x7610, R0 ;  /* 0x0000761016007816 */ /* 0x000fe20000000000 */
[----:B------:R-:W-:Y:S06]  /*0e70*/  BRA `(.L_x_700) ;  /* 0x0000000400987947 */ /* 0x000fec0003800000 */
.L_x_699:
[----:B------:R-:W-:Y:S01]  /*0e80*/  IMAD.U32 R26, R26, 0x10000, RZ ;  /* 0x000100001a1a7824 */ /* 0x000fe200078e00ff */
[----:B------:R-:W-:Y:S01]  /*0e90*/  SHF.L.U32 R0, R0, 0x10, RZ ;  /* 0x0000001000007819 */ /* 0x000fe200000006ff */
[----:B------:R-:W-:Y:S01]  /*0ea0*/  IMAD.U32 R12, R12, 0x10000, RZ ;  /* 0x000100000c0c7824 */ /* 0x000fe200078e00ff */
[----:B------:R-:W-:Y:S01]  /*0eb0*/  SHF.L.U32 R31, R30, 0x10, RZ ;  /* 0x000000101e1f7819 */ /* 0x000fe200000006ff */
[----:B------:R-:W-:Y:S01]  /*0ec0*/  FMUL.FTZ R2, R26, UR17 ;  /* 0x000000111a027c20 */ /* 0x000fe20008410000 */
[----:B------:R-:W-:Y:S02]  /*0ed0*/  IMAD.U32 R33, R28, 0x10000, RZ ;  /* 0x000100001c217824 */ /* 0x000fe400078e00ff */
[----:B------:R-:W-:Y:S01]  /*0ee0*/  FMUL.FTZ R30, R0, UR17 ;  /* 0x00000011001e7c20 */ /* 0x000fe20008410000 */
[----:B------:R-:W-:Y:S01]  /*0ef0*/  FFMA.FTZ R28, R12, UR17, R3 ;  /* 0x000000110c1c7c23 */ /* 0x000fe20008010003 */
[C---:B------:R-:W-:Y:S01]  /*0f00*/  FFMA.FTZ R2, R13.reuse, R31, R2 ;  /* 0x0000001f0d027223 */ /* 0x040fe20000010002 */
[----:B------:R-:W1:Y:S01]  /*0f10*/  MUFU.RCP R32, UR21 ;  /* 0x0000001500207d08 */ /* 0x000e620008001000 */
[----:B------:R-:W-:Y:S01]  /*0f20*/  FFMA.FTZ R3, R13, R33, R30 ;  /* 0x000000210d037223 */ /* 0x000fe2000001001e */
[----:B------:R-:W-:Y:S01]  /*0f30*/  FMUL.FTZ R30, R28, R28 ;  /* 0x0000001c1c1e7220 */ /* 0x000fe20000410000 */
[----:B------:R-:W-:Y:S01]  /*0f40*/  FMUL.FTZ R31, R2, R2 ;  /* 0x00000002021f7220 */ /* 0x000fe20000410000 */
[----:B------:R-:W-:Y:S01]  /*0f50*/  SHF.L.U32 R34, R27, 0x10, RZ ;  /* 0x000000101b227819 */ /* 0x000fe200000006ff */
[----:B------:R-:W-:-:S02]  /*0f60*/  IMAD.U32 R20, R20, 0x10000, RZ ;  /* 0x0001000014147824 */ /* 0x000fc400078e00ff */
[----:B------:R-:W-:Y:S01]  /*0f70*/  FFMA.FTZ R27, R30, -UR19, R30 ;  /* 0x800000131e1b7c23 */ /* 0x000fe2000801001e */
[----:B------:R-:W-:Y:S02]  /*0f80*/  IMAD.U32 R30, R29, 0x10000, RZ ;  /* 0x000100001d1e7824 */ /* 0x000fe400078e00ff */
[----:B------:R-:W-:Y:S01]  /*0f90*/  FFMA.FTZ R31, R31, -UR19, R31 ;  /* 0x800000131f1f7c23 */ /* 0x000fe2000801001f */
[----:B------:R-:W-:Y:S01]  /*0fa0*/  SHF.L.U32 R29, R25, 0x10, RZ ;  /* 0x00000010191d7819 */ /* 0x000fe200000006ff */
[----:B------:R-:W-:Y:S01]  /*0fb0*/  FFMA.FTZ R27, R34, UR19, R27 ;  /* 0x00000013221b7c23 */ /* 0x000fe2000801001b */
[----:B------:R-:W-:Y:S01]  /*0fc0*/  SHF.L.U32 R35, R22, 0x10, RZ ;  /* 0x0000001016237819 */ /* 0x000fe200000006ff */
[----:B------:R-:W-:Y:S01]  /*0fd0*/  FFMA.FTZ R25, R30, UR19, R31 ;  /* 0x000000131e197c23 */ /* 0x000fe2000801001f */
[----:B------:R-:W-:Y:S01]  /*0fe0*/  FMUL.FTZ R30, R3, R3 ;  /* 0x00000003031e7220 */ /* 0x000fe20000410000 */
[----:B------:R-:W-:Y:S01]  /*0ff0*/  IMAD.U32 R31, R21, 0x10000, RZ ;  /* 0x00010000151f7824 */ /* 0x000fe200078e00ff */
[----:B------:R-:W-:Y:S01]  /*1000*/  SHF.L.U32 R21, R11, 0x10, RZ ;  /* 0x000000100b157819 */ /* 0x000fe200000006ff */
[----:B------:R-:W-:Y:S01]  /*1010*/  FMUL.FTZ R34, R29, UR17 ;  /* 0x000000111d227c20 */ /* 0x000fe20008410000 */
[----:B------:R-:W-:Y:S01]  /*1020*/  FFMA.FTZ R30, R30, -UR19, R30 ;  /* 0x800000131e1e7c23 */ /* 0x000fe2000801001e */
[-C--:B-1----:R-:W-:Y:S01]  /*1030*/  FMUL.FTZ R33, R25, R32.reuse ;  /* 0x0000002019217220 */ /* 0x082fe20000410000 */
[----:B------:R-:W-:Y:S01]  /*1040*/  MUFU.RCP R22, UR20 ;  /* 0x0000001400167d08 */ /* 0x000fe20008001000 */
[----:B------:R-:W-:Y:S01]  /*1050*/  FFMA.FTZ R21, R13, R21, R34 ;  /* 0x000000150d157223 */ /* 0x000fe20000010022 */
[----:B------:R-:W-:Y:S01]  /*1060*/  FFMA.FTZ R30, R31, UR19, R30 ;  /* 0x000000131f1e7c23 */ /* 0x000fe2000801001e */
[----:B------:R-:W-:Y:S01]  /*1070*/  FMUL.FTZ R31, R27, R32 ;  /* 0x000000201b1f7220 */ /* 0x000fe20000410000 */
[----:B------:R-:W-:Y:S01]  /*1080*/  FFMA.FTZ R28, R28, -UR18, R28 ;  /* 0x800000121c1c7c23 */ /* 0x000fe2000801001c */
[----:B------:R-:W-:Y:S01]  /*1090*/  FMUL.FTZ R11, R21, R21 ;  /* 0x00000015150b7220 */ /* 0x000fe20000410000 */
[----:B------:R-:W-:-:S02]  /*10a0*/  IMAD.U32 R37, R10, 0x10000, RZ ;  /* 0x000100000a257824 */ /* 0x000fc400078e00ff */
[----:B------:R-:W-:Y:S01]  /*10b0*/  FFMA.FTZ R2, R2, -UR18, R2 ;  /* 0x8000001202027c23 */ /* 0x000fe20008010002 */
[----:B------:R-:W1:Y:S01]  /*10c0*/  MUFU.SQRT R33, R33 ;  /* 0x0000002100217308 */ /* 0x000e620000002000 */
[----:B------:R-:W-:Y:S01]  /*10d0*/  FFMA.FTZ R11, R11, -UR19, R11 ;  /* 0x800000130b0b7c23 */ /* 0x000fe2000801000b */
[----:B------:R-:W-:Y:S01]  /*10e0*/  FFMA.FTZ R28, R35, UR18, R28 ;  /* 0x00000012231c7c23 */ /* 0x000fe2000801001c */
[----:B------:R-:W-:Y:S01]  /*10f0*/  SHF.L.U32 R36, R23, 0x10, RZ ;  /* 0x0000001017247819 */ /* 0x000fe200000006ff */
[----:B------:R-:W-:Y:S01]  /*1100*/  FFMA.FTZ R3, R3, -UR18, R3 ;  /* 0x8000001203037c23 */ /* 0x000fe20008010003 */
[----:B------:R-:W-:Y:S01]  /*1110*/  FFMA.FTZ R11, R20, UR19, R11 ;  /* 0x00000013140b7c23 */ /* 0x000fe2000801000b */
[-C--:B------:R-:W-:Y:S01]  /*1120*/  FMUL.FTZ R20, R30, R32.reuse ;  /* 0x000000201e147220 */ /* 0x080fe20000410000 */
[----:B------:R-:W-:Y:S01]  /*1130*/  IMAD.U32 R24, R24, 0x10000, RZ ;  /* 0x0001000018187824 */ /* 0x000fe200078e00ff */
[----:B------:R-:W2:Y:S01]  /*1140*/  MUFU.SQRT R31, R31 ;  /* 0x0000001f001f7308 */ /* 0x000ea20000002000 */
[----:B------:R-:W-:Y:S01]  /*1150*/  FMUL.FTZ R32, R11, R32 ;  /* 0x000000200b207220 */ /* 0x000fe20000410000 */
[----:B------:R-:W-:-:S06]  /*1160*/  FFMA.FTZ R3, R36, UR18, R3 ;  /* 0x0000001224037c23 */ /* 0x000fcc0008010003 */
[----:B------:R-:W3:Y:S01]  /*1170*/  MUFU.SQRT R20, R20 ;  /* 0x0000001400147308 */ /* 0x000ee20000002000 */
[----:B-1----:R-:W-:Y:S01]  /*1180*/  FADD.FTZ R35, R33, UR22 ;  /* 0x0000001621237e21 */ /* 0x002fe20008010000 */
[----:B------:R-:W-:Y:S01]  /*1190*/  FFMA.FTZ R33, R37, UR18, R2 ;  /* 0x0000001225217c23 */ /* 0x000fe20008010002 */
[----:B------:R-:W-:Y:S01]  /*11a0*/  FFMA.FTZ R37, R21, -UR18, R21 ;  /* 0x8000001215257c23 */ /* 0x000fe20008010015 */
[-C--:B------:R-:W-:Y:S01]  /*11b0*/  FMUL.FTZ R21, R3, R22.reuse ;  /* 0x0000001603157220 */ /* 0x080fe20000410000 */
[----:B------:R-:W-:Y:S01]  /*11c0*/  F2FP.BF16.F32.PACK_AB R3, R30, R3 ;  /* 0x000000031e03723e */ /* 0x000fe200000010ff */
[----:B------:R-:W-:Y:S01]  /*11d0*/  FMUL.FTZ R23, R33, R22 ;  /* 0x0000001621177220 */ /* 0x000fe20000410000 */
[----:B------:R-:W-:Y:S01]  /*11e0*/  FFMA.FTZ R37, R24, UR18, R37 ;  /* 0x0000001218257c23 */ /* 0x000fe20008010025 */
[----:B------:R-:W1:Y:S01]  /*11f0*/  MUFU.SQRT R32, R32 ;  /* 0x0000002000207308 */ /* 0x000e620000002000 */
[----:B--2---:R-:W-:-:S07]  /*1200*/  FADD.FTZ R34, R31, UR22 ;  /* 0x000000161f227e21 */ /* 0x004fce0008010000 */
[----:B------:R-:W2:Y:S01]  /*1210*/  MUFU.RCP R31, R34 ;  /* 0x00000022001f7308 */ /* 0x000ea20000001000 */
[----:B---3--:R-:W-:Y:S01]  /*1220*/  FADD.FTZ R10, R20, UR22 ;  /* 0x00000016140a7e21 */ /* 0x008fe20008010000 */
[----:B------:R-:W-:Y:S01]  /*1230*/  FMUL.FTZ R20, R28, R22 ;  /* 0x000000161c147220 */ /* 0x000fe20000410000 */
[----:B------:R-:W-:-:S04]  /*1240*/  F2FP.BF16.F32.PACK_AB R28, R27, R28 ;  /* 0x0000001c1b1c723e */ /* 0x000fc800000010ff */
[----:B------:R-:W-:Y:S01]  /*1250*/  PRMT R27, R28, 0x7632, R27 ;  /* 0x000076321c1b7816 */ /* 0x000fe2000000001b */
[----:B------:R-:W3:Y:S01]  /*1260*/  MUFU.RCP R10, R10 ;  /* 0x0000000a000a7308 */ /* 0x000ee20000001000 */
[----:B-1----:R-:W-:-:S07]  /*1270*/  FADD.FTZ R32, R32, UR22 ;  /* 0x0000001620207e21 */ /* 0x002fce0008010000 */
[----:B------:R-:W1:Y:S01]  /*1280*/  MUFU.RCP R2, R35 ;  /* 0x0000002300027308 */ /* 0x000e620000001000 */
[----:B--2---:R-:W-:-:S04]  /*1290*/  FMUL.FTZ R31, R20, R31 ;  /* 0x0000001f141f7220 */ /* 0x004fc80000410000 */
[----:B------:R-:W-:-:S03]  /*12a0*/  FMUL.FTZ R31, R31, UR23 ;  /* 0x000000171f1f7c20 */ /* 0x000fc60008410000 */
[----:B------:R-:W2:Y:S01]  /*12b0*/  MUFU.RCP R20, R32 ;  /* 0x0000002000147308 */ /* 0x000ea20000001000 */
[----:B---3--:R-:W-:Y:S01]  /*12c0*/  FMUL.FTZ R10, R21, R10 ;  /* 0x0000000a150a7220 */ /* 0x008fe20000410000 */
[----:B------:R-:W-:-:S03]  /*12d0*/  FMUL.FTZ R21, R37, R22 ;  /* 0x0000001625157220 */ /* 0x000fc60000410000 */
[----:B------:R-:W-:Y:S01]  /*12e0*/  FMUL.FTZ R10, R10, UR23 ;  /* 0x000000170a0a7c20 */ /* 0x000fe20008410000 */
[----:B-1----:R-:W-:Y:S02]  /*12f0*/  FMUL.FTZ R23, R23, R2 ;  /* 0x0000000217177220 */ /* 0x002fe40000410000 */
[----:B------:R-:W1:Y:S02]  /*1300*/  F2F.BF16.F32 R2, R31 ;  /* 0x0000001f00027304 */ /* 0x000e640000202000 */
[----:B------:R-:W-:Y:S01]  /*1310*/  FMUL.FTZ R23, R23, UR23 ;  /* 0x0000001717177c20 */ /* 0x000fe20008410000 */
[----:B--2---:R-:W-:-:S05]  /*1320*/  FMUL.FTZ R20, R21, R20 ;  /* 0x0000001415147220 */ /* 0x004fca0000410000 */
[----:B------:R-:W2:Y:S01]  /*1330*/  F2F.BF16.F32 R10, R10 ;  /* 0x0000000a000a7304 */ /* 0x000ea20000202000 */
[----:B------:R-:W-:Y:S01]  /*1340*/  FMUL.FTZ R20, R20, UR23 ;  /* 0x0000001714147c20 */ /* 0x000fe20008410000 */
[----:B-1----:R-:W-:-:S06]  /*1350*/  SHF.L.U32 R21, R2, 0x10, RZ ;  /* 0x0000001002157819 */ /* 0x002fcc00000006ff */
[----:B------:R-:W1:Y:S01]  /*1360*/  F2F.BF16.F32 R23, R23 ;  /* 0x0000001700177304 */ /* 0x000e620000202000 */
[--C-:B------:R-:W-:Y:S01]  /*1370*/  FADD.FTZ R12, R12, -R21.reuse ;  /* 0x800000150c0c7221 */ /* 0x100fe20000010000 */
[----:B------:R-:W-:Y:S02]  /*1380*/  PRMT R21, R3, 0x7632, R21 ;  /* 0x0000763203157816 */ /* 0x000fe40000000015 */
[----:B--2---:R-:W-:-:S04]  /*1390*/  SHF.L.U32 R35, R10, 0x10, RZ ;  /* 0x000000100a237819 */ /* 0x004fc800000006ff */
[----:B------:R-:W2:Y:S01]  /*13a0*/  F2F.BF16.F32 R20, R20 ;  /* 0x0000001400147304 */ /* 0x000ea20000202000 */
[----:B------:R-:W-:Y:S01]  /*13b0*/  F2FP.BF16.F32.PACK_AB R12, R33, R12 ;  /* 0x0000000c210c723e */ /* 0x000fe200000010ff */
[----:B------:R-:W-:-:S03]  /*13c0*/  FADD.FTZ R0, R0, -R35 ;  /* 0x8000002300007221 */ /* 0x000fc60000010000 */
[----:B------:R-:W-:Y:S01]  /*13d0*/  PRMT R35, R12, 0x7632, R35 ;  /* 0x000076320c237816 */ /* 0x000fe20000000023 */
[----:B-1----:R-:W-:Y:S01]  /*13e0*/  IMAD.U32 R31, R23, 0x10000, RZ ;  /* 0x00010000171f7824 */ /* 0x002fe200078e00ff */
[----:B------:R-:W-:Y:S02]  /*13f0*/  PRMT R23, R3, 0x7610, R23 ;  /* 0x0000761003177816 */ /* 0x000fe40000000017 */
[----:B------:R-:W-:Y:S01]  /*1400*/  F2FP.BF16.F32.PACK_AB R0, R37, R0 ;  /* 0x000000002500723e */ /* 0x000fe200000010ff */
[--C-:B------:R-:W-:Y:S01]  /*1410*/  FADD.FTZ R26, R26, -R31.reuse ;  /* 0x8000001f1a1a7221 */ /* 0x100fe20000010000 */
[----:B------:R-:W-:Y:S02]  /*1420*/  PRMT R31, R28, 0x7610, R31 ;  /* 0x000076101c1f7816 */ /* 0x000fe4000000001f */
[----:B------:R-:W-:Y:S01]  /*1430*/  PRMT R24, R0, 0x7610, R24 ;  /* 0x0000761000187816 */ /* 0x000fe20000000018 */
[----:B--2---:R-:W-:Y:S01]  /*1440*/  IMAD.U32 R2, R20, 0x10000, RZ ;  /* 0x0001000014027824 */ /* 0x004fe200078e00ff */
[----:B------:R-:W-:-:S03]  /*1450*/  F2FP.BF16.F32.PACK_AB R26, R26, R25 ;  /* 0x000000191a1a723e */ /* 0x000fc600000010ff */
[----:B------:R-:W-:Y:S01]  /*1460*/  FADD.FTZ R2, R29, -R2 ;  /* 0x800000021d027221 */ /* 0x000fe20000010000 */
[----:B------:R-:W-:Y:S02]  /*1470*/  PRMT R29, R12, 0x7610, R29 ;  /* 0x000076100c1d7816 */ /* 0x000fe4000000001d */
[----:B------:R-:W-:Y:S02]  /*1480*/  PRMT R12, R0, 0x7632, R12 ;  /* 0x00007632000c7816 */ /* 0x000fe4000000000c */
[----:B------:R-:W-:Y:S02]  /*1490*/  F2FP.BF16.F32.PACK_AB R2, R2, R11 ;  /* 0x0000000b0202723e */ /* 0x000fe400000010ff */
[C---:B------:R-:W-:Y:S02]  /*14a0*/  PRMT R10, R26.reuse, 0x7632, R10 ;  /* 0x000076321a0a7816 */ /* 0x040fe4000000000a */
[----:B------:R-:W-:Y:S02]  /*14b0*/  PRMT R11, R26, 0x7610, R11 ;  /* 0x000076101a0b7816 */ /* 0x000fe4000000000b */
[----:B------:R-:W-:-:S02]  /*14c0*/  PRMT R20, R2, 0x7632, R20 ;  /* 0x0000763202147816 */ /* 0x000fc40000000014 */
[----:B------:R-:W-:-:S07]  /*14d0*/  PRMT R0, R2, 0x7610, R0 ;  /* 0x0000761002007816 */ /* 0x000fce0000000000 */
.L_x_700:
[----:B------:R-:W-:Y:S01]  /*14e0*/  SHF.L.U32 R25, R29, 0x10, RZ ;  /* 0x000000101d197819 */ /* 0x000fe200000006ff */
[----:B------:R-:W-:Y:S01]  /*14f0*/  IMAD.U32 R22, R10, 0x10000, RZ ;  /* 0x000100000a167824 */ /* 0x000fe200078e00ff */
[----:B------:R-:W-:Y:S01]  /*1500*/  SHF.L.U32 R33, R24, 0x10, RZ ;  /* 0x0000001018217819 */ /* 0x000fe200000006ff */
[----:B------:R-:W-:Y:S01]  /*1510*/  IMAD.U32 R37, R20, 0x10000, RZ ;  /* 0x0001000014257824 */ /* 0x000fe200078e00ff */
[----:B------:R-:W-:Y:S02]  /*1520*/  IADD3 R2, P1, R17, UR4, RZ ;  /* 0x0000000411027c10 */ /* 0x000fe4000ff3e0ff */
[----:B------:R-:W1:Y:S02]  /*1530*/  F2F.F16.F32 R25, R25 ;  /* 0x0000001900197304 */ /* 0x000e640000200800 */
[----:B------:R-:W-:-:S06]  /*1540*/  IADD3.X R3, R19, UR5, RZ, P1, !PT ;  /* 0x0000000513037c10 */ /* 0x000fcc0008ffe4ff */
[----:B------:R-:W2:Y:S08]  /*1550*/  F2F.F16.F32 R22, R22 ;  /* 0x0000001600167304 */ /* 0x000eb00000200800 */
[----:B------:R-:W3:Y:S08]  /*1560*/  F2F.F16.F32 R33, R33 ;  /* 0x0000002100217304 */ /* 0x000ef00000200800 */
[----:B------:R-:W4:Y:S01]  /*1570*/  F2F.F16.F32 R37, R37 ;  /* 0x0000002500257304 */ /* 0x000f220000200800 */
[----:B-12---:R-:W-:Y:S05]  /*1580*/  @!P0 BRA `(.L_x_701) ;  /* 0x0000000000608947 */ /* 0x006fea0003800000 */
[----:B------:R-:W-:Y:S02]  /*1590*/  PRMT R19, R24, 0x5410, R20 ;  /* 0x0000541018137816 */ /* 0x000fe40000000014 */
[----:B------:R-:W-:Y:S01]  /*15a0*/  PRMT R17, R23, 0x5410, R12 ;  /* 0x0000541017117816 */ /* 0x000fe2000000000c */
[----:B------:R-:W-:Y:S01]  /*15b0*/  IMAD.WIDE.U32 R22, R22, 0x10000, RZ ;  /* 0x0001000016167825 */ /* 0x000fe200078e00ff */
[----:B------:R-:W-:Y:S02]  /*15c0*/  LOP3.LUT R10, R10, 0xffff, RZ, 0xc0, !PT ;  /* 0x0000ffff0a0a7812 */ /* 0x000fe400078ec0ff */
[----:B------:R-:W-:Y:S02]  /*15d0*/  LOP3.LUT R20, R35, 0xffff, RZ, 0xc0, !PT ;  /* 0x0000ffff23147812 */ /* 0x000fe400078ec0ff */
[----:B------:R-:W-:Y:S01]  /*15e0*/  LOP3.LUT R24, R11, 0xffff, RZ, 0xc0, !PT ;  /* 0x0000ffff0b187812 */ /* 0x000fe200078ec0ff */
[----:B------:R-:W-:Y:S01]  /*15f0*/  IMAD.WIDE.U32 R10, R10, 0x10000, RZ ;  /* 0x000100000a0a7825 */ /* 0x000fe200078e00ff */
[----:B------:R-:W-:-:S02]  /*1600*/  PRMT R35, R21, 0x5410, R0 ;  /* 0x0000541015237816 */ /* 0x000fc40000000000 */
[----:B------:R-:W-:Y:S01]  /*1610*/  LOP3.LUT R22, R22, R25, RZ, 0xfc, !PT ;  /* 0x0000001916167212 */ /* 0x000fe200078efcff */
[----:B------:R-:W-:Y:S01]  /*1620*/  IMAD.WIDE.U32 R20, R20, 0x10000, RZ ;  /* 0x0001000014147825 */ /* 0x000fe200078e00ff */
[----:B----4-:R-:W-:Y:S02]  /*1630*/  SHF.L.U32 R37, R37, 0x10, RZ ;  /* 0x0000001025257819 */ /* 0x010fe400000006ff */
[----:B------:R-:W-:Y:S01]  /*1640*/  LOP3.LUT R11, R19, R11, RZ, 0xfc, !PT ;  /* 0x0000000b130b7212 */ /* 0x000fe200078efcff */
[----:B------:R-:W-:Y:S01]  /*1650*/  IMAD.WIDE.U32 R24, R24, 0x10000, RZ ;  /* 0x0001000018187825 */ /* 0x000fe200078e00ff */
[----:B------:R-:W-:Y:S02]  /*1660*/  LOP3.LUT R10, R10, 0xffff, R29, 0xf8, !PT ;  /* 0x0000ffff0a0a7812 */ /* 0x000fe400078ef81d */
[----:B------:R-:W-:Y:S02]  /*1670*/  LOP3.LUT R21, R17, R21, RZ, 0xfc, !PT ;  /* 0x0000001511157212 */ /* 0x000fe400078efcff */
[----:B------:R-:W-:Y:S01]  /*1680*/  LOP3.LUT R20, R20, 0xffff, R31, 0xf8, !PT ;  /* 0x0000ffff14147812 */ /* 0x000fe200078ef81f */
[----:B------:R1:W-:Y:S01]  /*1690*/  STG.E.64 desc[UR14][R8.64], R10 ;  /* 0x0000000a08007986 */ /* 0x0003e2000c101b0e */
[----:B------:R-:W-:-:S02]  /*16a0*/  LOP3.LUT R25, R35, R25, RZ, 0xfc, !PT ;  /* 0x0000001923197212 */ /* 0x000fc400078efcff */
[----:B------:R-:W-:Y:S01]  /*16b0*/  LOP3.LUT R24, R24, 0xffff, R27, 0xf8, !PT ;  /* 0x0000ffff18187812 */ /* 0x000fe200078ef81b */
[----:B------:R1:W-:Y:S01]  /*16c0*/  STG.E.64 desc[UR14][R6.64], R20 ;  /* 0x0000001406007986 */ /* 0x0003e2000c101b0e */
[----:B---3--:R-:W-:-:S03]  /*16d0*/  LOP3.LUT R23, R23, R37, R33, 0xfe, !PT ;  /* 0x0000002517177212 */ /* 0x008fc600078efe21 */
[----:B------:R1:W-:Y:S04]  /*16e0*/  STG.E.64 desc[UR14][R4.64], R24 ;  /* 0x0000001804007986 */ /* 0x0003e8000c101b0e */
[----:B------:R1:W-:Y:S01]  /*16f0*/  STG.E.64 desc[UR14][R2.64], R22 ;  /* 0x0000001602007986 */ /* 0x0003e2000c101b0e */
[----:B------:R-:W-:Y:S05]  /*1700*/  BRA `(.L_x_702) ;  /* 0x00000000005c7947 */ /* 0x000fea0003800000 */
.L_x_701:
        /* <DEDUP_REMOVED lines=18> */
[----:B---3--:R2:W-:Y:S04]  /*1830*/  @!P3 STG.E.U16 desc[UR14][R2.64+0x4], R33 ;  /* 0x000004210200b986 */ /* 0x0085e8000c10150e */
[----:B------:R2:W-:Y:S04]  /*1840*/  @!P4 STG.E.U16 desc[UR14][R8.64+0x6], R20 ;  /* 0x000006140800c986 */ /* 0x0005e8000c10150e */
[----:B------:R2:W-:Y:S04]  /*1850*/  @!P4 STG.E.U16 desc[UR14][R6.64+0x6], R12 ;  /* 0x0000060c0600c986 */ /* 0x0005e8000c10150e */
[----:B------:R2:W-:Y:S04]  /*1860*/  @!P4 STG.E.U16 desc[UR14][R4.64+0x6], R0 ;  /* 0x000006000400c986 */ /* 0x0005e8000c10150e */
[----:B----4-:R2:W-:Y:S02]  /*1870*/  @!P4 STG.E.U16 desc[UR14][R2.64+0x6], R37 ;  /* 0x000006250200c986 */ /* 0x0105e4000c10150e */
.L_x_702:
[----:B0-----:R-:W-:-:S04]  /*1880*/  LEA R18, R16, R18, 0x2 ;  /* 0x0000001210127211 */ /* 0x001fc800078e10ff */
[----:B------:R-:W-:-:S13]  /*1890*/  ISETP.GE.AND P1, PT, R18, R15, PT ;  /* 0x0000000f1200720c */ /* 0x000fda0003f26270 */
[----:B------:R-:W-:Y:S05]  /*18a0*/  @!P1 BRA `(.L_x_703) ;  /* 0xffffffe800a49947 */ /* 0x000fea000383ffff */
[----:B------:R-:W-:Y:S05]  /*18b0*/  BSYNC B0 ;  /* 0x0000000000007941 */ /* 0x000fea0003800000 */
.L_x_697:
[----:B------:R-:W-:Y:S05]  /*18c0*/  EXIT ;  /* 0x000000000000794d */ /* 0x000fea0003800000 */
.L_x_704:
        /* <DEDUP_REMOVED lines=11> */
.L_x_985:


//--------------------- .text._Z25multi_tensor_apply_kernelI18TensorListMetadataILi5EE15DistAdamFunctorIN3c108BFloat16ES4_fEJPfffffff10adamMode_tfEEvlPViT_T0_DpT1_ --------------------------
	.section	.text._Z25multi_tensor_apply_kernelI18TensorListMetadataILi5EE15DistAdamFunctorIN3c108BFloat16ES4_fEJPfffffff10adamMode_tfEEvlPViT_T0_DpT1_,"ax",@progbits
	.align	128
        .global         _Z25multi_tensor_apply_kernelI18TensorListMetadataILi5EE15DistAdamFunctorIN3c108BFloat16ES4_fEJPfffffff10adamMode_tfEEvlPViT_T0_DpT1_
        .type           _Z25multi_tensor_apply_kernelI18TensorListMetadataILi5EE15DistAdamFunctorIN3c108BFloat16ES4_fEJPfffffff10adamMode_tfEEvlPViT_T0_DpT1_,@function
        .size           _Z25multi_tensor_apply_kernelI18TensorListMetadataILi5EE15DistAdamFunctorIN3c108BFloat16ES4_fEJPfffffff10adamMode_tfEEvlPViT_T0_DpT1_,(.L_x_986 - _Z25multi_tensor_apply_kernelI18TensorListMetadataILi5EE15DistAdamFunctorIN3c108BFloat16ES4_fEJPfffffff10adamMode_tfEEvlPViT_T0_DpT1_)
        .other          _Z25multi_tensor_apply_kernelI18TensorListMetadataILi5EE15DistAdamFunctorIN3c108BFloat16ES4_fEJPfffffff10adamMode_tfEEvlPViT_T0_DpT1_,@"STO_CUDA_ENTRY STV_DEFAULT"
_Z25multi_tensor_apply_kernelI18TensorListMetadataILi5EE15DistAdamFunctorIN3c108BFloat16ES4_fEJPfffffff10adamMode_tfEEvlPViT_T0_DpT1_:
.text._Z25multi_tensor_apply_kernelI18TensorListMetadataILi5EE15DistAdamFunctorIN3c108BFloat16ES4_fEJPfffffff10adamMode_tfEEvlPViT_T0_DpT1_:
        /* <DEDUP_REMOVED lines=33> */
[C---:B------:R-:W-:Y:S01]  /*0210*/  IADD3 R4, R3.reuse, UR10, RZ ;  /* 0x0000000a03047c10 */ /* 0x040fe2000fffe0ff */
[----:B------:R-:W-:-:S03]  /*0220*/  VIADD R3, R3, UR12 ;  /* 0x0000000c03037c36 */ /* 0x000fc60008000000 */
[----:B------:R-:W-:Y:S02]  /*0230*/  LOP3.LUT P0, RZ, R4, 0x7, RZ, 0xc0, !PT ;  /* 0x0000000704ff7812 */ /* 0x000fe4000780c0ff */
[----:B------:R-:W-:-:S04]  /*0240*/  LOP3.LUT P1, RZ, R3, 0x7, RZ, 0xc0, !PT ;  /* 0x0000000703ff7812 */ /* 0x000fc8000782c0ff */
[----:B------:R-:W-:-:S13]  /*0250*/  PLOP3.LUT P0, PT, P0, P1, PT, 0xa8, 0x0 ;  /* 0x000000000000781c */ /* 0x000fda0000703570 */
[----:B------:R-:W-:-:S04]  /*0260*/  @!P0 LEA R3, R19, UR4, 0x2 ;  /* 0x0000000413038c11 */ /* 0x000fc8000f8e10ff */
[----:B------:R-:W-:-:S04]  /*0270*/  @!P0 LOP3.LUT P1, RZ, R3, 0xf, RZ, 0xc0, !PT ;  /* 0x0000000f03ff8812 */ /* 0x000fc8000782c0ff */
[----:B------:R-:W-:-:S04]  /*0280*/  @!P0 SEL R3, RZ, 0x1, P1 ;  /* 0x00000001ff038807 */ /* 0x000fc80000800000 */
[----:B------:R-:W-:-:S07]  /*0290*/  @!P0 PRMT R0, R3, 0x7610, R0 ;  /* 0x0000761003008816 */ /* 0x000fce0000000000 */
.L_x_705:
[----:B------:R-:W-:Y:S05]  /*02a0*/  @P2 EXIT ;  /* 0x000000000000294d */ /* 0x000fea0003800000 */
[----:B------:R-:W0:Y:S01]  /*02b0*/  LDC R15, c[0x0][RZ] ;  /* 0x00000000ff0f7b82 */ /* 0x000e220000000800 */
[----:B------:R-:W-:Y:S01]  /*02c0*/  PRMT R0, R0, 0x9910, RZ ;  /* 0x0000991000007816 */ /* 0x000fe200000000ff */
[----:B------:R-:W-:Y:S01]  /*02d0*/  BSSY B0, `(.L_x_706) ;  /* 0x0000153000007945 */ /* 0x000fe20003800000 */
[----:B------:R-:W-:Y:S01]  /*02e0*/  ULDC UR17, c[0x0][0xe34] ;  /* 0x00038d0000117ab9 */ /* 0x000fe20000000800 */
[----:B------:R-:W-:Y:S01]  /*02f0*/  ULDC UR16, c[0x0][0xe30] ;  /* 0x00038c0000107ab9 */ /* 0x000fe20000000800 */
[----:B------:R-:W-:Y:S01]  /*0300*/  ISETP.NE.AND P0, PT, R0, RZ, PT ;  /* 0x000000ff0000720c */ /* 0x000fe20003f05270 */
[----:B------:R-:W-:Y:S01]  /*0310*/  IMAD.MOV.U32 R0, RZ, RZ, R2 ;  /* 0x000000ffff007224 */ /* 0x000fe200078e0002 */
[----:B------:R-:W-:Y:S01]  /*0320*/  ULDC.64 UR18, c[0x0][0xe18] ;  /* 0x0003860000127ab9 */ /* 0x000fe20000000a00 */
[----:B------:R-:W-:Y:S01]  /*0330*/  ULDC.64 UR20, c[0x0][0xe20] ;  /* 0x0003880000147ab9 */ /* 0x000fe20000000a00 */
[----:B------:R-:W-:-:S09]  /*0340*/  ULDC.64 UR22, c[0x0][0xe28] ;  /* 0x00038a0000167ab9 */ /* 0x000fd20000000a00 */
.L_x_712:
[----:B-1----:R-:W-:Y:S02]  /*0350*/  IADD3 R21, P1, R19, R0, RZ ;  /* 0x0000000013157210 */ /* 0x002fe40007f3e0ff */
[----:B------:R-:W-:Y:S02]  /*0360*/  SHF.R.S32.HI R16, RZ, 0x1f, R0 ;  /* 0x0000001fff107819 */ /* 0x000fe40000011400 */
[----:B--2---:R-:W-:Y:S02]  /*0370*/  SHF.L.U32 R4, R21, 0x1, RZ ;  /* 0x0000000115047819 */ /* 0x004fe400000006ff */
[----:B------:R-:W-:Y:S02]  /*0380*/  LEA.HI.X.SX32 R16, R19, R16, 0x1, P1 ;  /* 0x0000001013107211 */ /* 0x000fe400008f0eff */
[----:B------:R-:W-:Y:S02]  /*0390*/  IADD3 R10, P1, R4, UR6, RZ ;  /* 0x00000006040a7c10 */ /* 0x000fe4000ff3e0ff */
[----:B------:R-:W-:-:S02]  /*03a0*/  SHF.L.U64.HI R5, R21, 0x1, R16 ;  /* 0x0000000115057819 */ /* 0x000fc40000010210 */
[C---:B------:R-:W-:Y:S02]  /*03b0*/  IADD3 R8, P2, R4.reuse, UR8, RZ ;  /* 0x0000000804087c10 */ /* 0x040fe4000ff5e0ff */
[C---:B------:R-:W-:Y:S02]  /*03c0*/  IADD3.X R11, R5.reuse, UR7, RZ, P1, !PT ;  /* 0x00000007050b7c10 */ /* 0x040fe40008ffe4ff */
[C---:B------:R-:W-:Y:S02]  /*03d0*/  IADD3 R2, P1, R4.reuse, UR10, RZ ;  /* 0x0000000a04027c10 */ /* 0x040fe4000ff3e0ff */
[C---:B------:R-:W-:Y:S01]  /*03e0*/  IADD3.X R9, R5.reuse, UR9, RZ, P2, !PT ;  /* 0x0000000905097c10 */ /* 0x040fe200097fe4ff */
        /* <DEDUP_REMOVED lines=8> */
[--C-:B--2---:R-:W-:Y:S02]  /*0470*/  @P0 SHF.R.U32.HI R32, RZ, 0x10, R27.reuse ;  /* 0x00000010ff200819 */ /* 0x104fe4000001161b */
[----:B------:R-:W-:Y:S02]  /*0480*/  @P0 SHF.R.U64 R25, R26, 0x10, R27 ;  /* 0x000000101a190819 */ /* 0x000fe4000000121b */
[----:B------:R-:W-:-:S02]  /*0490*/  @P0 PRMT R20, R27, 0x7610, R20 ;  /* 0x000076101b140816 */ /* 0x000fc40000000014 */
[----:B------:R-:W-:Y:S02]  /*04a0*/  @P0 PRMT R18, R26, 0x7610, R18 ;  /* 0x000076101a120816 */ /* 0x000fe40000000012 */
[--C-:B---3--:R-:W-:Y:S02]  /*04b0*/  @P0 SHF.R.U64 R24, R22, 0x10, R23.reuse ;  /* 0x0000001016180819 */ /* 0x108fe40000001217 */
[----:B------:R-:W-:Y:S02]  /*04c0*/  @P0 SHF.R.U32.HI R26, RZ, 0x10, R23 ;  /* 0x00000010ff1a0819 */ /* 0x000fe40000011617 */
[C---:B----4-:R-:W-:Y:S02]  /*04d0*/  @P0 SHF.R.U64 R31, R6.reuse, 0x10, R7 ;  /* 0x00000010061f0819 */ /* 0x050fe40000001207 */
[----:B------:R-:W-:Y:S02]  /*04e0*/  @P0 PRMT R27, R6, 0x7610, R27 ;  /* 0x00007610061b0816 */ /* 0x000fe4000000001b */
[----:B------:R-:W-:-:S02]  /*04f0*/  @P0 SHF.R.U64 R28, R12, 0x10, R13 ;  /* 0x000000100c1c0819 */ /* 0x000fc4000000120d */
[----:B------:R-:W-:Y:S02]  /*0500*/  @P0 SHF.R.U32.HI R29, RZ, 0x10, R13 ;  /* 0x00000010ff1d0819 */ /* 0x000fe4000001160d */
[----:B------:R-:W-:Y:S02]  /*0510*/  @P0 SHF.R.U32.HI R30, RZ, 0x10, R7 ;  /* 0x00000010ff1e0819 */ /* 0x000fe40000011607 */
        /* <DEDUP_REMOVED lines=41> */
.L_x_707:
[----:B-----5:R-:W-:-:S04]  /*07b0*/  IMAD.U32 R27, R27, 0x10000, RZ ;  /* 0x000100001b1b7824 */ /* 0x020fc800078e00ff */
[----:B-1----:R-:W-:Y:S01]  /*07c0*/  FMUL.FTZ R4, R14, R27 ;  /* 0x0000001b0e047220 */ /* 0x002fe20000410000 */
[----:B------:R-:W-:Y:S06]  /*07d0*/  @!P5 BRA `(.L_x_708) ;  /* 0x00000004009cd947 */ /* 0x000fec0003800000 */
[----:B------:R-:W1:Y:S01]  /*07e0*/  MUFU.RCP R5, UR21 ;  /* 0x0000001500057d08 */ /* 0x000e620008001000 */
[----:B------:R-:W-:Y:S01]  /*07f0*/  FMUL.FTZ R27, R4, R4 ;  /* 0x00000004041b7220 */ /* 0x000fe20000410000 */
[----:B------:R-:W-:Y:S01]  /*0800*/  IMAD.U32 R12, R12, 0x10000, RZ ;  /* 0x000100000c0c7824 */ /* 0x000fe200078e00ff */
[----:B------:R-:W-:Y:S01]  /*0810*/  SHF.L.U32 R23, R23, 0x10, RZ ;  /* 0x0000001017177819 */ /* 0x000fe200000006ff */
[----:B------:R-:W-:Y:S02]  /*0820*/  IMAD.U32 R35, R7, 0x10000, RZ ;  /* 0x0001000007237824 */ /* 0x000fe400078e00ff */
[----:B------:R-:W-:Y:S01]  /*0830*/  FFMA.FTZ R27, R27, -UR19, R27 ;  /* 0x800000131b1b7c23 */ /* 0x000fe2000801001b */
[----:B------:R-:W-:Y:S01]  /*0840*/  IMAD.U32 R28, R28, 0x10000, RZ ;  /* 0x000100001c1c7824 */ /* 0x000fe200078e00ff */
[----:B------:R-:W-:Y:S01]  /*0850*/  SHF.L.U32 R20, R20, 0x10, RZ ;  /* 0x0000001014147819 */ /* 0x000fe200000006ff */
[----:B------:R-:W-:Y:S02]  /*0860*/  IMAD.U32 R22, R22, 0x10000, RZ ;  /* 0x0001000016167824 */ /* 0x000fe400078e00ff */
[----:B------:R-:W-:Y:S01]  /*0870*/  FFMA.FTZ R12, R12, UR19, R27 ;  /* 0x000000130c0c7c23 */ /* 0x000fe2000801001b */
[----:B------:R-:W-:Y:S01]  /*0880*/  SHF.L.U32 R27, R31, 0x10, RZ ;  /* 0x000000101f1b7819 */ /* 0x000fe200000006ff */
[----:B------:R-:W-:-:S02]  /*0890*/  IMAD.U32 R24, R24, 0x10000, RZ ;  /* 0x0001000018187824 */ /* 0x000fc400078e00ff */
[----:B------:R-:W-:Y:S02]  /*08a0*/  IMAD.U32 R18, R18, 0x10000, RZ ;  /* 0x0001000012127824 */ /* 0x000fe400078e00ff */
[----:B------:R-:W-:Y:S01]  /*08b0*/  FMUL.FTZ R27, R14, R27 ;  /* 0x0000001b0e1b7220 */ /* 0x000fe20000410000 */
[----:B------:R-:W-:Y:S02]  /*08c0*/  IMAD.U32 R25, R25, 0x10000, RZ ;  /* 0x0001000019197824 */ /* 0x000fe400078e00ff */
[----:B-1----:R-:W-:Y:S01]  /*08d0*/  FMUL.FTZ R31, R12, R5 ;  /* 0x000000050c1f7220 */ /* 0x002fe20000410000 */
[----:B------:R-:W-:Y:S02]  /*08e0*/  IMAD.U32 R6, R6, 0x10000, RZ ;  /* 0x0001000006067824 */ /* 0x000fe400078e00ff */
[C---:B------:R-:W-:Y:S01]  /*08f0*/  FMUL.FTZ R7, R27.reuse, R27 ;  /* 0x0000001b1b077220 */ /* 0x040fe20000410000 */
[----:B------:R-:W-:Y:S02]  /*0900*/  FFMA.FTZ R27, R27, -UR18, R27 ;  /* 0x800000121b1b7c23 */ /* 0x000fe4000801001b */
[----:B------:R-:W1:Y:S01]  /*0910*/  MUFU.SQRT R31, R31 ;  /* 0x0000001f001f7308 */ /* 0x000e620000002000 */
[----:B------:R-:W-:Y:S01]  /*0920*/  FFMA.FTZ R33, R7, -UR19, R7 ;  /* 0x8000001307217c23 */ /* 0x000fe20008010007 */
[----:B------:R-:W-:Y:S01]  /*0930*/  FMUL.FTZ R7, R14, R35 ;  /* 0x000000230e077220 */ /* 0x000fe20000410000 */
[----:B------:R-:W-:Y:S01]  /*0940*/  FFMA.FTZ R35, R4, -UR18, R4 ;  /* 0x8000001204237c23 */ /* 0x000fe20008010004 */
[----:B------:R-:W-:Y:S01]  /*0950*/  SHF.L.U32 R4, R29, 0x10, RZ ;  /* 0x000000101d047819 */ /* 0x000fe200000006ff */
[----:B------:R-:W-:Y:S01]  /*0960*/  FFMA.FTZ R28, R28, UR19, R33 ;  /* 0x000000131c1c7c23 */ /* 0x000fe20008010021 */
[----:B------:R-:W-:Y:S01]  /*0970*/  SHF.L.U32 R33, R13, 0x10, RZ ;  /* 0x000000100d217819 */ /* 0x000fe200000006ff */
[----:B------:R-:W-:Y:S01]  /*0980*/  FMUL.FTZ R32, R7, R7 ;  /* 0x0000000707207220 */ /* 0x000fe20000410000 */
[----:B------:R-:W-:-:S02]  /*0990*/  FFMA.FTZ R29, R22, UR18, R35 ;  /* 0x00000012161d7c23 */ /* 0x000fc40008010023 */
[----:B------:R-:W2:Y:S01]  /*09a0*/  MUFU.RCP R22, UR20 ;  /* 0x0000001400167d08 */ /* 0x000ea20008001000 */
[----:B------:R-:W-:Y:S02]  /*09b0*/  FFMA.FTZ R32, R32, -UR19, R32 ;  /* 0x8000001320207c23 */ /* 0x000fe40008010020 */
[----:B------:R-:W-:Y:S02]  /*09c0*/  F2FP.BF16.F32.PACK_AB R12, R12, R29 ;  /* 0x0000001d0c0c723e */ /* 0x000fe400000010ff */
[----:B------:R-:W-:Y:S01]  /*09d0*/  FFMA.FTZ R32, R33, UR19, R32 ;  /* 0x0000001321207c23 */ /* 0x000fe20008010020 */
[----:B------:R-:W-:Y:S01]  /*09e0*/  FMUL.FTZ R33, R28, R5 ;  /* 0x000000051c217220 */ /* 0x000fe20000410000 */
[----:B-1----:R-:W-:Y:S01]  /*09f0*/  FADD.FTZ R13, R31, UR22 ;  /* 0x000000161f0d7e21 */ /* 0x002fe20008010000 */
[----:B------:R-:W-:-:S04]  /*0a00*/  IMAD.U32 R31, R30, 0x10000, RZ ;  /* 0x000100001e1f7824 */ /* 0x000fc800078e00ff */
[----:B------:R-:W-:Y:S01]  /*0a10*/  FMUL.FTZ R30, R14, R31 ;  /* 0x0000001f0e1e7220 */ /* 0x000fe20000410000 */
[----:B------:R-:W-:Y:S01]  /*0a20*/  FMUL.FTZ R31, R32, R5 ;  /* 0x00000005201f7220 */ /* 0x000fe20000410000 */
[----:B------:R-:W1:Y:S02]  /*0a30*/  MUFU.SQRT R33, R33 ;  /* 0x0000002100217308 */ /* 0x000e640000002000 */
[----:B------:R-:W-:-:S04]  /*0a40*/  FMUL.FTZ R34, R30, R30 ;  /* 0x0000001e1e227220 */ /* 0x000fc80000410000 */
[----:B------:R-:W-:Y:S01]  /*0a50*/  FFMA.FTZ R37, R34, -UR19, R34 ;  /* 0x8000001322257c23 */ /* 0x000fe20008010022 */
[----:B------:R-:W-:Y:S01]  /*0a60*/  FFMA.FTZ R34, R7, -UR18, R7 ;  /* 0x8000001207227c23 */ /* 0x000fe20008010007 */
[----:B------:R-:W3:Y:S02]  /*0a70*/  MUFU.SQRT R31, R31 ;  /* 0x0000001f001f7308 */ /* 0x000ee40000002000 */
[----:B------:R-:W-:Y:S01]  /*0a80*/  FFMA.FTZ R4, R4, UR19, R37 ;  /* 0x0000001304047c23 */ /* 0x000fe20008010025 */
[----:B------:R-:W-:Y:S01]  /*0a90*/  FFMA.FTZ R7, R23, UR18, R34 ;  /* 0x0000001217077c23 */ /* 0x000fe20008010022 */
[----:B--2---:R-:W-:Y:S02]  /*0aa0*/  FMUL.FTZ R34, R29, R22 ;  /* 0x000000161d227220 */ /* 0x004fe40000410000 */
[----:B------:R-:W-:Y:S01]  /*0ab0*/  FMUL.FTZ R35, R4, R5 ;  /* 0x0000000504237220 */ /* 0x000fe20000410000 */
[----:B------:R-:W-:Y:S01]  /*0ac0*/  FFMA.FTZ R5, R24, UR18, R27 ;  /* 0x0000001218057c23 */ /* 0x000fe2000801001b */
[----:B------:R-:W2:Y:S01]  /*0ad0*/  MUFU.RCP R13, R13 ;  /* 0x0000000d000d7308 */ /* 0x000ea20000001000 */
[----:B-1----:R-:W-:-:S07]  /*0ae0*/  FADD.FTZ R24, R33, UR22 ;  /* 0x0000001621187e21 */ /* 0x002fce0008010000 */
[----:B------:R-:W1:Y:S01]  /*0af0*/  MUFU.SQRT R27, R35 ;  /* 0x00000023001b7308 */ /* 0x000e620000002000 */
[----:B---3--:R-:W-:-:S07]  /*0b00*/  FADD.FTZ R23, R31, UR22 ;  /* 0x000000161f177e21 */ /* 0x008fce0008010000 */
[----:B------:R-:W3:Y:S01]  /*0b10*/  MUFU.RCP R24, R24 ;  /* 0x0000001800187308 */ /* 0x000ee20000001000 */
[----:B--2---:R-:W-:Y:S01]  /*0b20*/  FMUL.FTZ R31, R34, R13 ;  /* 0x0000000d221f7220 */ /* 0x004fe20000410000 */
[----:B------:R-:W-:Y:S01]  /*0b30*/  SHF.L.U32 R13, R26, 0x10, RZ ;  /* 0x000000101a0d7819 */ /* 0x000fe200000006ff */
[----:B------:R-:W-:Y:S02]  /*0b40*/  FFMA.FTZ R34, R30, -UR18, R30 ;  /* 0x800000121e227c23 */ /* 0x000fe4000801001e */
[----:B------:R-:W-:Y:S02]  /*0b50*/  FFMA.FTZ R31, R18, UR17, R31 ;  /* 0x00000011121f7c23 */ /* 0x000fe4000801001f */
[----:B------:R-:W-:Y:S01]  /*0b60*/  FFMA.FTZ R13, R13, UR18, R34 ;  /* 0x000000120d0d7c23 */ /* 0x000fe20008010022 */
[----:B------:R-:W2:Y:S01]  /*0b70*/  MUFU.RCP R23, R23 ;  /* 0x0000001700177308 */ /* 0x000ea20000001000 */
[----:B-1----:R-:W-:Y:S01]  /*0b80*/  FADD.FTZ R33, R27, UR22 ;  /* 0x000000161b217e21 */ /* 0x002fe20008010000 */
[-C--:B------:R-:W-:Y:S01]  /*0b90*/  FMUL.FTZ R27, R5, R22.reuse ;  /* 0x00000016051b7220 */ /* 0x080fe20000410000 */
[----:B------:R-:W-:Y:S01]  /*0ba0*/  FMUL.FTZ R34, R7, R22 ;  /* 0x0000001607227220 */ /* 0x000fe20000410000 */
[----:B------:R-:W-:Y:S01]  /*0bb0*/  FMUL.FTZ R31, R31, UR23 ;  /* 0x000000171f1f7c20 */ /* 0x000fe20008410000 */
[----:B------:R-:W-:-:S03]  /*0bc0*/  F2FP.BF16.F32.PACK_AB R7, R32, R7 ;  /* 0x000000072007723e */ /* 0x000fc600000010ff */
[----:B------:R-:W1:Y:S01]  /*0bd0*/  MUFU.RCP R26, R33 ;  /* 0x00000021001a7308 */ /* 0x000e620000001000 */
[----:B---3--:R-:W-:Y:S01]  /*0be0*/  FMUL.FTZ R30, R27, R24 ;  /* 0x000000181b1e7220 */ /* 0x008fe20000410000 */
[----:B------:R-:W-:-:S03]  /*0bf0*/  FMUL.FTZ R27, R13, R22 ;  /* 0x000000160d1b7220 */ /* 0x000fc60000410000 */
        /* <DEDUP_REMOVED lines=9> */
[----:B---3--:R-:W-:Y:S02]  /*0c90*/  SHF.L.U32 R23, R24, 0x10, RZ ;  /* 0x0000001018177819 */ /* 0x008fe400000006ff */
[----:B------:R-:W1:Y:S01]  /*0ca0*/  F2F.BF16.F32 R26, R26 ;  /* 0x0000001a001a7304 */ /* 0x000e620000202000 */
[----:B------:R-:W-:Y:S02]  /*0cb0*/  FMUL.FTZ R31, R27, UR23 ;  /* 0x000000171b1f7c20 */ /* 0x000fe40008410000 */
[--C-:B------:R-:W-:Y:S01]  /*0cc0*/  FADD.FTZ R18, R18, -R23.reuse ;  /* 0x8000001712127221 */ /* 0x100fe20000010000 */
[----:B------:R-:W-:Y:S01]  /*0cd0*/  PRMT R23, R12, 0x7632, R23 ;  /* 0x000076320c177816 */ /* 0x000fe20000000017 */
[----:B--2---:R-:W-:-:S03]  /*0ce0*/  IMAD.U32 R22, R30, 0x10000, RZ ;  /* 0x000100001e167824 */ /* 0x004fc600078e00ff */
[----:B------:R-:W2:Y:S01]  /*0cf0*/  F2F.BF16.F32 R31, R31 ;  /* 0x0000001f001f7304 */ /* 0x000ea20000202000 */
[----:B------:R-:W-:Y:S01]  /*0d00*/  F2FP.BF16.F32.PACK_AB R18, R5, R18 ;  /* 0x000000120512723e */ /* 0x000fe200000010ff */
[----:B------:R-:W-:Y:S01]  /*0d10*/  FADD.FTZ R33, R25, -R22 ;  /* 0x8000001619217221 */ /* 0x000fe20000010000 */
[----:B------:R-:W-:Y:S02]  /*0d20*/  PRMT R25, R12, 0x7610, R25 ;  /* 0x000076100c197816 */ /* 0x000fe40000000019 */
[----:B------:R-:W-:Y:S02]  /*0d30*/  PRMT R29, R18, 0x7610, R29 ;  /* 0x00007610121d7816 */ /* 0x000fe4000000001d */
[----:B-1----:R-:W-:Y:S02]  /*0d40*/  SHF.L.U32 R27, R26, 0x10, RZ ;  /* 0x000000101a1b7819 */ /* 0x002fe400000006ff */
[----:B------:R-:W-:Y:S02]  /*0d50*/  F2FP.BF16.F32.PACK_AB R28, R33, R28 ;  /* 0x0000001c211c723e */ /* 0x000fe400000010ff */
[----:B------:R-:W-:Y:S01]  /*0d60*/  PRMT R33, R18, 0x7632, R33 ;  /* 0x0000763212217816 */ /* 0x000fe20000000021 */
[--C-:B------:R-:W-:Y:S01]  /*0d70*/  FADD.FTZ R20, R20, -R27.reuse ;  /* 0x8000001b14147221 */ /* 0x100fe20000010000 */
[----:B------:R-:W-:Y:S01]  /*0d80*/  PRMT R27, R7, 0x7610, R27 ;  /* 0x00007610071b7816 */ /* 0x000fe2000000001b */
[----:B--2---:R-:W-:Y:S01]  /*0d90*/  IMAD.U32 R35, R31, 0x10000, RZ ;  /* 0x000100001f237824 */ /* 0x004fe200078e00ff */
[----:B------:R-:W-:-:S02]  /*0da0*/  PRMT R31, R7, 0x7632, R31 ;  /* 0x00007632071f7816 */ /* 0x000fc4000000001f */
[----:B------:R-:W-:Y:S01]  /*0db0*/  F2FP.BF16.F32.PACK_AB R20, R13, R20 ;  /* 0x000000140d14723e */ /* 0x000fe200000010ff */
[----:B------:R-:W-:Y:S01]  /*0dc0*/  FADD.FTZ R35, R6, -R35 ;  /* 0x8000002306237221 */ /* 0x000fe20000010000 */
[----:B------:R-:W-:Y:S02]  /*0dd0*/  PRMT R37, R28, 0x7632, R37 ;  /* 0x000076321c257816 */ /* 0x000fe40000000025 */
[C---:B------:R-:W-:Y:S02]  /*0de0*/  PRMT R22, R20.reuse, 0x7632, R22 ;  /* 0x0000763214167816 */ /* 0x040fe40000000016 */
[----:B------:R-:W-:Y:S02]  /*0df0*/  F2FP.BF16.F32.PACK_AB R4, R35, R4 ;  /* 0x000000042304723e */ /* 0x000fe400000010ff */
[----:B------:R-:W-:Y:S02]  /*0e00*/  PRMT R24, R20, 0x7610, R24 ;  /* 0x0000761014187816 */ /* 0x000fe40000000018 */
[----:B------:R-:W-:-:S02]  /*0e10*/  PRMT R35, R28, 0x7610, R35 ;  /* 0x000076101c237816 */ /* 0x000fc40000000023 */
[C---:B------:R-:W-:Y:S02]  /*0e20*/  PRMT R20, R4.reuse, 0x7632, R20 ;  /* 0x0000763204147816 */ /* 0x040fe40000000014 */
[----:B------:R-:W-:Y:S01]  /*0e30*/  PRMT R18, R4, 0x7610, R18 ;  /* 0x0000761004127816 */ /* 0x000fe20000000012 */
[----:B------:R-:W-:Y:S06]  /*0e40*/  BRA `(.L_x_709) ;  /* 0x0000000400987947 */ /* 0x000fec0003800000 */
.L_x_708:
        /* <DEDUP_REMOVED lines=12> */
[----:B------:R-:W-:Y:S01]  /*0f10*/  SHF.L.U32 R35, R28, 0x10, RZ ;  /* 0x000000101c237819 */ /* 0x000fe200000006ff */
[----:B------:R-:W-:Y:S01]  /*0f20*/  FMUL.FTZ R32, R4, R4 ;  /* 0x0000000404207220 */ /* 0x000fe20000410000 */
[----:B------:R-:W1:Y:S01]  /*0f30*/  MUFU.RCP R31, UR21 ;  /* 0x00000015001f7d08 */ /* 0x000e620008001000 */
[----:B------:R-:W-:Y:S01]  /*0f40*/  FFMA.FTZ R12, R27, -UR19, R27 ;  /* 0x800000131b0c7c23 */ /* 0x000fe2000801001b */
[----:B------:R-:W-:-:S02]  /*0f50*/  IMAD.U32 R27, R6, 0x10000, RZ ;  /* 0x00010000061b7824 */ /* 0x000fc400078e00ff */
[----:B------:R-:W-:Y:S01]  /*0f60*/  FFMA.FTZ R32, R32, -UR19, R32 ;  /* 0x8000001320207c23 */ /* 0x000fe20008010020 */
[----:B------:R-:W-:Y:S01]  /*0f70*/  FMUL.FTZ R28, R7, R7 ;  /* 0x00000007071c7220 */ /* 0x000fe20000410000 */
[----:B------:R-:W-:Y:S01]  /*0f80*/  FFMA.FTZ R12, R33, UR19, R12 ;  /* 0x00000013210c7c23 */ /* 0x000fe2000801000c */
[----:B------:R-:W-:Y:S01]  /*0f90*/  SHF.L.U32 R33, R13, 0x10, RZ ;  /* 0x000000100d217819 */ /* 0x000fe200000006ff */
[----:B------:R-:W-:Y:S01]  /*0fa0*/  FFMA.FTZ R6, R35, UR19, R32 ;  /* 0x0000001323067c23 */ /* 0x000fe20008010020 */
[----:B------:R-:W-:Y:S02]  /*0fb0*/  IMAD.U32 R32, R30, 0x10000, RZ ;  /* 0x000100001e207824 */ /* 0x000fe400078e00ff */
[----:B------:R-:W-:Y:S01]  /*0fc0*/  FMUL.FTZ R13, R27, UR17 ;  /* 0x000000111b0d7c20 */ /* 0x000fe20008410000 */
[----:B------:R-:W-:Y:S01]  /*0fd0*/  FFMA.FTZ R30, R28, -UR19, R28 ;  /* 0x800000131c1e7c23 */ /* 0x000fe2000801001c */
[----:B------:R-:W-:Y:S01]  /*0fe0*/  SHF.L.U32 R24, R24, 0x10, RZ ;  /* 0x0000001018187819 */ /* 0x000fe200000006ff */
[----:B------:R-:W-:Y:S01]  /*0ff0*/  FFMA.FTZ R35, R4, -UR18, R4 ;  /* 0x8000001204237c23 */ /* 0x000fe20008010004 */
[----:B------:R-:W-:Y:S01]  /*1000*/  FFMA.FTZ R28, R14, R32, R13 ;  /* 0x000000200e1c7223 */ /* 0x000fe2000001000d */
[----:B------:R-:W-:Y:S01]  /*1010*/  SHF.L.U32 R32, R29, 0x10, RZ ;  /* 0x000000101d207819 */ /* 0x000fe200000006ff */
[----:B------:R-:W-:Y:S01]  /*1020*/  FFMA.FTZ R30, R33, UR19, R30 ;  /* 0x00000013211e7c23 */ /* 0x000fe2000801001e */
[----:B------:R-:W-:-:S02]  /*1030*/  IMAD.U32 R22, R22, 0x10000, RZ ;  /* 0x0001000016167824 */ /* 0x000fc400078e00ff */
[----:B------:R-:W-:Y:S01]  /*1040*/  FMUL.FTZ R13, R28, R28 ;  /* 0x0000001c1c0d7220 */ /* 0x000fe20000410000 */
[-C--:B-1----:R-:W-:Y:S01]  /*1050*/  FMUL.FTZ R33, R12, R31.reuse ;  /* 0x0000001f0c217220 */ /* 0x082fe20000410000 */
[-C--:B------:R-:W-:Y:S01]  /*1060*/  FMUL.FTZ R34, R6, R31.reuse ;  /* 0x0000001f06227220 */ /* 0x080fe20000410000 */
[-C--:B------:R-:W-:Y:S01]  /*1070*/  FMUL.FTZ R29, R30, R31.reuse ;  /* 0x0000001f1e1d7220 */ /* 0x080fe20000410000 */
[----:B------:R-:W-:Y:S01]  /*1080*/  FFMA.FTZ R13, R13, -UR19, R13 ;  /* 0x800000130d0d7c23 */ /* 0x000fe2000801000d */
[----:B------:R-:W-:Y:S01]  /*1090*/  FFMA.FTZ R35, R24, UR18, R35 ;  /* 0x0000001218237c23 */ /* 0x000fe20008010023 */
[----:B------:R-:W-:Y:S01]  /*10a0*/  IMAD.U32 R24, R23, 0x10000, RZ ;  /* 0x0001000017187824 */ /* 0x000fe200078e00ff */
[----:B------:R-:W1:Y:S01]  /*10b0*/  MUFU.SQRT R33, R33 ;  /* 0x0000002100217308 */ /* 0x000e620000002000 */
[----:B------:R-:W-:Y:S01]  /*10c0*/  FFMA.FTZ R13, R32, UR19, R13 ;  /* 0x00000013200d7c23 */ /* 0x000fe2000801000d */
[----:B------:R-:W-:Y:S01]  /*10d0*/  FFMA.FTZ R7, R7, -UR18, R7 ;  /* 0x8000001207077c23 */ /* 0x000fe20008010007 */
[----:B------:R-:W-:Y:S01]  /*10e0*/  SHF.L.U32 R26, R26, 0x10, RZ ;  /* 0x000000101a1a7819 */ /* 0x000fe200000006ff */
[----:B------:R-:W-:Y:S01]  /*10f0*/  FFMA.FTZ R37, R28, -UR18, R28 ;  /* 0x800000121c257c23 */ /* 0x000fe2000801001c */
[----:B------:R-:W-:Y:S01]  /*1100*/  FMUL.FTZ R32, R13, R31 ;  /* 0x0000001f0d207220 */ /* 0x000fe20000410000 */
[----:B------:R-:W-:-:S02]  /*1110*/  FFMA.FTZ R7, R24, UR18, R7 ;  /* 0x0000001218077c23 */ /* 0x000fc40008010007 */
[----:B------:R-:W2:Y:S01]  /*1120*/  MUFU.SQRT R34, R34 ;  /* 0x0000002200227308 */ /* 0x000ea20000002000 */
[----:B------:R-:W-:-:S07]  /*1130*/  FFMA.FTZ R37, R26, UR18, R37 ;  /* 0x000000121a257c23 */ /* 0x000fce0008010025 */
[----:B------:R-:W3:Y:S01]  /*1140*/  MUFU.SQRT R29, R29 ;  /* 0x0000001d001d7308 */ /* 0x000ee20000002000 */
[----:B-1----:R-:W-:Y:S01]  /*1150*/  FADD.FTZ R31, R33, UR22 ;  /* 0x00000016211f7e21 */ /* 0x002fe20008010000 */
[----:B------:R-:W-:-:S04]  /*1160*/  FFMA.FTZ R33, R18, -UR18, R18 ;  /* 0x8000001212217c23 */ /* 0x000fc80008010012 */
[----:B------:R-:W-:Y:S02]  /*1170*/  FFMA.FTZ R33, R22, UR18, R33 ;  /* 0x0000001216217c23 */ /* 0x000fe40008010021 */
[----:B------:R-:W1:Y:S01]  /*1180*/  MUFU.SQRT R32, R32 ;  /* 0x0000002000207308 */ /* 0x000e620000002000 */
[----:B--2---:R-:W-:Y:S02]  /*1190*/  FADD.FTZ R4, R34, UR22 ;  /* 0x0000001622047e21 */ /* 0x004fe40008010000 */
[----:B------:R-:W-:-:S05]  /*11a0*/  F2FP.BF16.F32.PACK_AB R12, R12, R33 ;  /* 0x000000210c0c723e */ /* 0x000fca00000010ff */
[----:B------:R-:W2:Y:S01]  /*11b0*/  MUFU.RCP R18, UR20 ;  /* 0x0000001400127d08 */ /* 0x000ea20008001000 */
[----:B---3--:R-:W-:-:S07]  /*11c0*/  FADD.FTZ R22, R29, UR22 ;  /* 0x000000161d167e21 */ /* 0x008fce0008010000 */
[----:B------:R-:W3:Y:S01]  /*11d0*/  MUFU.RCP R31, R31 ;  /* 0x0000001f001f7308 */ /* 0x000ee20000001000 */
[----:B-1----:R-:W-:-:S07]  /*11e0*/  FADD.FTZ R23, R32, UR22 ;  /* 0x0000001620177e21 */ /* 0x002fce0008010000 */
[----:B------:R-:W1:Y:S01]  /*11f0*/  MUFU.RCP R4, R4 ;  /* 0x0000000400047308 */ /* 0x000e620000001000 */
[-C--:B--2---:R-:W-:Y:S01]  /*1200*/  FMUL.FTZ R24, R33, R18.reuse ;  /* 0x0000001221187220 */ /* 0x084fe20000410000 */
[----:B------:R-:W-:-:S06]  /*1210*/  FMUL.FTZ R29, R35, R18 ;  /* 0x00000012231d7220 */ /* 0x000fcc0000410000 */
[----:B------:R-:W2:Y:S01]  /*1220*/  MUFU.RCP R22, R22 ;  /* 0x0000001600167308 */ /* 0x000ea20000001000 */
[----:B---3--:R-:W-:Y:S01]  /*1230*/  FMUL.FTZ R24, R24, R31 ;  /* 0x0000001f18187220 */ /* 0x008fe20000410000 */
[-C--:B------:R-:W-:Y:S01]  /*1240*/  FMUL.FTZ R31, R7, R18.reuse ;  /* 0x00000012071f7220 */ /* 0x080fe20000410000 */
[----:B------:R-:W-:Y:S01]  /*1250*/  FMUL.FTZ R18, R37, R18 ;  /* 0x0000001225127220 */ /* 0x000fe20000410000 */
[----:B------:R-:W-:Y:S01]  /*1260*/  F2FP.BF16.F32.PACK_AB R7, R30, R7 ;  /* 0x000000071e07723e */ /* 0x000fe200000010ff */
[----:B------:R-:W-:-:S03]  /*1270*/  FMUL.FTZ R24, R24, UR23 ;  /* 0x0000001718187c20 */ /* 0x000fc60008410000 */
[----:B------:R-:W3:Y:S01]  /*1280*/  MUFU.RCP R23, R23 ;  /* 0x0000001700177308 */ /* 0x000ee20000001000 */
[----:B-1----:R-:W-:-:S04]  /*1290*/  FMUL.FTZ R29, R29, R4 ;  /* 0x000000041d1d7220 */ /* 0x002fc80000410000 */
[----:B------:R-:W-:-:S03]  /*12a0*/  FMUL.FTZ R29, R29, UR23 ;  /* 0x000000171d1d7c20 */ /* 0x000fc60008410000 */
[----:B------:R-:W1:Y:S01]  /*12b0*/  F2F.BF16.F32 R4, R24 ;  /* 0x0000001800047304 */ /* 0x000e620000202000 */
[----:B--2---:R-:W-:Y:S01]  /*12c0*/  FMUL.FTZ R22, R31, R22 ;  /* 0x000000161f167220 */ /* 0x004fe20000410000 */
[----:B------:R-:W-:-:S03]  /*12d0*/  PRMT R31, R7, 0x7632, R31 ;  /* 0x00007632071f7816 */ /* 0x000fc6000000001f */
[----:B------:R-:W-:-:S03]  /*12e0*/  FMUL.FTZ R22, R22, UR23 ;  /* 0x0000001716167c20 */ /* 0x000fc60008410000 */
[----:B------:R-:W2:Y:S01]  /*12f0*/  F2F.BF16.F32 R29, R29 ;  /* 0x0000001d001d7304 */ /* 0x000ea20000202000 */
[----:B---3--:R-:W-:-:S04]  /*1300*/  FMUL.FTZ R18, R18, R23 ;  /* 0x0000001712127220 */ /* 0x008fc80000410000 */
[----:B------:R-:W-:Y:S01]  /*1310*/  FMUL.FTZ R26, R18, UR23 ;  /* 0x00000017121a7c20 */ /* 0x000fe20008410000 */
[----:B-1----:R-:W-:Y:S02]  /*1320*/  IMAD.U32 R4, R4, 0x10000, RZ ;  /* 0x0001000004047824 */ /* 0x002fe400078e00ff */
[----:B------:R-:W1:Y:S02]  /*1330*/  F2F.BF16.F32 R22, R22 ;  /* 0x0000001600167304 */ /* 0x000e640000202000 */
[----:B------:R-:W-:Y:S01]  /*1340*/  FADD.FTZ R4, R5, -R4 ;  /* 0x8000000405047221 */ /* 0x000fe20000010000 */
[----:B--2---:R-:W-:-:S05]  /*1350*/  SHF.L.U32 R18, R29, 0x10, RZ ;  /* 0x000000101d127819 */ /* 0x004fca00000006ff */
[----:B------:R-:W2:Y:S01]  /*1360*/  F2F.BF16.F32 R26, R26 ;  /* 0x0000001a001a7304 */ /* 0x000ea20000202000 */
[----:B------:R-:W-:Y:S01]  /*1370*/  F2FP.BF16.F32.PACK_AB R4, R35, R4 ;  /* 0x000000042304723e */ /* 0x000fe200000010ff */
[----:B------:R-:W-:Y:S01]  /*1380*/  FADD.FTZ R5, R25, -R18 ;  /* 0x8000001219057221 */ /* 0x000fe20000010000 */
[----:B------:R-:W-:Y:S01]  /*1390*/  PRMT R25, R12, 0x7610, R25 ;  /* 0x000076100c197816 */ /* 0x000fe20000000019 */
[----:B-1----:R-:W-:Y:S01]  /*13a0*/  IMAD.U32 R23, R22, 0x10000, RZ ;  /* 0x0001000016177824 */ /* 0x002fe200078e00ff */
[----:B------:R-:W-:Y:S02]  /*13b0*/  PRMT R33, R4, 0x7632, R33 ;  /* 0x0000763204217816 */ /* 0x000fe40000000021 */
[----:B------:R-:W-:Y:S01]  /*13c0*/  F2FP.BF16.F32.PACK_AB R5, R5, R6 ;  /* 0x000000060505723e */ /* 0x000fe200000010ff */
[--C-:B------:R-:W-:Y:S01]  /*13d0*/  FADD.FTZ R20, R20, -R23.reuse ;  /* 0x8000001714147221 */ /* 0x100fe20000010000 */
[----:B------:R-:W-:Y:S02]  /*13e0*/  PRMT R23, R12, 0x7632, R23 ;  /* 0x000076320c177816 */ /* 0x000fe40000000017 */
[----:B------:R-:W-:-:S02]  /*13f0*/  PRMT R29, R4, 0x7610, R29 ;  /* 0x00007610041d7816 */ /* 0x000fc4000000001d */
[----:B--2---:R-:W-:Y:S02]  /*1400*/  SHF.L.U32 R24, R26, 0x10, RZ ;  /* 0x000000101a187819 */ /* 0x004fe400000006ff */
[----:B------:R-:W-:Y:S02]  /*1410*/  F2FP.BF16.F32.PACK_AB R20, R37, R20 ;  /* 0x000000142514723e */ /* 0x000fe400000010ff */
[----:B------:R-:W-:Y:S01]  /*1420*/  PRMT R37, R5, 0x7632, R37 ;  /* 0x0000763205257816 */ /* 0x000fe20000000025 */
[----:B------:R-:W-:Y:S01]  /*1430*/  FADD.FTZ R24, R27, -R24 ;  /* 0x800000181b187221 */ /* 0x000fe20000010000 */
[----:B------:R-:W-:Y:S02]  /*1440*/  PRMT R22, R20, 0x7632, R22 ;  /* 0x0000763214167816 */ /* 0x000fe40000000016 */
[----:B------:R-:W-:Y:S02]  /*1450*/  PRMT R27, R7, 0x7610, R27 ;  /* 0x00007610071b7816 */ /* 0x000fe4000000001b */
[----:B------:R-:W-:-:S02]  /*1460*/  F2FP.BF16.F32.PACK_AB R13, R24, R13 ;  /* 0x0000000d180d723e */ /* 0x000fc400000010ff */
[----:B------:R-:W-:Y:S02]  /*1470*/  PRMT R24, R20, 0x7610, R24 ;  /* 0x0000761014187816 */ /* 0x000fe40000000018 */
[----:B------:R-:W-:Y:S02]  /*1480*/  PRMT R35, R5, 0x7610, R35 ;  /* 0x0000761005237816 */ /* 0x000fe40000000023 */
[C---:B------:R-:W-:Y:S02]  /*1490*/  PRMT R20, R13.reuse, 0x7632, R20 ;  /* 0x000076320d147816 */ /* 0x040fe40000000014 */
[----:B------:R-:W-:-:S07]  /*14a0*/  PRMT R18, R13, 0x7610, R18 ;  /* 0x000076100d127816 */ /* 0x000fce0000000012 */
.L_x_709:
[----:B------:R-:W-:Y:S01]  /*14b0*/  LEA R12, P1, R21, UR4, 0x2 ;  /* 0x00000004150c7c11 */ /* 0x000fe2000f8210ff */
[----:B------:R-:W-:Y:S01]  /*14c0*/  IMAD.U32 R4, R29, 0x10000, RZ ;  /* 0x000100001d047824 */ /* 0x000fe200078e00ff */
[----:B------:R-:W-:Y:S01]  /*14d0*/  SHF.L.U32 R5, R37, 0x10, RZ ;  /* 0x0000001025057819 */ /* 0x000fe200000006ff */
[----:B------:R-:W-:Y:S01]  /*14e0*/  IMAD.U32 R6, R24, 0x10000, RZ ;  /* 0x0001000018067824 */ /* 0x000fe200078e00ff */
[----:B------:R-:W-:Y:S02]  /*14f0*/  LEA.HI.X R13, R21, UR5, R16, 0x2, P1 ;  /* 0x00000005150d7c11 */ /* 0x000fe400088f1410 */
[----:B------:R-:W-:Y:S01]  /*1500*/  SHF.L.U32 R7, R20, 0x10, RZ ;  /* 0x0000001014077819 */ /* 0x000fe200000006ff */
[----:B------:R-:W-:Y:S06]  /*1510*/  @!P0 BRA `(.L_x_710) ;  /* 0x0000000000508947 */ /* 0x000fec0003800000 */
[----:B------:R-:W-:Y:S02]  /*1520*/  LOP3.LUT R21, R37, 0xffff, RZ, 0xc0, !PT ;  /* 0x0000ffff25157812 */ /* 0x000fe400078ec0ff */
[----:B------:R-:W-:Y:S02]  /*1530*/  LOP3.LUT R26, R33, 0xffff, RZ, 0xc0, !PT ;  /* 0x0000ffff211a7812 */ /* 0x000fe400078ec0ff */
[----:B------:R-:W-:Y:S02]  /*1540*/  LOP3.LUT R30, R35, 0xffff, RZ, 0xc0, !PT ;  /* 0x0000ffff231e7812 */ /* 0x000fe400078ec0ff */
[----:B------:R-:W-:Y:S01]  /*1550*/  PRMT R37, R24, 0x5410, R20 ;  /* 0x0000541018257816 */ /* 0x000fe20000000014 */
[----:B------:R-:W-:Y:S01]  /*1560*/  IMAD.WIDE.U32 R20, R21, 0x10000, RZ ;  /* 0x0001000015147825 */ /* 0x000fe200078e00ff */
[----:B------:R-:W-:Y:S02]  /*1570*/  PRMT R35, R27, 0x5410, R22 ;  /* 0x000054101b237816 */ /* 0x000fe40000000016 */
[----:B------:R-:W-:Y:S01]  /*1580*/  PRMT R33, R31, 0x5410, R18 ;  /* 0x000054101f217816 */ /* 0x000fe20000000012 */
[----:B------:R-:W-:Y:S01]  /*1590*/  IMAD.WIDE.U32 R26, R26, 0x10000, RZ ;  /* 0x000100001a1a7825 */ /* 0x000fe200078e00ff */
[----:B------:R-:W-:-:S02]  /*15a0*/  LOP3.LUT R21, R37, R21, RZ, 0xfc, !PT ;  /* 0x0000001525157212 */ /* 0x000fc400078efcff */
[----:B------:R-:W-:Y:S01]  /*15b0*/  LOP3.LUT R20, R20, 0xffff, R29, 0xf8, !PT ;  /* 0x0000ffff14147812 */ /* 0x000fe200078ef81d */
[----:B------:R-:W-:Y:S01]  /*15c0*/  IMAD.WIDE.U32 R30, R30, 0x10000, RZ ;  /* 0x000100001e1e7825 */ /* 0x000fe200078e00ff */
[----:B------:R-:W-:Y:S02]  /*15d0*/  LOP3.LUT R27, R35, R27, RZ, 0xfc, !PT ;  /* 0x0000001b231b7212 */ /* 0x000fe400078efcff */
[----:B------:R-:W-:Y:S01]  /*15e0*/  LOP3.LUT R26, R26, 0xffff, R25, 0xf8, !PT ;  /* 0x0000ffff1a1a7812 */ /* 0x000fe200078ef819 */
[----:B------:R1:W-:Y:S01]  /*15f0*/  STG.E.64 desc[UR14][R10.64], R20 ;  /* 0x000000140a007986 */ /* 0x0003e2000c101b0e */
[----:B------:R-:W-:Y:S02]  /*1600*/  LOP3.LUT R25, R33, R31, RZ, 0xfc, !PT ;  /* 0x0000001f21197212 */ /* 0x000fe400078efcff */
[----:B------:R-:W-:Y:S01]  /*1610*/  LOP3.LUT R24, R30, 0xffff, R23, 0xf8, !PT ;  /* 0x0000ffff1e187812 */ /* 0x000fe200078ef817 */
[----:B------:R1:W-:Y:S04]  /*1620*/  STG.E.64 desc[UR14][R8.64], R26 ;  /* 0x0000001a08007986 */ /* 0x0003e8000c101b0e */
[----:B------:R1:W-:Y:S04]  /*1630*/  STG.E.64 desc[UR14][R2.64], R24 ;  /* 0x0000001802007986 */ /* 0x0003e8000c101b0e */
[----:B------:R1:W-:Y:S01]  /*1640*/  STG.E.128 desc[UR14][R12.64], R4 ;  /* 0x000000040c007986 */ /* 0x0003e2000c101d0e */
[----:B------:R-:W-:Y:S05]  /*1650*/  BRA `(.L_x_711) ;  /* 0x00000000005c7947 */ /* 0x000fea0003800000 */
.L_x_710:
        /* <DEDUP_REMOVED lines=10> */
[----:B------:R2:W-:Y:S04]  /*1700*/  @!P1 STG.E desc[UR14][R12.64], R4 ;  /* 0x000000040c009986 */ /* 0x0005e8000c10190e */
        /* <DEDUP_REMOVED lines=11> */
[----:B------:R2:W-:Y:S02]  /*17c0*/  @!P4 STG.E desc[UR14][R12.64+0xc], R7 ;  /* 0x00000c070c00c986 */ /* 0x0005e4000c10190e */
.L_x_711:
[----:B0-----:R-:W-:-:S04]  /*17d0*/  LEA R0, R15, R0, 0x2 ;  /* 0x000000000f007211 */ /* 0x001fc800078e10ff */
[----:B------:R-:W-:-:S13]  /*17e0*/  ISETP.GE.AND P1, PT, R0, R17, PT ;  /* 0x000000110000720c */ /* 0x000fda0003f26270 */
[----:B------:R-:W-:Y:S05]  /*17f0*/  @!P1 BRA `(.L_x_712) ;  /* 0xffffffe800d49947 */ /* 0x000fea000383ffff */
[----:B------:R-:W-:Y:S05]  /*1800*/  BSYNC B0 ;  /* 0x0000000000007941 */ /* 0x000fea0003800000 */
.L_x_706:
[----:B------:R-:W-:Y:S05]  /*1810*/  EXIT ;  /* 0x000000000000794d */ /* 0x000fea0003800000 */
.L_x_713:
        /* <DEDUP_REMOVED lines=14> */
.L_x_986:


//--------------------- .text._Z25multi_tensor_apply_kernelI18TensorListMetadataILi5EE15DistAdamFunctorIN3c108BFloat16ENS3_4HalfES4_EJPfffffff10adamMode_tfEEvlPViT_T0_DpT1_ --------------------------
	.section	.text._Z25multi_tensor_apply_kernelI18TensorListMetadataILi5EE15DistAdamFunctorIN3c108BFloat16ENS3_4HalfES4_EJPfffffff10adamMode_tfEEvlPViT_T0_DpT1_,"ax",@progbits
	.align	128
        .global         _Z25multi_tensor_apply_kernelI18TensorListMetadataILi5EE15DistAdamFunctorIN3c108BFloat16ENS3_4HalfES4_EJPfffffff10adamMode_tfEEvlPViT_T0_DpT1_
        .type           _Z25multi_tensor_apply_kernelI18TensorListMetadataILi5EE15DistAdamFunctorIN3c108BFloat16ENS3_4HalfES4_EJPfffffff10adamMode_tfEEvlPViT_T0_DpT1_,@function
        .size           _Z25multi_tensor_apply_kernelI18TensorListMetadataILi5EE15DistAdamFunctorIN3c108BFloat16ENS3_4HalfES4_EJPfffffff10adamMode_tfEEvlPViT_T0_DpT1_,(.L_x_987 - _Z25multi_tensor_apply_kernelI18TensorListMetadataILi5EE15DistAdamFunctorIN3c108BFloat16ENS3_4HalfES4_EJPfffffff10adamMode_tfEEvlPViT_T0_DpT1_)
        .other          _Z25multi_tensor_apply_kernelI18TensorListMetadataILi5EE15DistAdamFunctorIN3c108BFloat16ENS3_4HalfES4_EJPfffffff10adamMode_tfEEvlPViT_T0_DpT1_,@"STO_CUDA_ENTRY STV_DEFAULT"
_Z25multi_tensor_apply_kernelI18TensorListMetadataILi5EE15DistAdamFunctorIN3c108BFloat16ENS3_4HalfES4_EJPfffffff10adamMode_tfEEvlPViT_T0_DpT1_:
.text._Z25multi_tensor_apply_kernelI18TensorListMetadataILi5EE15DistAdamFunctorIN3c108BFloat16ENS3_4HalfES4_EJPfffffff10adamMode_tfEEvlPViT_T0_DpT1_:
        /* <DEDUP_REMOVED lines=42> */
.L_x_714:
        /* <DEDUP_REMOVED lines=10> */
.L_x_721:
        /* <DEDUP_REMOVED lines=76> */
.L_x_716:
[----:B-1---5:R-:W-:-:S05]  /*0800*/  HADD2.F32 R2, -RZ, R31.H0_H0 ;  /* 0x2000001fff027230 */ /* 0x022fca0000004100 */
[----:B------:R-:W-:Y:S01]  /*0810*/  FMUL.FTZ R2, R13, R2 ;  /* 0x000000020d027220 */ /* 0x000fe20000410000 */
[----:B------:R-:W-:Y:S06]  /*0820*/  @!P5 BRA `(.L_x_717) ;  /* 0x00000004009cd947 */ /* 0x000fec0003800000 */
[----:B------:R-:W1:Y:S01]  /*0830*/  MUFU.RCP R3, UR21 ;  /* 0x0000001500037d08 */ /* 0x000e620008001000 */
[C---:B------:R-:W-:Y:S01]  /*0840*/  FMUL.FTZ R31, R2.reuse, R2 ;  /* 0x00000002021f7220 */ /* 0x040fe20000410000 */
[----:B------:R-:W-:Y:S02]  /*0850*/  HADD2.F32 R30, -RZ, R30.H0_H0 ;  /* 0x2000001eff1e7230 */ /* 0x000fe40000004100 */
[----:B------:R-:W-:Y:S01]  /*0860*/  FFMA.FTZ R2, R2, -UR18, R2 ;  /* 0x8000001202027c23 */ /* 0x000fe20008010002 */
[----:B------:R-:W-:Y:S02]  /*0870*/  IMAD.U32 R32, R27, 0x10000, RZ ;  /* 0x000100001b207824 */ /* 0x000fe400078e00ff */
[----:B------:R-:W-:Y:S01]  /*0880*/  FFMA.FTZ R31, R31, -UR19, R31 ;  /* 0x800000131f1f7c23 */ /* 0x000fe2000801001f */
[----:B------:R-:W-:Y:S02]  /*0890*/  HADD2.F32 R34, -RZ, R28.H0_H0 ;  /* 0x2000001cff227230 */ /* 0x000fe40000004100 */
[----:B------:R-:W-:Y:S01]  /*08a0*/  FMUL.FTZ R27, R13, R30 ;  /* 0x0000001e0d1b7220 */ /* 0x000fe20000410000 */
[----:B------:R-:W-:Y:S01]  /*08b0*/  SHF.L.U32 R30, R29, 0x10, RZ ;  /* 0x000000101d1e7819 */ /* 0x000fe200000006ff */
[----:B------:R-:W-:Y:S01]  /*08c0*/  FFMA.FTZ R32, R32, UR19, R31 ;  /* 0x0000001320207c23 */ /* 0x000fe2000801001f */
[----:B------:R-:W-:-:S02]  /*08d0*/  HADD2.F32 R36, -RZ, R11.H0_H0 ;  /* 0x2000000bff247230 */ /* 0x000fc40000004100 */
[C---:B------:R-:W-:Y:S01]  /*08e0*/  FMUL.FTZ R28, R27.reuse, R27 ;  /* 0x0000001b1b1c7220 */ /* 0x040fe20000410000 */
[----:B------:R-:W-:Y:S01]  /*08f0*/  IMAD.U32 R20, R20, 0x10000, RZ ;  /* 0x0001000014147824 */ /* 0x000fe200078e00ff */
[----:B------:R-:W-:Y:S01]  /*0900*/  SHF.L.U32 R10, R10, 0x10, RZ ;  /* 0x000000100a0a7819 */ /* 0x000fe200000006ff */
[----:B------:R-:W-:Y:S01]  /*0910*/  FFMA.FTZ R27, R27, -UR18, R27 ;  /* 0x800000121b1b7c23 */ /* 0x000fe2000801001b */
[----:B------:R-:W-:Y:S01]  /*0920*/  FFMA.FTZ R29, R28, -UR19, R28 ;  /* 0x800000131c1d7c23 */ /* 0x000fe2000801001c */
[C---:B------:R-:W-:Y:S01]  /*0930*/  FMUL.FTZ R28, R13.reuse, R34 ;  /* 0x000000220d1c7220 */ /* 0x040fe20000410000 */
[----:B-1----:R-:W-:Y:S01]  /*0940*/  FMUL.FTZ R31, R32, R3 ;  /* 0x00000003201f7220 */ /* 0x002fe20000410000 */
[----:B------:R-:W-:Y:S01]  /*0950*/  FMUL.FTZ R11, R13, R36 ;  /* 0x000000240d0b7220 */ /* 0x000fe20000410000 */
[----:B------:R-:W-:Y:S01]  /*0960*/  FFMA.FTZ R30, R30, UR19, R29 ;  /* 0x000000131e1e7c23 */ /* 0x000fe2000801001d */
[----:B------:R-:W-:Y:S01]  /*0970*/  FMUL.FTZ R29, R28, R28 ;  /* 0x0000001c1c1d7220 */ /* 0x000fe20000410000 */
[----:B------:R-:W-:-:S02]  /*0980*/  IMAD.U32 R34, R21, 0x10000, RZ ;  /* 0x0001000015227824 */ /* 0x000fc400078e00ff */
[----:B------:R-:W-:Y:S01]  /*0990*/  FMUL.FTZ R35, R11, R11 ;  /* 0x0000000b0b237220 */ /* 0x000fe20000410000 */
[----:B------:R-:W1:Y:S01]  /*09a0*/  MUFU.SQRT R31, R31 ;  /* 0x0000001f001f7308 */ /* 0x000e620000002000 */
[----:B------:R-:W-:Y:S01]  /*09b0*/  FFMA.FTZ R29, R29, -UR19, R29 ;  /* 0x800000131d1d7c23 */ /* 0x000fe2000801001d */
[----:B------:R-:W-:Y:S01]  /*09c0*/  SHF.L.U32 R12, R12, 0x10, RZ ;  /* 0x000000100c0c7819 */ /* 0x000fe200000006ff */
[----:B------:R-:W-:Y:S01]  /*09d0*/  FFMA.FTZ R35, R35, -UR19, R35 ;  /* 0x8000001323237c23 */ /* 0x000fe20008010023 */
[----:B------:R-:W-:Y:S02]  /*09e0*/  IMAD.U32 R23, R23, 0x10000, RZ ;  /* 0x0001000017177824 */ /* 0x000fe400078e00ff */
[----:B------:R-:W-:Y:S01]  /*09f0*/  FFMA.FTZ R34, R34, UR19, R29 ;  /* 0x0000001322227c23 */ /* 0x000fe2000801001d */
[----:B------:R-:W-:Y:S01]  /*0a00*/  SHF.L.U32 R29, R22, 0x10, RZ ;  /* 0x00000010161d7819 */ /* 0x000fe200000006ff */
[----:B------:R-:W-:Y:S01]  /*0a10*/  FFMA.FTZ R28, R28, -UR18, R28 ;  /* 0x800000121c1c7c23 */ /* 0x000fe2000801001c */
[----:B------:R-:W-:-:S02]  /*0a20*/  IMAD.U32 R24, R24, 0x10000, RZ ;  /* 0x0001000018187824 */ /* 0x000fc400078e00ff */
[-C--:B------:R-:W-:Y:S01]  /*0a30*/  FMUL.FTZ R33, R34, R3.reuse ;  /* 0x0000000322217220 */ /* 0x080fe20000410000 */
[----:B------:R-:W-:Y:S01]  /*0a40*/  FFMA.FTZ R11, R11, -UR18, R11 ;  /* 0x800000120b0b7c23 */ /* 0x000fe2000801000b */
[----:B------:R-:W-:Y:S01]  /*0a50*/  FFMA.FTZ R29, R29, UR18, R2 ;  /* 0x000000121d1d7c23 */ /* 0x000fe20008010002 */
[----:B------:R-:W-:Y:S01]  /*0a60*/  FFMA.FTZ R2, R20, UR19, R35 ;  /* 0x0000001314027c23 */ /* 0x000fe20008010023 */
[----:B------:R-:W2:Y:S01]  /*0a70*/  MUFU.SQRT R22, R33 ;  /* 0x0000002100167308 */ /* 0x000ea20000002000 */
[----:B------:R-:W-:Y:S01]  /*0a80*/  FFMA.FTZ R23, R23, UR18, R28 ;  /* 0x0000001217177c23 */ /* 0x000fe2000801001c */
[----:B------:R-:W-:Y:S01]  /*0a90*/  FFMA.FTZ R11, R24, UR18, R11 ;  /* 0x00000012180b7c23 */ /* 0x000fe2000801000b */
[-C--:B------:R-:W-:Y:S01]  /*0aa0*/  FMUL.FTZ R35, R2, R3.reuse ;  /* 0x0000000302237220 */ /* 0x080fe20000410000 */
[----:B-1----:R-:W-:Y:S01]  /*0ab0*/  FADD.FTZ R21, R31, UR22 ;  /* 0x000000161f157e21 */ /* 0x002fe20008010000 */
[----:B------:R-:W-:Y:S01]  /*0ac0*/  FMUL.FTZ R31, R30, R3 ;  /* 0x000000031e1f7220 */ /* 0x000fe20000410000 */
[----:B------:R-:W-:Y:S01]  /*0ad0*/  FFMA.FTZ R3, R10, UR18, R27 ;  /* 0x000000120a037c23 */ /* 0x000fe2000801001b */
[----:B------:R-:W-:Y:S01]  /*0ae0*/  SHF.L.U32 R26, R26, 0x10, RZ ;  /* 0x000000101a1a7819 */ /* 0x000fe200000006ff */
[----:B------:R-:W1:Y:S01]  /*0af0*/  MUFU.RCP R20, UR20 ;  /* 0x0000001400147d08 */ /* 0x000e620008001000 */
[----:B------:R-:W-:Y:S01]  /*0b00*/  SHF.L.U32 R25, R25, 0x10, RZ ;  /* 0x0000001019197819 */ /* 0x000fe200000006ff */
[----:B------:R-:W-:Y:S01]  /*0b10*/  IMAD.U32 R0, R0, 0x10000, RZ ;  /* 0x0001000000007824 */ /* 0x000fe200078e00ff */
[----:B------:R-:W-:-:S05]  /*0b20*/  F2FP.BF16.F32.PACK_AB R34, R34, R23 ;  /* 0x000000172222723e */ /* 0x000fca00000010ff */
[----:B------:R-:W3:Y:S01]  /*0b30*/  MUFU.RCP R21, R21 ;  /* 0x0000001500157308 */ /* 0x000ee20000001000 */
[----:B--2---:R-:W-:-:S07]  /*0b40*/  FADD.FTZ R10, R22, UR22 ;  /* 0x00000016160a7e21 */ /* 0x004fce0008010000 */
[----:B------:R-:W2:Y:S01]  /*0b50*/  MUFU.SQRT R31, R31 ;  /* 0x0000001f001f7308 */ /* 0x000ea20000002000 */
[-C--:B-1----:R-:W-:Y:S01]  /*0b60*/  FMUL.FTZ R22, R29, R20.reuse ;  /* 0x000000141d167220 */ /* 0x082fe20000410000 */
[----:B------:R-:W-:Y:S01]  /*0b70*/  FMUL.FTZ R28, R3, R20 ;  /* 0x00000014031c7220 */ /* 0x000fe20000410000 */
[----:B------:R-:W-:-:S05]  /*0b80*/  F2FP.BF16.F32.PACK_AB R29, R32, R29 ;  /* 0x0000001d201d723e */ /* 0x000fca00000010ff */
[----:B------:R-:W1:Y:S01]  /*0b90*/  MUFU.SQRT R33, R35 ;  /* 0x0000002300217308 */ /* 0x000e620000002000 */
[----:B---3--:R-:W-:-:S04]  /*0ba0*/  FMUL.FTZ R21, R22, R21 ;  /* 0x0000001516157220 */ /* 0x008fc80000410000 */
[----:B------:R-:W-:-:S03]  /*0bb0*/  FFMA.FTZ R22, R12, UR17, R21 ;  /* 0x000000110c167c23 */ /* 0x000fc60008010015 */
[----:B------:R-:W3:Y:S01]  /*0bc0*/  MUFU.RCP R10, R10 ;  /* 0x0000000a000a7308 */ /* 0x000ee20000001000 */
[----:B--2---:R-:W-:Y:S01]  /*0bd0*/  FADD.FTZ R27, R31, UR22 ;  /* 0x000000161f1b7e21 */ /* 0x004fe20008010000 */
[-C--:B------:R-:W-:Y:S01]  /*0be0*/  FMUL.FTZ R31, R23, R20.reuse ;  /* 0x00000014171f7220 */ /* 0x080fe20000410000 */
[----:B------:R-:W-:Y:S01]  /*0bf0*/  FMUL.FTZ R20, R11, R20 ;  /* 0x000000140b147220 */ /* 0x000fe20000410000 */
[----:B------:R-:W-:Y:S01]  /*0c00*/  FMUL.FTZ R22, R22, UR23 ;  /* 0x0000001716167c20 */ /* 0x000fe20008410000 */
[----:B------:R-:W-:-:S03]  /*0c10*/  PRMT R23, R29, 0x7610, R23 ;  /* 0x000076101d177816 */ /* 0x000fc60000000017 */
[----:B------:R-:W2:Y:S01]  /*0c20*/  MUFU.RCP R27, R27 ;  /* 0x0000001b001b7308 */ /* 0x000ea20000001000 */
[----:B-1----:R-:W-:-:S07]  /*0c30*/  FADD.FTZ R33, R33, UR22 ;  /* 0x0000001621217e21 */ /* 0x002fce0008010000 */
        /* <DEDUP_REMOVED lines=16> */
[----:B------:R-:W-:Y:S01]  /*0d40*/  PRMT R29, R34, 0x7610, R29 ;  /* 0x00007610221d7816 */ /* 0x000fe2000000001d */
[----:B--2---:R-:W-:Y:S02]  /*0d50*/  IMAD.U32 R33, R10, 0x10000, RZ ;  /* 0x000100000a217824 */ /* 0x004fe400078e00ff */
[----:B------:R-:W2:Y:S01]  /*0d60*/  F2F.BF16.F32 R20, R20 ;  /* 0x0000001400147304 */ /* 0x000ea20000202000 */
[----:B------:R-:W-:Y:S01]  /*0d70*/  F2FP.BF16.F32.PACK_AB R12, R3, R12 ;  /* 0x0000000c030c723e */ /* 0x000fe200000010ff */
[----:B------:R-:W-:-:S03]  /*0d80*/  FADD.FTZ R0, R0, -R33 ;  /* 0x8000002100007221 */ /* 0x000fc60000010000 */
[----:B------:R-:W-:Y:S02]  /*0d90*/  PRMT R33, R12, 0x7632, R33 ;  /* 0x000076320c217816 */ /* 0x000fe40000000021 */
[----:B-1----:R-:W-:Y:S02]  /*0da0*/  SHF.L.U32 R31, R27, 0x10, RZ ;  /* 0x000000101b1f7819 */ /* 0x002fe400000006ff */
[----:B------:R-:W-:Y:S02]  /*0db0*/  F2FP.BF16.F32.PACK_AB R0, R11, R0 ;  /* 0x000000000b00723e */ /* 0x000fe400000010ff */
[----:B------:R-:W-:Y:S01]  /*0dc0*/  PRMT R27, R34, 0x7632, R27 ;  /* 0x00007632221b7816 */ /* 0x000fe2000000001b */
[----:B------:R-:W-:Y:S01]  /*0dd0*/  FADD.FTZ R31, R26, -R31 ;  /* 0x8000001f1a1f7221 */ /* 0x000fe20000010000 */
[----:B--2---:R-:W-:-:S04]  /*0de0*/  SHF.L.U32 R22, R20, 0x10, RZ ;  /* 0x0000001014167819 */ /* 0x004fc800000006ff */
[----:B------:R-:W-:Y:S01]  /*0df0*/  F2FP.BF16.F32.PACK_AB R30, R31, R30 ;  /* 0x0000001e1f1e723e */ /* 0x000fe200000010ff */
[----:B------:R-:W-:Y:S01]  /*0e00*/  FADD.FTZ R35, R25, -R22 ;  /* 0x8000001619237221 */ /* 0x000fe20000010000 */
[----:B------:R-:W-:Y:S02]  /*0e10*/  PRMT R25, R12, 0x7610, R25 ;  /* 0x000076100c197816 */ /* 0x000fe40000000019 */
[C---:B------:R-:W-:Y:S02]  /*0e20*/  PRMT R12, R0.reuse, 0x7632, R12 ;  /* 0x00007632000c7816 */ /* 0x040fe4000000000c */
[----:B------:R-:W-:Y:S02]  /*0e30*/  F2FP.BF16.F32.PACK_AB R2, R35, R2 ;  /* 0x000000022302723e */ /* 0x000fe400000010ff */
[----:B------:R-:W-:Y:S02]  /*0e40*/  PRMT R35, R0, 0x7610, R35 ;  /* 0x0000761000237816 */ /* 0x000fe40000000023 */
[----:B------:R-:W-:-:S02]  /*0e50*/  PRMT R31, R30, 0x7632, R31 ;  /* 0x000076321e1f7816 */ /* 0x000fc4000000001f */
[----:B------:R-:W-:Y:S02]  /*0e60*/  PRMT R11, R30, 0x7610, R11 ;  /* 0x000076101e0b7816 */ /* 0x000fe4000000000b */
[C---:B------:R-:W-:Y:S02]  /*0e70*/  PRMT R37, R2.reuse, 0x7632, R37 ;  /* 0x0000763202257816 */ /* 0x040fe40000000025 */
[----:B------:R-:W-:Y:S01]  /*0e80*/  PRMT R0, R2, 0x7610, R0 ;  /* 0x0000761002007816 */ /* 0x000fe20000000000 */
[----:B------:R-:W-:Y:S06]  /*0e90*/  BRA `(.L_x_718) ;  /* 0x0000000400947947 */ /* 0x000fec0003800000 */
.L_x_717:
[----:B------:R-:W-:Y:S01]  /*0ea0*/  IMAD.U32 R26, R26, 0x10000, RZ ;  /* 0x000100001a1a7824 */ /* 0x000fe200078e00ff */
[----:B------:R-:W-:Y:S01]  /*0eb0*/  SHF.L.U32 R0, R0, 0x10, RZ ;  /* 0x0000001000007819 */ /* 0x000fe200000006ff */
[----:B------:R-:W-:Y:S01]  /*0ec0*/  IMAD.U32 R3, R12, 0x10000, RZ ;  /* 0x000100000c037824 */ /* 0x000fe200078e00ff */
[----:B------:R-:W1:Y:S01]  /*0ed0*/  MUFU.RCP R32, UR21 ;  /* 0x0000001500207d08 */ /* 0x000e620008001000 */
[----:B------:R-:W-:Y:S02]  /*0ee0*/  HADD2.F32 R31, -RZ, R30.H0_H0 ;  /* 0x2000001eff1f7230 */ /* 0x000fe40000004100 */
[----:B------:R-:W-:Y:S01]  /*0ef0*/  FMUL.FTZ R12, R26, UR17 ;  /* 0x000000111a0c7c20 */ /* 0x000fe20008410000 */
[----:B------:R-:W-:Y:S02]  /*0f00*/  HADD2.F32 R33, -RZ, R28.H0_H0 ;  /* 0x2000001cff217230 */ /* 0x000fe40000004100 */
[----:B------:R-:W-:Y:S01]  /*0f10*/  FMUL.FTZ R30, R0, UR17 ;  /* 0x00000011001e7c20 */ /* 0x000fe20008410000 */
[----:B------:R-:W-:Y:S01]  /*0f20*/  FFMA.FTZ R28, R3, UR17, R2 ;  /* 0x00000011031c7c23 */ /* 0x000fe20008010002 */
[----:B------:R-:W-:Y:S01]  /*0f30*/  FFMA.FTZ R2, R13, R31, R12 ;  /* 0x0000001f0d027223 */ /* 0x000fe2000001000c */
[----:B------:R-:W-:Y:S01]  /*0f40*/  SHF.L.U32 R34, R27, 0x10, RZ ;  /* 0x000000101b227819 */ /* 0x000fe200000006ff */
        /* <DEDUP_REMOVED lines=10> */
[----:B------:R-:W2:Y:S01]  /*0ff0*/  MUFU.RCP R22, UR20 ;  /* 0x0000001400167d08 */ /* 0x000ea20008001000 */
[----:B------:R-:W-:Y:S01]  /*1000*/  FFMA.FTZ R25, R30, UR19, R31 ;  /* 0x000000131e197c23 */ /* 0x000fe2000801001f */
[----:B------:R-:W-:Y:S01]  /*1010*/  FMUL.FTZ R30, R12, R12 ;  /* 0x0000000c0c1e7220 */ /* 0x000fe20000410000 */
[----:B------:R-:W-:Y:S02]  /*1020*/  IMAD.U32 R31, R21, 0x10000, RZ ;  /* 0x00010000151f7824 */ /* 0x000fe400078e00ff */
[----:B------:R-:W-:Y:S01]  /*1030*/  FMUL.FTZ R34, R29, UR17 ;  /* 0x000000111d227c20 */ /* 0x000fe20008410000 */
[----:B------:R-:W-:-:S02]  /*1040*/  HADD2.F32 R21, -RZ, R11.H0_H0 ;  /* 0x2000000bff157230 */ /* 0x000fc40000004100 */
[----:B------:R-:W-:Y:S01]  /*1050*/  FFMA.FTZ R30, R30, -UR19, R30 ;  /* 0x800000131e1e7c23 */ /* 0x000fe2000801001e */
[-C--:B-1----:R-:W-:Y:S01]  /*1060*/  FMUL.FTZ R33, R25, R32.reuse ;  /* 0x0000002019217220 */ /* 0x082fe20000410000 */
[----:B------:R-:W-:Y:S01]  /*1070*/  FFMA.FTZ R28, R28, -UR18, R28 ;  /* 0x800000121c1c7c23 */ /* 0x000fe2000801001c */
[----:B------:R-:W-:Y:S01]  /*1080*/  SHF.L.U32 R37, R10, 0x10, RZ ;  /* 0x000000100a257819 */ /* 0x000fe200000006ff */
[----:B------:R-:W-:Y:S01]  /*1090*/  FFMA.FTZ R21, R13, R21, R34 ;  /* 0x000000150d157223 */ /* 0x000fe20000010022 */
[----:B------:R-:W-:Y:S01]  /*10a0*/  FFMA.FTZ R30, R31, UR19, R30 ;  /* 0x000000131f1e7c23 */ /* 0x000fe2000801001e */
[----:B------:R-:W-:Y:S01]  /*10b0*/  FMUL.FTZ R31, R27, R32 ;  /* 0x000000201b1f7220 */ /* 0x000fe20000410000 */
[----:B------:R-:W1:Y:S01]  /*10c0*/  MUFU.SQRT R33, R33 ;  /* 0x0000002100217308 */ /* 0x000e620000002000 */
[----:B------:R-:W-:Y:S01]  /*10d0*/  FMUL.FTZ R11, R21, R21 ;  /* 0x00000015150b7220 */ /* 0x000fe20000410000 */
[----:B------:R-:W-:Y:S01]  /*10e0*/  FFMA.FTZ R28, R35, UR18, R28 ;  /* 0x00000012231c7c23 */ /* 0x000fe2000801001c */
[----:B------:R-:W-:-:S02]  /*10f0*/  IMAD.U32 R36, R23, 0x10000, RZ ;  /* 0x0001000017247824 */ /* 0x000fc400078e00ff */
[----:B------:R-:W-:Y:S01]  /*1100*/  FFMA.FTZ R23, R12, -UR18, R12 ;  /* 0x800000120c177c23 */ /* 0x000fe2000801000c */
[----:B------:R-:W-:Y:S01]  /*1110*/  FFMA.FTZ R11, R11, -UR19, R11 ;  /* 0x800000130b0b7c23 */ /* 0x000fe2000801000b */
[----:B------:R-:W-:Y:S01]  /*1120*/  FFMA.FTZ R2, R2, -UR18, R2 ;  /* 0x8000001202027c23 */ /* 0x000fe20008010002 */
[----:B--2---:R-:W-:Y:S01]  /*1130*/  FMUL.FTZ R12, R28, R22 ;  /* 0x000000161c0c7220 */ /* 0x004fe20000410000 */
[----:B------:R-:W2:Y:S01]  /*1140*/  MUFU.SQRT R31, R31 ;  /* 0x0000001f001f7308 */ /* 0x000ea20000002000 */
[----:B------:R-:W-:Y:S01]  /*1150*/  FFMA.FTZ R11, R20, UR19, R11 ;  /* 0x00000013140b7c23 */ /* 0x000fe2000801000b */
[-C--:B------:R-:W-:Y:S01]  /*1160*/  FMUL.FTZ R20, R30, R32.reuse ;  /* 0x000000201e147220 */ /* 0x080fe20000410000 */
[----:B------:R-:W-:Y:S01]  /*1170*/  FFMA.FTZ R23, R36, UR18, R23 ;  /* 0x0000001224177c23 */ /* 0x000fe20008010017 */
[----:B------:R-:W-:Y:S01]  /*1180*/  SHF.L.U32 R24, R24, 0x10, RZ ;  /* 0x0000001018187819 */ /* 0x000fe200000006ff */
[----:B------:R-:W-:Y:S01]  /*1190*/  FMUL.FTZ R32, R11, R32 ;  /* 0x000000200b207220 */ /* 0x000fe20000410000 */
[----:B------:R-:W-:-:S02]  /*11a0*/  F2FP.BF16.F32.PACK_AB R27, R27, R28 ;  /* 0x0000001c1b1b723e */ /* 0x000fc400000010ff */
[----:B------:R-:W3:Y:S01]  /*11b0*/  MUFU.SQRT R20, R20 ;  /* 0x0000001400147308 */ /* 0x000ee20000002000 */
[----:B-1----:R-:W-:Y:S01]  /*11c0*/  FADD.FTZ R35, R33, UR22 ;  /* 0x0000001621237e21 */ /* 0x002fe20008010000 */
[----:B------:R-:W-:-:S06]  /*11d0*/  FFMA.FTZ R33, R37, UR18, R2 ;  /* 0x0000001225217c23 */ /* 0x000fcc0008010002 */
[----:B------:R-:W1:Y:S01]  /*11e0*/  MUFU.SQRT R32, R32 ;  /* 0x0000002000207308 */ /* 0x000e620000002000 */
[----:B--2---:R-:W-:-:S07]  /*11f0*/  FADD.FTZ R34, R31, UR22 ;  /* 0x000000161f227e21 */ /* 0x004fce0008010000 */
        /* <DEDUP_REMOVED lines=47> */
.L_x_718:
        /* <DEDUP_REMOVED lines=23> */
.L_x_719:
        /* <DEDUP_REMOVED lines=23> */
.L_x_720:
[----:B0-----:R-:W-:-:S04]  /*17d0*/  LEA R18, R16, R18, 0x2 ;  /* 0x0000001210127211 */ /* 0x001fc800078e10ff */
[----:B------:R-:W-:-:S13]  /*17e0*/  ISETP.GE.AND P1, PT, R18, R15, PT ;  /* 0x0000000f1200720c */ /* 0x000fda0003f26270 */
[----:B------:R-:W-:Y:S05]  /*17f0*/  @!P1 BRA `(.L_x_721) ;  /* 0xffffffe800d09947 */ /* 0x000fea000383ffff */
[----:B------:R-:W-:Y:S05]  /*1800*/  BSYNC B0 ;  /* 0x0000000000007941 */ /* 0x000fea0003800000 */
.L_x_715:
[----:B------:R-:W-:Y:S05]  /*1810*/  EXIT ;  /* 0x000000000000794d */ /* 0x000fea0003800000 */
.L_x_722:
        /* <DEDUP_REMOVED lines=14> */
.L_x_987:


//--------------------- .text._Z25multi_tensor_apply_kernelI18TensorListMetadataILi5EE15DistAdamFunctorIN3c108BFloat16ENS3_4HalfES5_EJPfffffff10adamMode_tfEEvlPViT_T0_DpT1_ --------------------------
	.section	.text._Z25multi_tensor_apply_kernelI18TensorListMetadataILi5EE15DistAdamFunctorIN3c108BFloat16ENS3_4HalfES5_EJPfffffff10adamMode_tfEEvlPViT_T0_DpT1_,"ax",@progbits
	.align	128
        .global         _Z25multi_tensor_apply_kernelI18TensorListMetadataILi5EE15DistAdamFunctorIN3c108BFloat16ENS3_4HalfES5_EJPfffffff10adamMode_tfEEvlPViT_T0_DpT1_
        .type           _Z25multi_tensor_apply_kernelI18TensorListMetadataILi5EE15DistAdamFunctorIN3c108BFloat16ENS3_4HalfES5_EJPfffffff10adamMode_tfEEvlPViT_T0_DpT1_,@function
        .size           _Z25multi_tensor_apply_kernelI18TensorListMetadataILi5EE15DistAdamFunctorIN3c108BFloat16ENS3_4HalfES5_EJPfffffff10adamMode_tfEEvlPViT_T0_DpT1_,(.L_x_988 - _Z25multi_tensor_apply_kernelI18TensorListMetadataILi5EE15DistAdamFunctorIN3c108BFloat16ENS3_4HalfES5_EJPfffffff10adamMode_tfEEvlPViT_T0_DpT1_)
        .other          _Z25multi_tensor_apply_kernelI18TensorListMetadataILi5EE15DistAdamFunctorIN3c108BFloat16ENS3_4HalfES5_EJPfffffff10adamMode_tfEEvlPViT_T0_DpT1_,@"STO_CUDA_ENTRY STV_DEFAULT"
_Z25multi_tensor_apply_kernelI18TensorListMetadataILi5EE15DistAdamFunctorIN3c108BFloat16ENS3_4HalfES5_EJPfffffff10adamMode_tfEEvlPViT_T0_DpT1_:
.text._Z25multi_tensor_apply_kernelI18TensorListMetadataILi5EE15DistAdamFunctorIN3c108BFloat16ENS3_4HalfES5_EJPfffffff10adamMode_tfEEvlPViT_T0_DpT1_:
        /* <DEDUP_REMOVED lines=42> */
.L_x_723:
        /* <DEDUP_REMOVED lines=10> */
.L_x_730:
        /* <DEDUP_REMOVED lines=76> */
.L_x_725:
[----:B-1---5:R-:W-:-:S05]  /*0800*/  HADD2.F32 R2, -RZ, R31.H0_H0 ;  /* 0x2000001fff027230 */ /* 0x022fca0000004100 */
[----:B------:R-:W-:Y:S01]  /*0810*/  FMUL.FTZ R3, R13, R2 ;  /* 0x000000020d037220 */ /* 0x000fe20000410000 */
[----:B------:R-:W-:Y:S06]  /*0820*/  @!P5 BRA `(.L_x_726) ;  /* 0x000000040094d947 */ /* 0x000fec0003800000 */
[----:B------:R-:W1:Y:S01]  /*0830*/  MUFU.RCP R2, UR21 ;  /* 0x0000001500027d08 */ /* 0x000e620008001000 */
[----:B------:R-:W-:Y:S01]  /*0840*/  FMUL.FTZ R31, R3, R3 ;  /* 0x00000003031f7220 */ /* 0x000fe20000410000 */
[----:B------:R-:W-:Y:S01]  /*0850*/  HADD2.F32 R30, -RZ, R30.H0_H0 ;  /* 0x2000001eff1e7230 */ /* 0x000fe20000004100 */
[----:B------:R-:W-:Y:S01]  /*0860*/  SHF.L.U32 R27, R27, 0x10, RZ ;  /* 0x000000101b1b7819 */ /* 0x000fe200000006ff */
[----:B------:R-:W-:Y:S02]  /*0870*/  HADD2.F32 R34, -RZ, R28.H0_H0 ;  /* 0x2000001cff227230 */ /* 0x000fe40000004100 */
[----:B------:R-:W-:Y:S01]  /*0880*/  FFMA.FTZ R32, R31, -UR19, R31 ;  /* 0x800000131f207c23 */ /* 0x000fe2000801001f */
[----:B------:R-:W-:Y:S02]  /*0890*/  IMAD.U32 R29, R29, 0x10000, RZ ;  /* 0x000100001d1d7824 */ /* 0x000fe400078e00ff */
[----:B------:R-:W-:Y:S01]  /*08a0*/  FMUL.FTZ R30, R13, R30 ;  /* 0x0000001e0d1e7220 */ /* 0x000fe20000410000 */
[----:B------:R-:W-:Y:S01]  /*08b0*/  SHF.L.U32 R21, R21, 0x10, RZ ;  /* 0x0000001015157819 */ /* 0x000fe200000006ff */
[----:B------:R-:W-:Y:S01]  /*08c0*/  FFMA.FTZ R27, R27, UR19, R32 ;  /* 0x000000131b1b7c23 */ /* 0x000fe20008010020 */
[----:B------:R-:W-:Y:S01]  /*08d0*/  FFMA.FTZ R3, R3, -UR18, R3 ;  /* 0x8000001203037c23 */ /* 0x000fe20008010003 */
[----:B------:R-:W-:Y:S01]  /*08e0*/  FMUL.FTZ R28, R30, R30 ;  /* 0x0000001e1e1c7220 */ /* 0x000fe20000410000 */
[----:B------:R-:W-:Y:S01]  /*08f0*/  SHF.L.U32 R20, R20, 0x10, RZ ;  /* 0x0000001014147819 */ /* 0x000fe200000006ff */
[----:B------:R-:W-:Y:S01]  /*0900*/  FFMA.FTZ R30, R30, -UR18, R30 ;  /* 0x800000121e1e7c23 */ /* 0x000fe2000801001e */
[----:B------:R-:W-:Y:S01]  /*0910*/  SHF.L.U32 R24, R24, 0x10, RZ ;  /* 0x0000001018187819 */ /* 0x000fe200000006ff */
[----:B------:R-:W-:Y:S01]  /*0920*/  FFMA.FTZ R32, R28, -UR19, R28 ;  /* 0x800000131c207c23 */ /* 0x000fe2000801001c */
[----:B------:R-:W-:Y:S01]  /*0930*/  FMUL.FTZ R28, R13, R34 ;  /* 0x000000220d1c7220 */ /* 0x000fe20000410000 */
[----:B-1----:R-:W-:Y:S01]  /*0940*/  FMUL.FTZ R31, R27, R2 ;  /* 0x000000021b1f7220 */ /* 0x002fe20000410000 */
[----:B------:R-:W-:Y:S01]  /*0950*/  SHF.L.U32 R0, R0, 0x10, RZ ;  /* 0x0000001000007819 */ /* 0x000fe200000006ff */
[----:B------:R-:W-:Y:S01]  /*0960*/  FFMA.FTZ R29, R29, UR19, R32 ;  /* 0x000000131d1d7c23 */ /* 0x000fe20008010020 */
[----:B------:R-:W-:Y:S01]  /*0970*/  FMUL.FTZ R32, R28, R28 ;  /* 0x0000001c1c207220 */ /* 0x000fe20000410000 */
[----:B------:R-:W-:-:S02]  /*0980*/  IMAD.U32 R12, R12, 0x10000, RZ ;  /* 0x000100000c0c7824 */ /* 0x000fc400078e00ff */
[----:B------:R-:W1:Y:S01]  /*0990*/  MUFU.SQRT R31, R31 ;  /* 0x0000001f001f7308 */ /* 0x000e620000002000 */
[----:B------:R-:W-:Y:S01]  /*09a0*/  FFMA.FTZ R32, R32, -UR19, R32 ;  /* 0x8000001320207c23 */ /* 0x000fe20008010020 */
[-C--:B------:R-:W-:Y:S01]  /*09b0*/  FMUL.FTZ R34, R29, R2.reuse ;  /* 0x000000021d227220 */ /* 0x080fe20000410000 */
[----:B------:R-:W-:Y:S02]  /*09c0*/  IMAD.U32 R26, R26, 0x10000, RZ ;  /* 0x000100001a1a7824 */ /* 0x000fe400078e00ff */
[----:B------:R-:W-:Y:S01]  /*09d0*/  FFMA.FTZ R21, R21, UR19, R32 ;  /* 0x0000001315157c23 */ /* 0x000fe20008010020 */
[----:B------:R-:W-:Y:S02]  /*09e0*/  HADD2.F32 R32, -RZ, R11.H0_H0 ;  /* 0x2000000bff207230 */ /* 0x000fe40000004100 */
[----:B------:R-:W-:Y:S01]  /*09f0*/  MUFU.SQRT R34, R34 ;  /* 0x0000002200227308 */ /* 0x000fe20000002000 */
[----:B------:R-:W-:Y:S01]  /*0a00*/  FMUL.FTZ R35, R21, R2 ;  /* 0x0000000215237220 */ /* 0x000fe20000410000 */
[----:B------:R-:W-:-:S02]  /*0a10*/  IMAD.U32 R25, R25, 0x10000, RZ ;  /* 0x0001000019197824 */ /* 0x000fc400078e00ff */
[----:B------:R-:W-:Y:S01]  /*0a20*/  FMUL.FTZ R11, R13, R32 ;  /* 0x000000200d0b7220 */ /* 0x000fe20000410000 */
[----:B------:R-:W-:-:S03]  /*0a30*/  IMAD.U32 R32, R22, 0x10000, RZ ;  /* 0x0001000016207824 */ /* 0x000fc600078e00ff */
[----:B------:R-:W-:Y:S01]  /*0a40*/  FMUL.FTZ R36, R11, R11 ;  /* 0x0000000b0b247220 */ /* 0x000fe20000410000 */
[----:B------:R-:W-:Y:S01]  /*0a50*/  FFMA.FTZ R32, R32, UR18, R3 ;  /* 0x0000001220207c23 */ /* 0x000fe20008010003 */
[----:B-1----:R-:W-:Y:S01]  /*0a60*/  FADD.FTZ R33, R31, UR22 ;  /* 0x000000161f217e21 */ /* 0x002fe20008010000 */
[----:B------:R1:W2:Y:S01]  /*0a70*/  MUFU.SQRT R22, R35 ;  /* 0x0000002300167308 */ /* 0x0002a20000002000 */
[----:B------:R-:W-:-:S04]  /*0a80*/  FFMA.FTZ R11, R11, -UR18, R11 ;  /* 0x800000120b0b7c23 */ /* 0x000fc8000801000b */
[----:B------:R-:W-:-:S03]  /*0a90*/  FFMA.FTZ R11, R24, UR18, R11 ;  /* 0x00000012180b7c23 */ /* 0x000fc6000801000b */
[----:B------:R3:W-:Y:S01]  /*0aa0*/  MUFU.RCP R31, R33 ;  /* 0x00000021001f7308 */ /* 0x0007e20000001000 */
[----:B-1----:R-:W-:Y:S01]  /*0ab0*/  FFMA.FTZ R35, R28, -UR18, R28 ;  /* 0x800000121c237c23 */ /* 0x002fe2000801001c */
[----:B---3--:R-:W-:-:S04]  /*0ac0*/  FFMA.FTZ R33, R36, -UR19, R36 ;  /* 0x8000001324217c23 */ /* 0x008fc80008010024 */
[----:B------:R-:W-:Y:S01]  /*0ad0*/  FFMA.FTZ R3, R20, UR19, R33 ;  /* 0x0000001314037c23 */ /* 0x000fe20008010021 */
[----:B------:R-:W-:Y:S01]  /*0ae0*/  IMAD.U32 R33, R10, 0x10000, RZ ;  /* 0x000100000a217824 */ /* 0x000fe200078e00ff */
[----:B------:R-:W1:Y:S01]  /*0af0*/  MUFU.RCP R20, UR20 ;  /* 0x0000001400147d08 */ /* 0x000e620008001000 */
[----:B--2---:R-:W-:Y:S01]  /*0b00*/  FADD.FTZ R10, R22, UR22 ;  /* 0x00000016160a7e21 */ /* 0x004fe20008010000 */
[----:B------:R-:W-:Y:S01]  /*0b10*/  FMUL.FTZ R36, R3, R2 ;  /* 0x0000000203247220 */ /* 0x000fe20000410000 */
[----:B------:R-:W-:Y:S01]  /*0b20*/  FFMA.FTZ R33, R33, UR18, R30 ;  /* 0x0000001221217c23 */ /* 0x000fe2000801001e */
[----:B------:R-:W-:Y:S01]  /*0b30*/  SHF.L.U32 R2, R23, 0x10, RZ ;  /* 0x0000001017027819 */ /* 0x000fe200000006ff */
[----:B------:R-:W-:-:S03]  /*0b40*/  FADD.FTZ R23, R34, UR22 ;  /* 0x0000001622177e21 */ /* 0x000fc60008010000 */
        /* <DEDUP_REMOVED lines=16> */
[----:B------:R-:W-:Y:S01]  /*0c50*/  FFMA.FTZ R37, R0, UR17, R37 ;  /* 0x0000001100257c23 */ /* 0x000fe20008010025 */
[----:B-1----:R-:W-:-:S03]  /*0c60*/  FMUL.FTZ R35, R28, R23 ;  /* 0x000000171c237220 */ /* 0x002fc60000410000 */
[----:B------:R-:W-:Y:S01]  /*0c70*/  FMUL.FTZ R37, R37, UR23 ;  /* 0x0000001725257c20 */ /* 0x000fe20008410000 */
[----:B------:R-:W1:Y:S01]  /*0c80*/  F2F.BF16.F32 R23, R31 ;  /* 0x0000001f00177304 */ /* 0x000e620000202000 */
[----:B------:R-:W-:Y:S01]  /*0c90*/  FFMA.FTZ R35, R26, UR17, R35 ;  /* 0x000000111a237c23 */ /* 0x000fe20008010023 */
[----:B--2---:R-:W-:-:S03]  /*0ca0*/  FMUL.FTZ R20, R20, R22 ;  /* 0x0000001614147220 */ /* 0x004fc60000410000 */
[----:B------:R-:W-:-:S03]  /*0cb0*/  FMUL.FTZ R35, R35, UR23 ;  /* 0x0000001723237c20 */ /* 0x000fc60008410000 */
[----:B------:R-:W2:Y:S01]  /*0cc0*/  F2F.BF16.F32 R37, R37 ;  /* 0x0000002500257304 */ /* 0x000ea20000202000 */
[----:B------:R-:W-:-:S04]  /*0cd0*/  FFMA.FTZ R20, R25, UR17, R20 ;  /* 0x0000001119147c23 */ /* 0x000fc80008010014 */
[----:B------:R-:W-:Y:S01]  /*0ce0*/  FMUL.FTZ R20, R20, UR23 ;  /* 0x0000001714147c20 */ /* 0x000fe20008410000 */
[----:B-1----:R-:W-:Y:S02]  /*0cf0*/  SHF.L.U32 R23, R23, 0x10, RZ ;  /* 0x0000001017177819 */ /* 0x002fe400000006ff */
[----:B------:R-:W1:Y:S03]  /*0d00*/  F2F.BF16.F32 R35, R35 ;  /* 0x0000002300237304 */ /* 0x000e660000202000 */
[--C-:B------:R-:W-:Y:S01]  /*0d10*/  FADD.FTZ R12, R12, -R23.reuse ;  /* 0x800000170c0c7221 */ /* 0x100fe20000010000 */
[----:B------:R-:W-:Y:S02]  /*0d20*/  PRMT R23, R2, 0x7610, R23 ;  /* 0x0000761002177816 */ /* 0x000fe40000000017 */
[----:B--2---:R-:W-:Y:S02]  /*0d30*/  SHF.L.U32 R10, R37, 0x10, RZ ;  /* 0x00000010250a7819 */ /* 0x004fe400000006ff */
[----:B------:R-:W2:Y:S01]  /*0d40*/  F2F.BF16.F32 R20, R20 ;  /* 0x0000001400147304 */ /* 0x000ea20000202000 */
[----:B------:R-:W-:-:S02]  /*0d50*/  F2FP.BF16.F32.PACK_AB R12, R33, R12 ;  /* 0x0000000c210c723e */ /* 0x000fc400000010ff */
[----:B------:R-:W-:Y:S01]  /*0d60*/  FADD.FTZ R10, R0, -R10 ;  /* 0x8000000a000a7221 */ /* 0x000fe20000010000 */
[----:B-1----:R-:W-:Y:S01]  /*0d70*/  IMAD.U32 R31, R35, 0x10000, RZ ;  /* 0x00010000231f7824 */ /* 0x002fe200078e00ff */
[----:B------:R-:W-:-:S03]  /*0d80*/  PRMT R35, R12, 0x7632, R35 ;  /* 0x000076320c237816 */ /* 0x000fc60000000023 */
[----:B------:R-:W-:Y:S01]  /*0d90*/  F2FP.BF16.F32.PACK_AB R24, R11, R10 ;  /* 0x0000000a0b18723e */ /* 0x000fe200000010ff */
[----:B------:R-:W-:Y:S01]  /*0da0*/  FADD.FTZ R26, R26, -R31 ;  /* 0x8000001f1a1a7221 */ /* 0x000fe20000010000 */
[----:B------:R-:W-:Y:S01]  /*0db0*/  F2FP.BF16.F32.PACK_AB R31, R27, R32 ;  /* 0x000000201b1f723e */ /* 0x000fe200000010ff */
[----:B--2---:R-:W-:-:S03]  /*0dc0*/  IMAD.U32 R22, R20, 0x10000, RZ ;  /* 0x0001000014167824 */ /* 0x004fc600078e00ff */
        /* <DEDUP_REMOVED lines=8> */
[C---:B------:R-:W-:Y:S02]  /*0e50*/  PRMT R20, R22.reuse, 0x7632, R20 ;  /* 0x0000763216147816 */ /* 0x040fe40000000014 */
[----:B------:R-:W-:Y:S01]  /*0e60*/  PRMT R0, R22, 0x7610, R0 ;  /* 0x0000761016007816 */ /* 0x000fe20000000000 */
[----:B------:R-:W-:Y:S06]  /*0e70*/  BRA `(.L_x_727) ;  /* 0x0000000400987947 */ /* 0x000fec0003800000 */
.L_x_726:
[----:B------:R-:W-:Y:S01]  /*0e80*/  SHF.L.U32 R26, R26, 0x10, RZ ;  /* 0x000000101a1a7819 */ /* 0x000fe200000006ff */
[----:B------:R-:W-:Y:S01]  /*0e90*/  IMAD.U32 R0, R0, 0x10000, RZ ;  /* 0x0001000000007824 */ /* 0x000fe200078e00ff */
[----:B------:R-:W-:Y:S01]  /*0ea0*/  SHF.L.U32 R12, R12, 0x10, RZ ;  /* 0x000000100c0c7819 */ /* 0x000fe200000006ff */
[----:B------:R-:W-:Y:S01]  /*0eb0*/  HADD2.F32 R31, -RZ, R30.H0_H0 ;  /* 0x2000001eff1f7230 */ /* 0x000fe20000004100 */
[----:B------:R-:W1:Y:S01]  /*0ec0*/  MUFU.RCP R32, UR21 ;  /* 0x0000001500207d08 */ /* 0x000e620008001000 */
[----:B------:R-:W-:Y:S02]  /*0ed0*/  HADD2.F32 R33, -RZ, R28.H0_H0 ;  /* 0x2000001cff217230 */ /* 0x000fe40000004100 */
[----:B------:R-:W-:Y:S01]  /*0ee0*/  FMUL.FTZ R2, R26, UR17 ;  /* 0x000000111a027c20 */ /* 0x000fe20008410000 */
[----:B------:R-:W-:Y:S01]  /*0ef0*/  FMUL.FTZ R30, R0, UR17 ;  /* 0x00000011001e7c20 */ /* 0x000fe20008410000 */
[----:B------:R-:W-:Y:S01]  /*0f00*/  FFMA.FTZ R28, R12, UR17, R3 ;  /* 0x000000110c1c7c23 */ /* 0x000fe20008010003 */
[----:B------:R-:W-:-:S02]  /*0f10*/  IMAD.U32 R34, R27, 0x10000, RZ ;  /* 0x000100001b227824 */ /* 0x000fc400078e00ff */
[C---:B------:R-:W-:Y:S01]  /*0f20*/  FFMA.FTZ R2, R13.reuse, R31, R2 ;  /* 0x0000001f0d027223 */ /* 0x040fe20000010002 */
[----:B------:R-:W-:Y:S01]  /*0f30*/  FFMA.FTZ R3, R13, R33, R30 ;  /* 0x000000210d037223 */ /* 0x000fe2000001001e */
[----:B------:R-:W-:Y:S01]  /*0f40*/  FMUL.FTZ R30, R28, R28 ;  /* 0x0000001c1c1e7220 */ /* 0x000fe20000410000 */
[----:B------:R-:W-:Y:S02]  /*0f50*/  IMAD.U32 R20, R20, 0x10000, RZ ;  /* 0x0001000014147824 */ /* 0x000fe400078e00ff */
[----:B------:R-:W-:Y:S01]  /*0f60*/  FMUL.FTZ R31, R2, R2 ;  /* 0x00000002021f7220 */ /* 0x000fe20000410000 */
[----:B------:R-:W-:Y:S01]  /*0f70*/  SHF.L.U32 R35, R22, 0x10, RZ ;  /* 0x0000001016237819 */ /* 0x000fe200000006ff */
[----:B------:R-:W-:Y:S01]  /*0f80*/  FFMA.FTZ R27, R30, -UR19, R30 ;  /* 0x800000131e1b7c23 */ /* 0x000fe2000801001e */
[----:B------:R-:W-:Y:S01]  /*0f90*/  SHF.L.U32 R30, R29, 0x10, RZ ;  /* 0x000000101d1e7819 */ /* 0x000fe200000006ff */
[----:B------:R-:W-:Y:S01]  /*0fa0*/  FFMA.FTZ R31, R31, -UR19, R31 ;  /* 0x800000131f1f7c23 */ /* 0x000fe2000801001f */
[----:B------:R-:W-:-:S02]  /*0fb0*/  IMAD.U32 R29, R25, 0x10000, RZ ;  /* 0x00010000191d7824 */ /* 0x000fc400078e00ff */
[----:B------:R-:W-:Y:S01]  /*0fc0*/  FFMA.FTZ R27, R34, UR19, R27 ;  /* 0x00000013221b7c23 */ /* 0x000fe2000801001b */
[----:B------:R-:W-:Y:S01]  /*0fd0*/  MUFU.RCP R22, UR20 ;  /* 0x0000001400167d08 */ /* 0x000fe20008001000 */
[----:B------:R-:W-:Y:S01]  /*0fe0*/  FFMA.FTZ R25, R30, UR19, R31 ;  /* 0x000000131e197c23 */ /* 0x000fe2000801001f */
[----:B------:R-:W-:Y:S01]  /*0ff0*/  FMUL.FTZ R30, R3, R3 ;  /* 0x00000003031e7220 */ /* 0x000fe20000410000 */
[----:B------:R-:W-:Y:S01]  /*1000*/  SHF.L.U32 R31, R21, 0x10, RZ ;  /* 0x00000010151f7819 */ /* 0x000fe200000006ff */
[----:B------:R-:W-:Y:S02]  /*1010*/  HADD2.F32 R21, -RZ, R11.H0_H0 ;  /* 0x2000000bff157230 */ /* 0x000fe40000004100 */
[----:B------:R-:W-:Y:S01]  /*1020*/  FMUL.FTZ R34, R29, UR17 ;  /* 0x000000111d227c20 */ /* 0x000fe20008410000 */
[----:B------:R-:W-:Y:S01]  /*1030*/  FFMA.FTZ R30, R30, -UR19, R30 ;  /* 0x800000131e1e7c23 */ /* 0x000fe2000801001e */
[-C--:B-1----:R-:W-:Y:S01]  /*1040*/  FMUL.FTZ R33, R25, R32.reuse ;  /* 0x0000002019217220 */ /* 0x082fe20000410000 */
[----:B------:R-:W-:Y:S01]  /*1050*/  FFMA.FTZ R28, R28, -UR18, R28 ;  /* 0x800000121c1c7c23 */ /* 0x000fe2000801001c */
[----:B------:R-:W-:Y:S01]  /*1060*/  FFMA.FTZ R21, R13, R21, R34 ;  /* 0x000000150d157223 */ /* 0x000fe20000010022 */
[----:B------:R-:W-:Y:S01]  /*1070*/  FFMA.FTZ R30, R31, UR19, R30 ;  /* 0x000000131f1e7c23 */ /* 0x000fe2000801001e */
[----:B------:R-:W-:Y:S01]  /*1080*/  FMUL.FTZ R31, R27, R32 ;  /* 0x000000201b1f7220 */ /* 0x000fe20000410000 */
[----:B------:R-:W-:-:S02]  /*1090*/  IMAD.U32 R37, R10, 0x10000, RZ ;  /* 0x000100000a257824 */ /* 0x000fc400078e00ff */
[----:B------:R-:W-:Y:S01]  /*10a0*/  FMUL.FTZ R11, R21, R21 ;  /* 0x00000015150b7220 */ /* 0x000fe20000410000 */
[----:B------:R-:W1:Y:S01]  /*10b0*/  MUFU.SQRT R33, R33 ;  /* 0x0000002100217308 */ /* 0x000e620000002000 */
[----:B------:R-:W-:Y:S01]  /*10c0*/  FFMA.FTZ R28, R35, UR18, R28 ;  /* 0x00000012231c7c23 */ /* 0x000fe2000801001c */
[----:B------:R-:W-:Y:S01]  /*10d0*/  FFMA.FTZ R2, R2, -UR18, R2 ;  /* 0x8000001202027c23 */ /* 0x000fe20008010002 */
[----:B------:R-:W-:Y:S01]  /*10e0*/  FFMA.FTZ R11, R11, -UR19, R11 ;  /* 0x800000130b0b7c23 */ /* 0x000fe2000801000b */
[----:B------:R-:W-:Y:S01]  /*10f0*/  SHF.L.U32 R36, R23, 0x10, RZ ;  /* 0x0000001017247819 */ /* 0x000fe200000006ff */
[----:B------:R-:W-:Y:S01]  /*1100*/  FFMA.FTZ R3, R3, -UR18, R3 ;  /* 0x8000001203037c23 */ /* 0x000fe20008010003 */
[----:B------:R-:W-:Y:S02]  /*1110*/  IMAD.U32 R24, R24, 0x10000, RZ ;  /* 0x0001000018187824 */ /* 0x000fe400078e00ff */
[----:B------:R-:W-:Y:S01]  /*1120*/  FFMA.FTZ R11, R20, UR19, R11 ;  /* 0x00000013140b7c23 */ /* 0x000fe2000801000b */
[----:B------:R-:W2:Y:S01]  /*1130*/  MUFU.SQRT R31, R31 ;  /* 0x0000001f001f7308 */ /* 0x000ea20000002000 */
[-C--:B------:R-:W-:Y:S01]  /*1140*/  FMUL.FTZ R20, R30, R32.reuse ;  /* 0x000000201e147220 */ /* 0x080fe20000410000 */
[----:B------:R-:W-:Y:S01]  /*1150*/  FFMA.FTZ R3, R36, UR18, R3 ;  /* 0x0000001224037c23 */ /* 0x000fe20008010003 */
[----:B------:R-:W-:-:S05]  /*1160*/  FMUL.FTZ R32, R11, R32 ;  /* 0x000000200b207220 */ /* 0x000fca0000410000 */
        /* <DEDUP_REMOVED lines=55> */
.L_x_727:
        /* <DEDUP_REMOVED lines=35> */
.L_x_728:
        /* <DEDUP_REMOVED lines=23> */
.L_x_729:
[----:B0-----:R-:W-:-:S04]  /*1880*/  LEA R18, R16, R18, 0x2 ;  /* 0x0000001210127211 */ /* 0x001fc800078e10ff */
[----:B------:R-:W-:-:S13]  /*1890*/  ISETP.GE.AND P1, PT, R18, R15, PT ;  /* 0x0000000f1200720c */ /* 0x000fda0003f26270 */
[----:B------:R-:W-:Y:S05]  /*18a0*/  @!P1 BRA `(.L_x_730) ;  /* 0xffffffe800a49947 */ /* 0x000fea000383ffff */
[----:B------:R-:W-:Y:S05]  /*18b0*/  BSYNC B0 ;  /* 0x0000000000007941 */ /* 0x000fea0003800000 */
.L_x_724:
[----:B------:R-:W-:Y:S05]  /*18c0*/  EXIT ;  /* 0x000000000000794d */ /* 0x000fea0003800000 */
.L_x_731:
        /* <DEDUP_REMOVED lines=11> */
.L_x_988:


//--------------------- .text._Z25multi_tensor_apply_kernelI18TensorListMetadataILi5EE15DistAdamFunctorIN3c108BFloat16ENS3_4HalfEfEJPfffffff10adamMode_tfEEvlPViT_T0_DpT1_ --------------------------
	.section	.text._Z25multi_tensor_apply_kernelI18TensorListMetadataILi5EE15DistAdamFunctorIN3c108BFloat16ENS3_4HalfEfEJPfffffff10adamMode_tfEEvlPViT_T0_DpT1_,"ax",@progbits
	.align	128
        .global         _Z25multi_tensor_apply_kernelI18TensorListMetadataILi5EE15DistAdamFunctorIN3c108BFloat16ENS3_4HalfEfEJPfffffff10adamMode_tfEEvlPViT_T0_DpT1_
        .type           _Z25multi_tensor_apply_kernelI18TensorListMetadataILi5EE15DistAdamFunctorIN3c108BFloat16ENS3_4HalfEfEJPfffffff10adamMode_tfEEvlPViT_T0_DpT1_,@function
        .size           _Z25multi_tensor_apply_kernelI18TensorListMetadataILi5EE15DistAdamFunctorIN3c108BFloat16ENS3_4HalfEfEJPfffffff10adamMode_tfEEvlPViT_T0_DpT1_,(.L_x_989 - _Z25multi_tensor_apply_kernelI18TensorListMetadataILi5EE15DistAdamFunctorIN3c108BFloat16ENS3_4HalfEfEJPfffffff10adamMode_tfEEvlPViT_T0_DpT1_)
        .other          _Z25multi_tensor_apply_kernelI18TensorListMetadataILi5EE15DistAdamFunctorIN3c108BFloat16ENS3_4HalfEfEJPfffffff10adamMode_tfEEvlPViT_T0_DpT1_,@"STO_CUDA_ENTRY STV_DEFAULT"
_Z25multi_tensor_apply_kernelI18TensorListMetadataILi5EE15DistAdamFunctorIN3c108BFloat16ENS3_4HalfEfEJPfffffff10adamMode_tfEEvlPViT_T0_DpT1_:
.text._Z25multi_tensor_apply_kernelI18TensorListMetadataILi5EE15DistAdamFunctorIN3c108BFloat16ENS3_4HalfEfEJPfffffff10adamMode_tfEEvlPViT_T0_DpT1_:
        /* <DEDUP_REMOVED lines=26> */
[----:B------:R-:W-:-:S04]  /*01a0*/  SHF.L.U32 R3, R19, 0x1, RZ ;  /* 0x0000000113037819 */ /* 0x000fc800000006ff */
[C---:B------:R-:W-:Y:S01]  /*01b0*/  IADD3 R4, R3.reuse, UR8, RZ ;  /* 0x0000000803047c10 */ /* 0x040fe2000fffe0ff */
        /* <DEDUP_REMOVED lines=10> */
[----:B------:R-:W-:-:S04]  /*0260*/  @!P0 LEA R3, R19, UR4, 0x2 ;  /* 0x0000000413038c11 */ /* 0x000fc8000f8e10ff */
[----:B------:R-:W-:-:S04]  /*0270*/  @!P0 LOP3.LUT P1, RZ, R3, 0xf, RZ, 0xc0, !PT ;  /* 0x0000000f03ff8812 */ /* 0x000fc8000782c0ff */
[----:B------:R-:W-:-:S04]  /*0280*/  @!P0 SEL R3, RZ, 0x1, P1 ;  /* 0x00000001ff038807 */ /* 0x000fc80000800000 */
[----:B------:R-:W-:-:S07]  /*0290*/  @!P0 PRMT R0, R3, 0x7610, R0 ;  /* 0x0000761003008816 */ /* 0x000fce0000000000 */
.L_x_732:
        /* <DEDUP_REMOVED lines=11> */
.L_x_739:
        /* <DEDUP_REMOVED lines=70> */
.L_x_734:
[----:B-----5:R-:W-:-:S05]  /*07b0*/  HADD2.F32 R27, -RZ, R27.H0_H0 ;  /* 0x2000001bff1b7230 */ /* 0x020fca0000004100 */
[----:B-1----:R-:W-:Y:S01]  /*07c0*/  FMUL.FTZ R4, R14, R27 ;  /* 0x0000001b0e047220 */ /* 0x002fe20000410000 */
[----:B------:R-:W-:Y:S06]  /*07d0*/  @!P5 BRA `(.L_x_735) ;  /* 0x00000004009cd947 */ /* 0x000fec0003800000 */
[----:B------:R-:W1:Y:S01]  /*07e0*/  MUFU.RCP R5, UR21 ;  /* 0x0000001500057d08 */ /* 0x000e620008001000 */
[----:B------:R-:W-:Y:S01]  /*07f0*/  FMUL.FTZ R27, R4, R4 ;  /* 0x00000004041b7220 */ /* 0x000fe20000410000 */
[----:B------:R-:W-:Y:S01]  /*0800*/  SHF.L.U32 R12, R12, 0x10, RZ ;  /* 0x000000100c0c7819 */ /* 0x000fe200000006ff */
[----:B------:R-:W-:Y:S01]  /*0810*/  HADD2.F32 R35, -RZ, R7.H0_H0 ;  /* 0x20000007ff237230 */ /* 0x000fe20000004100 */
[----:B------:R-:W-:Y:S01]  /*0820*/  SHF.L.U32 R23, R23, 0x10, RZ ;  /* 0x0000001017177819 */ /* 0x000fe200000006ff */
[----:B------:R-:W-:Y:S01]  /*0830*/  FFMA.FTZ R27, R27, -UR19, R27 ;  /* 0x800000131b1b7c23 */ /* 0x000fe2000801001b */
[----:B------:R-:W-:Y:S01]  /*0840*/  IMAD.U32 R28, R28, 0x10000, RZ ;  /* 0x000100001c1c7824 */ /* 0x000fe200078e00ff */
[----:B------:R-:W-:Y:S01]  /*0850*/  SHF.L.U32 R20, R20, 0x10, RZ ;  /* 0x0000001014147819 */ /* 0x000fe200000006ff */
[----:B------:R-:W-:Y:S02]  /*0860*/  IMAD.U32 R22, R22, 0x10000, RZ ;  /* 0x0001000016167824 */ /* 0x000fe400078e00ff */
[----:B------:R-:W-:Y:S01]  /*0870*/  FFMA.FTZ R12, R12, UR19, R27 ;  /* 0x000000130c0c7c23 */ /* 0x000fe2000801001b */
[----:B------:R-:W-:-:S02]  /*0880*/  HADD2.F32 R27, -RZ, R31.H0_H0 ;  /* 0x2000001fff1b7230 */ /* 0x000fc40000004100 */
[----:B------:R-:W-:Y:S02]  /*0890*/  IMAD.U32 R24, R24, 0x10000, RZ ;  /* 0x0001000018187824 */ /* 0x000fe400078e00ff */
[----:B------:R-:W-:Y:S02]  /*08a0*/  IMAD.U32 R18, R18, 0x10000, RZ ;  /* 0x0001000012127824 */ /* 0x000fe400078e00ff */
[----:B------:R-:W-:Y:S01]  /*08b0*/  FMUL.FTZ R27, R14, R27 ;  /* 0x0000001b0e1b7220 */ /* 0x000fe20000410000 */
[----:B------:R-:W-:Y:S02]  /*08c0*/  IMAD.U32 R25, R25, 0x10000, RZ ;  /* 0x0001000019197824 */ /* 0x000fe400078e00ff */
[----:B-1----:R-:W-:Y:S01]  /*08d0*/  FMUL.FTZ R31, R12, R5 ;  /* 0x000000050c1f7220 */ /* 0x002fe20000410000 */
[----:B------:R-:W-:Y:S02]  /*08e0*/  IMAD.U32 R6, R6, 0x10000, RZ ;  /* 0x0001000006067824 */ /* 0x000fe400078e00ff */
[C---:B------:R-:W-:Y:S01]  /*08f0*/  FMUL.FTZ R7, R27.reuse, R27 ;  /* 0x0000001b1b077220 */ /* 0x040fe20000410000 */
[----:B------:R-:W-:-:S02]  /*0900*/  FFMA.FTZ R27, R27, -UR18, R27 ;  /* 0x800000121b1b7c23 */ /* 0x000fc4000801001b */
        /* <DEDUP_REMOVED lines=8> */
[----:B------:R-:W-:Y:S02]  /*0990*/  FFMA.FTZ R29, R22, UR18, R35 ;  /* 0x00000012161d7c23 */ /* 0x000fe40008010023 */
[----:B------:R-:W2:Y:S01]  /*09a0*/  MUFU.RCP R22, UR20 ;  /* 0x0000001400167d08 */ /* 0x000ea20008001000 */
[----:B------:R-:W-:-:S02]  /*09b0*/  FFMA.FTZ R32, R32, -UR19, R32 ;  /* 0x8000001320207c23 */ /* 0x000fc40008010020 */
[----:B------:R-:W-:Y:S02]  /*09c0*/  F2FP.BF16.F32.PACK_AB R12, R12, R29 ;  /* 0x0000001d0c0c723e */ /* 0x000fe400000010ff */
[----:B------:R-:W-:Y:S01]  /*09d0*/  FFMA.FTZ R32, R33, UR19, R32 ;  /* 0x0000001321207c23 */ /* 0x000fe20008010020 */
[----:B------:R-:W-:Y:S01]  /*09e0*/  FMUL.FTZ R33, R28, R5 ;  /* 0x000000051c217220 */ /* 0x000fe20000410000 */
[----:B-1----:R-:W-:Y:S01]  /*09f0*/  FADD.FTZ R13, R31, UR22 ;  /* 0x000000161f0d7e21 */ /* 0x002fe20008010000 */
[----:B------:R-:W-:-:S04]  /*0a00*/  HADD2.F32 R31, -RZ, R30.H0_H0 ;  /* 0x2000001eff1f7230 */ /* 0x000fc80000004100 */
[----:B------:R-:W1:Y:S01]  /*0a10*/  MUFU.SQRT R33, R33 ;  /* 0x0000002100217308 */ /* 0x000e620000002000 */
[----:B------:R-:W-:Y:S01]  /*0a20*/  FMUL.FTZ R30, R14, R31 ;  /* 0x0000001f0e1e7220 */ /* 0x000fe20000410000 */
[----:B------:R-:W-:-:S03]  /*0a30*/  FMUL.FTZ R31, R32, R5 ;  /* 0x00000005201f7220 */ /* 0x000fc60000410000 */
[----:B------:R-:W-:-:S03]  /*0a40*/  FMUL.FTZ R34, R30, R30 ;  /* 0x0000001e1e227220 */ /* 0x000fc60000410000 */
[----:B------:R-:W3:Y:S01]  /*0a50*/  MUFU.SQRT R31, R31 ;  /* 0x0000001f001f7308 */ /* 0x000ee20000002000 */
[----:B------:R-:W-:Y:S01]  /*0a60*/  FFMA.FTZ R37, R34, -UR19, R34 ;  /* 0x8000001322257c23 */ /* 0x000fe20008010022 */
[----:B------:R-:W-:-:S03]  /*0a70*/  FFMA.FTZ R34, R7, -UR18, R7 ;  /* 0x8000001207227c23 */ /* 0x000fc60008010007 */
[----:B------:R-:W-:Y:S01]  /*0a80*/  FFMA.FTZ R4, R4, UR19, R37 ;  /* 0x0000001304047c23 */ /* 0x000fe20008010025 */
[----:B------:R-:W-:Y:S01]  /*0a90*/  FFMA.FTZ R7, R23, UR18, R34 ;  /* 0x0000001217077c23 */ /* 0x000fe20008010022 */
[----:B--2---:R-:W-:Y:S01]  /*0aa0*/  FMUL.FTZ R34, R29, R22 ;  /* 0x000000161d227220 */ /* 0x004fe20000410000 */
[----:B------:R-:W2:Y:S01]  /*0ab0*/  MUFU.RCP R13, R13 ;  /* 0x0000000d000d7308 */ /* 0x000ea20000001000 */
[----:B------:R-:W-:Y:S01]  /*0ac0*/  FMUL.FTZ R35, R4, R5 ;  /* 0x0000000504237220 */ /* 0x000fe20000410000 */
[----:B------:R-:W-:Y:S01]  /*0ad0*/  FFMA.FTZ R5, R24, UR18, R27 ;  /* 0x0000001218057c23 */ /* 0x000fe2000801001b */
[----:B-1----:R-:W-:-:S05]  /*0ae0*/  FADD.FTZ R24, R33, UR22 ;  /* 0x0000001621187e21 */ /* 0x002fca0008010000 */
        /* <DEDUP_REMOVED lines=54> */
.L_x_735:
[----:B------:R-:W-:Y:S01]  /*0e50*/  SHF.L.U32 R25, R25, 0x10, RZ ;  /* 0x0000001019197819 */ /* 0x000fe200000006ff */
[----:B------:R-:W-:Y:S01]  /*0e60*/  IMAD.U32 R20, R20, 0x10000, RZ ;  /* 0x0001000014147824 */ /* 0x000fe200078e00ff */
[----:B------:R-:W-:Y:S01]  /*0e70*/  SHF.L.U32 R5, R18, 0x10, RZ ;  /* 0x0000001012057819 */ /* 0x000fe200000006ff */
[----:B------:R-:W-:Y:S01]  /*0e80*/  HADD2.F32 R31, -RZ, R31.H0_H0 ;  /* 0x2000001fff1f7230 */ /* 0x000fe20000004100 */
[----:B------:R-:W-:Y:S01]  /*0e90*/  SHF.L.U32 R35, R28, 0x10, RZ ;  /* 0x000000101c237819 */ /* 0x000fe200000006ff */
        /* <DEDUP_REMOVED lines=8> */
[----:B------:R-:W1:Y:S01]  /*0f20*/  MUFU.RCP R31, UR21 ;  /* 0x00000015001f7d08 */ /* 0x000e620008001000 */
[----:B------:R-:W-:Y:S01]  /*0f30*/  FMUL.FTZ R32, R4, R4 ;  /* 0x0000000404207220 */ /* 0x000fe20000410000 */
[----:B------:R-:W-:Y:S01]  /*0f40*/  FMUL.FTZ R28, R7, R7 ;  /* 0x00000007071c7220 */ /* 0x000fe20000410000 */
[----:B------:R-:W-:Y:S01]  /*0f50*/  FFMA.FTZ R12, R27, -UR19, R27 ;  /* 0x800000131b0c7c23 */ /* 0x000fe2000801001b */
[----:B------:R-:W-:Y:S02]  /*0f60*/  IMAD.U32 R27, R6, 0x10000, RZ ;  /* 0x00010000061b7824 */ /* 0x000fe400078e00ff */
[----:B------:R-:W-:Y:S01]  /*0f70*/  FFMA.FTZ R32, R32, -UR19, R32 ;  /* 0x8000001320207c23 */ /* 0x000fe20008010020 */
[----:B------:R-:W-:Y:S01]  /*0f80*/  SHF.L.U32 R22, R22, 0x10, RZ ;  /* 0x0000001016167819 */ /* 0x000fe200000006ff */
[----:B------:R-:W-:Y:S01]  /*0f90*/  FFMA.FTZ R12, R33, UR19, R12 ;  /* 0x00000013210c7c23 */ /* 0x000fe2000801000c */
[----:B------:R-:W-:Y:S01]  /*0fa0*/  SHF.L.U32 R33, R13, 0x10, RZ ;  /* 0x000000100d217819 */ /* 0x000fe200000006ff */
[----:B------:R-:W-:Y:S01]  /*0fb0*/  FFMA.FTZ R6, R35, UR19, R32 ;  /* 0x0000001323067c23 */ /* 0x000fe20008010020 */
[----:B------:R-:W-:-:S02]  /*0fc0*/  HADD2.F32 R32, -RZ, R30.H0_H0 ;  /* 0x2000001eff207230 */ /* 0x000fc40000004100 */
[----:B------:R-:W-:Y:S01]  /*0fd0*/  FMUL.FTZ R13, R27, UR17 ;  /* 0x000000111b0d7c20 */ /* 0x000fe20008410000 */
[----:B------:R-:W-:Y:S01]  /*0fe0*/  FFMA.FTZ R30, R28, -UR19, R28 ;  /* 0x800000131c1e7c23 */ /* 0x000fe2000801001c */
[----:B------:R-:W-:Y:S02]  /*0ff0*/  IMAD.U32 R24, R24, 0x10000, RZ ;  /* 0x0001000018187824 */ /* 0x000fe400078e00ff */
[----:B------:R-:W-:Y:S01]  /*1000*/  FFMA.FTZ R35, R4, -UR18, R4 ;  /* 0x8000001204237c23 */ /* 0x000fe20008010004 */
[----:B------:R-:W-:Y:S01]  /*1010*/  FFMA.FTZ R28, R14, R32, R13 ;  /* 0x000000200e1c7223 */ /* 0x000fe2000001000d */
[----:B------:R-:W-:Y:S01]  /*1020*/  FFMA.FTZ R30, R33, UR19, R30 ;  /* 0x00000013211e7c23 */ /* 0x000fe2000801001e */
[-C--:B-1----:R-:W-:Y:S01]  /*1030*/  FMUL.FTZ R33, R12, R31.reuse ;  /* 0x0000001f0c217220 */ /* 0x082fe20000410000 */
[----:B------:R-:W-:Y:S02]  /*1040*/  IMAD.U32 R32, R29, 0x10000, RZ ;  /* 0x000100001d207824 */ /* 0x000fe400078e00ff */
[----:B------:R-:W-:Y:S01]  /*1050*/  FMUL.FTZ R13, R28, R28 ;  /* 0x0000001c1c0d7220 */ /* 0x000fe20000410000 */
[-C--:B------:R-:W-:Y:S01]  /*1060*/  FMUL.FTZ R29, R30, R31.reuse ;  /* 0x0000001f1e1d7220 */ /* 0x080fe20000410000 */
[----:B------:R-:W-:Y:S01]  /*1070*/  FMUL.FTZ R34, R6, R31 ;  /* 0x0000001f06227220 */ /* 0x000fe20000410000 */
[----:B------:R-:W-:Y:S01]  /*1080*/  FFMA.FTZ R35, R24, UR18, R35 ;  /* 0x0000001218237c23 */ /* 0x000fe20008010023 */
[----:B------:R-:W-:Y:S01]  /*1090*/  FFMA.FTZ R13, R13, -UR19, R13 ;  /* 0x800000130d0d7c23 */ /* 0x000fe2000801000d */
[----:B------:R-:W1:Y:S01]  /*10a0*/  MUFU.SQRT R33, R33 ;  /* 0x0000002100217308 */ /* 0x000e620000002000 */
[----:B------:R-:W-:Y:S01]  /*10b0*/  SHF.L.U32 R24, R23, 0x10, RZ ;  /* 0x0000001017187819 */ /* 0x000fe200000006ff */
[----:B------:R-:W-:Y:S01]  /*10c0*/  FFMA.FTZ R7, R7, -UR18, R7 ;  /* 0x8000001207077c23 */ /* 0x000fe20008010007 */
[----:B------:R-:W-:Y:S01]  /*10d0*/  FFMA.FTZ R13, R32, UR19, R13 ;  /* 0x00000013200d7c23 */ /* 0x000fe2000801000d */
[----:B------:R-:W-:-:S02]  /*10e0*/  IMAD.U32 R26, R26, 0x10000, RZ ;  /* 0x000100001a1a7824 */ /* 0x000fc400078e00ff */
[----:B------:R-:W-:Y:S01]  /*10f0*/  FFMA.FTZ R37, R28, -UR18, R28 ;  /* 0x800000121c257c23 */ /* 0x000fe2000801001c */
[----:B------:R-:W-:Y:S01]  /*1100*/  FFMA.FTZ R7, R24, UR18, R7 ;  /* 0x0000001218077c23 */ /* 0x000fe20008010007 */
[----:B------:R-:W-:Y:S01]  /*1110*/  FMUL.FTZ R32, R13, R31 ;  /* 0x0000001f0d207220 */ /* 0x000fe20000410000 */
        /* <DEDUP_REMOVED lines=23> */
[----:B-1----:R-:W-:Y:S01]  /*1290*/  FMUL.FTZ R22, R31, R22 ;  /* 0x000000161f167220 */ /* 0x002fe20000410000 */
[----:B------:R-:W-:-:S03]  /*12a0*/  PRMT R31, R7, 0x7632, R31 ;  /* 0x00007632071f7816 */ /* 0x000fc6000000001f */
[----:B------:R-:W-:Y:S01]  /*12b0*/  FMUL.FTZ R22, R22, UR23 ;  /* 0x0000001716167c20 */ /* 0x000fe20008410000 */
[----:B--2---:R-:W-:Y:S02]  /*12c0*/  FMUL.FTZ R29, R29, R4 ;  /* 0x000000041d1d7220 */ /* 0x004fe40000410000 */
[----:B------:R-:W1:Y:S02]  /*12d0*/  F2F.BF16.F32 R4, R24 ;  /* 0x0000001800047304 */ /* 0x000e640000202000 */
[----:B------:R-:W-:Y:S01]  /*12e0*/  FMUL.FTZ R29, R29, UR23 ;  /* 0x000000171d1d7c20 */ /* 0x000fe20008410000 */
[----:B---3--:R-:W-:-:S05]  /*12f0*/  FMUL.FTZ R18, R18, R23 ;  /* 0x0000001712127220 */ /* 0x008fca0000410000 */
[----:B------:R-:W2:Y:S01]  /*1300*/  F2F.BF16.F32 R22, R22 ;  /* 0x0000001600167304 */ /* 0x000ea20000202000 */
[----:B------:R-:W-:Y:S01]  /*1310*/  FMUL.FTZ R26, R18, UR23 ;  /* 0x00000017121a7c20 */ /* 0x000fe20008410000 */
[----:B-1----:R-:W-:-:S06]  /*1320*/  SHF.L.U32 R4, R4, 0x10, RZ ;  /* 0x0000001004047819 */ /* 0x002fcc00000006ff */
        /* <DEDUP_REMOVED lines=12> */
[----:B------:R-:W-:Y:S01]  /*13f0*/  PRMT R22, R20, 0x7632, R22 ;  /* 0x0000763214167816 */ /* 0x000fe20000000016 */
[----:B--2---:R-:W-:Y:S01]  /*1400*/  IMAD.U32 R24, R26, 0x10000, RZ ;  /* 0x000100001a187824 */ /* 0x004fe200078e00ff */
[----:B------:R-:W-:-:S02]  /*1410*/  F2FP.BF16.F32.PACK_AB R5, R5, R6 ;  /* 0x000000060505723e */ /* 0x000fc400000010ff */
[----:B------:R-:W-:Y:S01]  /*1420*/  PRMT R29, R4, 0x7610, R29 ;  /* 0x00007610041d7816 */ /* 0x000fe2000000001d */
[----:B------:R-:W-:Y:S01]  /*1430*/  FADD.FTZ R24, R27, -R24 ;  /* 0x800000181b187221 */ /* 0x000fe20000010000 */
[----:B------:R-:W-:Y:S02]  /*1440*/  PRMT R27, R7, 0x7610, R27 ;  /* 0x00007610071b7816 */ /* 0x000fe4000000001b */
[C---:B------:R-:W-:Y:S02]  /*1450*/  PRMT R37, R5.reuse, 0x7632, R37 ;  /* 0x0000763205257816 */ /* 0x040fe40000000025 */
[----:B------:R-:W-:Y:S02]  /*1460*/  F2FP.BF16.F32.PACK_AB R13, R24, R13 ;  /* 0x0000000d180d723e */ /* 0x000fe400000010ff */
[----:B------:R-:W-:Y:S02]  /*1470*/  PRMT R24, R20, 0x7610, R24 ;  /* 0x0000761014187816 */ /* 0x000fe40000000018 */
[----:B------:R-:W-:-:S02]  /*1480*/  PRMT R35, R5, 0x7610, R35 ;  /* 0x0000761005237816 */ /* 0x000fc40000000023 */
[C---:B------:R-:W-:Y:S02]  /*1490*/  PRMT R20, R13.reuse, 0x7632, R20 ;  /* 0x000076320d147816 */ /* 0x040fe40000000014 */
[----:B------:R-:W-:-:S07]  /*14a0*/  PRMT R18, R13, 0x7610, R18 ;  /* 0x000076100d127816 */ /* 0x000fce0000000012 */
.L_x_736:
        /* <DEDUP_REMOVED lines=27> */
.L_x_737:
[C---:B------:R-:W-:Y:S01]  /*1660*/  ISETP.GE.AND P1, PT, R0.reuse, R17, PT ;  /* 0x000000110000720c */ /* 0x040fe20003f26270 */
[C---:B------:R-:W-:Y:S01]  /*1670*/  VIADD R26, R0.reuse, 0x2 ;  /* 0x00000002001a7836 */ /* 0x040fe20000000000 */
[----:B------:R-:W-:-:S04]  /*1680*/  IADD3 R16, R0, 0x1, RZ ;  /* 0x0000000100107810 */ /* 0x000fc80007ffe0ff */
[-C--:B------:R-:W-:Y:S02]  /*1690*/  ISETP.GE.AND P2, PT, R16, R17.reuse, PT ;  /* 0x000000111000720c */ /* 0x080fe40003f46270 */
[----:B------:R-:W-:Y:S02]  /*16a0*/  ISETP.GE.AND P3, PT, R26, R17, PT ;  /* 0x000000111a00720c */ /* 0x000fe40003f66270 */
[----:B------:R-:W-:-:S03]  /*16b0*/  IADD3 R16, R0, 0x3, RZ ;  /* 0x0000000300107810 */ /* 0x000fc60007ffe0ff */
[----:B------:R2:W-:Y:S01]  /*16c0*/  @!P1 STG.E.U16 desc[UR14][R10.64], R29 ;  /* 0x0000001d0a009986 */ /* 0x0005e2000c10150e */
[----:B------:R-:W-:-:S03]  /*16d0*/  ISETP.GE.AND P4, PT, R16, R17, PT ;  /* 0x000000111000720c */ /* 0x000fc60003f86270 */
        /* <DEDUP_REMOVED lines=15> */
.L_x_738:
[----:B0-----:R-:W-:-:S05]  /*17d0*/  IMAD R0, R15, 0x4, R0 ;  /* 0x000000040f007824 */ /* 0x001fca00078e0200 */
[----:B------:R-:W-:-:S13]  /*17e0*/  ISETP.GE.AND P1, PT, R0, R17, PT ;  /* 0x000000110000720c */ /* 0x000fda0003f26270 */
[----:B------:R-:W-:Y:S05]  /*17f0*/  @!P1 BRA `(.L_x_739) ;  /* 0xffffffe800d49947 */ /* 0x000fea000383ffff */
[----:B------:R-:W-:Y:S05]  /*1800*/  BSYNC B0 ;  /* 0x0000000000007941 */ /* 0x000fea0003800000 */
.L_x_733:
[----:B------:R-:W-:Y:S05]  /*1810*/  EXIT ;  /* 0x000000000000794d */ /* 0x000fea0003800000 */
.L_x_740:
        /* <DEDUP_REMOVED lines=14> */
.L_x_989:


//--------------------- .text._Z25multi_tensor_apply_kernelI18TensorListMetadataILi5EE15DistAdamFunctorIN3c108BFloat16EfS4_EJPfffffff10adamMode_tfEEvlPViT_T0_DpT1_ --------------------------
	.section	.text._Z25multi_tensor_apply_kernelI18TensorListMetadataILi5EE15DistAdamFunctorIN3c108BFloat16EfS4_EJPfffffff10adamMode_tfEEvlPViT_T0_DpT1_,"ax",@progbits
	.align	128
        .global         _Z25multi_tensor_apply_kernelI18TensorListMetadataILi5EE15DistAdamFunctorIN3c108BFloat16EfS4_EJPfffffff10adamMode_tfEEvlPViT_T0_DpT1_
        .type           _Z25multi_tensor_apply_kernelI18TensorListMetadataILi5EE15DistAdamFunctorIN3c108BFloat16EfS4_EJPfffffff10adamMode_tfEEvlPViT_T0_DpT1_,@function
        .size           _Z25multi_tensor_apply_kernelI18TensorListMetadataILi5EE15DistAdamFunctorIN3c108BFloat16EfS4_EJPfffffff10adamMode_tfEEvlPViT_T0_DpT1_,(.L_x_990 - _Z25multi_tensor_apply_kernelI18TensorListMetadataILi5EE15DistAdamFunctorIN3c108BFloat16EfS4_EJPfffffff10adamMode_tfEEvlPViT_T0_DpT1_)
        .other          _Z25multi_tensor_apply_kernelI18TensorListMetadataILi5EE15DistAdamFunctorIN3c108BFloat16EfS4_EJPfffffff10adamMode_tfEEvlPViT_T0_DpT1_,@"STO_CUDA_ENTRY STV_DEFAULT"
_Z25multi_tensor_apply_kernelI18TensorListMetadataILi5EE15DistAdamFunctorIN3c108BFloat16EfS4_EJPfffffff10adamMode_tfEEvlPViT_T0_DpT1_:
.text._Z25multi_tensor_apply_kernelI18TensorListMetadataILi5EE15DistAdamFunctorIN3c108BFloat16EfS4_EJPfffffff10adamMode_tfEEvlPViT_T0_DpT1_:
[----:B------:R-:W-:Y:S08]  /*0000*/  LDC R1, c[0x0][0x28] ;  /* 0x00000a00ff017b82 */ /* 0x000ff00000000800 */
[----:B------:R-:W0:Y:S01]  /*0010*/  S2UR UR5, SR_CTAID.X ;  /* 0x00000000000579c3 */ /* 0x000e220000002500 */
[----:B------:R-:W-:-:S07]  /*0020*/  ULDC.64 UR14, c[0x0][0x208] ;  /* 0x00008200000e7ab9 */ /* 0x000fce0000000a00 */
[----:B------:R-:W1:Y:S01]  /*0030*/  LDC R17, c[0x0][0x210] ;  /* 0x00008400ff117b82 */ /* 0x000e620000000800 */
[----:B------:R-:W-:-:S07]  /*0040*/  UMOV UR6, 0x10 ;  /* 0x0000001000067882 */ /* 0x000fce0000000000 */
[----:B------:R-:W2:Y:S01]  /*0050*/  LDC.64 R2, c[0x0][0xe10] ;  /* 0x00038400ff027b82 */ /* 0x000ea20000000a00 */
[----:B0-----:R-:W-:Y:S01]  /*0060*/  ULEA UR4, UR5, UR6, 0x2 ;  /* 0x0000000605047291 */ /* 0x001fe2000f8e103f */
[----:B------:R-:W0:Y:S11]  /*0070*/  S2R R20, SR_TID.X ;  /* 0x0000000000147919 */ /* 0x000e360000002100 */
[----:B------:R-:W-:-:S02]  /*0080*/  ULDC UR4, c[0x0][UR4+0x8f0] ;  /* 0x00023c0004047abb */ /* 0x000fc40008000800 */
[----:B-1----:R-:W-:Y:S01]  /*0090*/  IMAD R16, R17, UR4, RZ ;  /* 0x0000000411107c24 */ /* 0x002fe2000f8e02ff */
[----:B------:R-:W-:Y:S01]  /*00a0*/  ULDC.U8 UR4, c[0x0][UR5+0x7c0] ;  /* 0x0001f00005047abb */ /* 0x000fe20008000000 */
[----:B--2---:R1:W5:Y:S01]  /*00b0*/  LDG.E R0, desc[UR14][R2.64] ;  /* 0x0000000e02007981 */ /* 0x004362000c1e1900 */
[----:B------:R-:W-:Y:S01]  /*00c0*/  ULEA UR4, UR4, UR6, 0x3 ;  /* 0x0000000604047291 */ /* 0x000fe2000f8e183f */
[----:B-1----:R-:W-:-:S11]  /*00d0*/  IMAD.MOV R2, RZ, RZ, -R16 ;  /* 0x000000ffff027224 */ /* 0x002fd600078e0a10 */
[----:B------:R-:W-:Y:S01]  /*00e0*/  ULDC UR5, c[0x0][UR4+0x6c0] ;  /* 0x0001b00004057abb */ /* 0x000fe20008000800 */
[----:B------:R-:W-:Y:S01]  /*00f0*/  ULDC.64 UR6, c[0x0][UR4+0x210] ;  /* 0x0000840004067abb */ /* 0x000fe20008000a00 */
[----:B------:R-:W-:Y:S01]  /*0100*/  VIADDMNMX R17, R2, UR5, R17, PT ;  /* 0x0000000502117c46 */ /* 0x000fe2000b800111 */
[----:B------:R-:W-:Y:S01]  /*0110*/  ULDC.64 UR8, c[0x0][UR4+0x300] ;  /* 0x0000c00004087abb */ /* 0x000fe20008000a00 */
[----:B0-----:R-:W-:Y:S01]  /*0120*/  IMAD.SHL.U32 R20, R20, 0x4, RZ ;  /* 0x0000000414147824 */ /* 0x001fe200078e00ff */
[----:B------:R-:W-:Y:S01]  /*0130*/  ULDC.64 UR10, c[0x0][UR4+0x3f0] ;  /* 0x0000fc00040a7abb */ /* 0x000fe20008000a00 */
[----:B------:R-:W-:Y:S01]  /*0140*/  LOP3.LUT P0, RZ, R17, 0x3, RZ, 0xc0, !PT ;  /* 0x0000000311ff7812 */ /* 0x000fe2000780c0ff */
[----:B------:R-:W-:Y:S01]  /*0150*/  ULDC.64 UR12, c[0x0][UR4+0x4e0] ;  /* 0x00013800040c7abb */ /* 0x000fe20008000a00 */
[----:B------:R-:W-:Y:S01]  /*0160*/  ULDC.64 UR4, c[0x0][UR4+0x5d0] ;  /* 0x0001740004047abb */ /* 0x000fe20008000a00 */
[----:B------:R-:W-:Y:S02]  /*0170*/  ISETP.GE.AND P2, PT, R20, R17, PT ;  /* 0x000000111400720c */ /* 0x000fe40003f46270 */
[----:B------:R-:W-:-:S08]  /*0180*/  PRMT R2, RZ, 0x7610, R2 ;  /* 0x00007610ff027816 */ /* 0x000fd00000000002 */
[----:B------:R-:W-:Y:S05]  /*0190*/  @P0 BRA `(.L_x_741) ;  /* 0x0000000000400947 */ /* 0x000fea0003800000 */
[----:B------:R-:W-:-:S04]  /*01a0*/  SHF.L.U32 R3, R16, 0x1, RZ ;  /* 0x0000000110037819 */ /* 0x000fc800000006ff */
[C---:B------:R-:W-:Y:S01]  /*01b0*/  IADD3 R4, R3.reuse, UR8, RZ ;  /* 0x0000000803047c10 */ /* 0x040fe2000fffe0ff */
[----:B------:R-:W-:-:S03]  /*01c0*/  VIADD R5, R3, UR6 ;  /* 0x0000000603057c36 */ /* 0x000fc60008000000 */
[----:B------:R-:W-:Y:S02]  /*01d0*/  LOP3.LUT P1, RZ, R4, 0x7, RZ, 0xc0, !PT ;  /* 0x0000000704ff7812 */ /* 0x000fe4000782c0ff */
[----:B------:R-:W-:-:S04]  /*01e0*/  LOP3.LUT P0, RZ, R5, 0x7, RZ, 0xc0, !PT ;  /* 0x0000000705ff7812 */ /* 0x000fc8000780c0ff */
[----:B------:R-:W-:-:S13]  /*01f0*/  PLOP3.LUT P0, PT, P0, P1, PT, 0xa8, 0x0 ;  /* 0x000000000000781c */ /* 0x000fda0000703570 */
[----:B------:R-:W-:Y:S05]  /*0200*/  @P0 BRA `(.L_x_741) ;  /* 0x0000000000240947 */ /* 0x000fea0003800000 */
[----:B------:R-:W-:Y:S01]  /*0210*/  VIADD R5, R3, UR10 ;  /* 0x0000000a03057c36 */ /* 0x000fe20008000000 */
[----:B------:R-:W-:-:S04]  /*0220*/  LEA R4, R16, UR12, 0x2 ;  /* 0x0000000c10047c11 */ /* 0x000fc8000f8e10ff */
[----:B------:R-:W-:Y:S02]  /*0230*/  LOP3.LUT P0, RZ, R5, 0x7, RZ, 0xc0, !PT ;  /* 0x0000000705ff7812 */ /* 0x000fe4000780c0ff */
[----:B------:R-:W-:-:S04]  /*0240*/  LOP3.LUT P1, RZ, R4, 0xf, RZ, 0xc0, !PT ;  /* 0x0000000f04ff7812 */ /* 0x000fc8000782c0ff */
[----:B------:R-:W-:-:S13]  /*0250*/  PLOP3.LUT P0, PT, P0, P1, PT, 0xa8, 0x0 ;  /* 0x000000000000781c */ /* 0x000fda0000703570 */
[----:B------:R-:W-:-:S04]  /*0260*/  @!P0 IADD3 R3, R3, UR4, RZ ;  /* 0x0000000403038c10 */ /* 0x000fc8000fffe0ff */
[----:B------:R-:W-:-:S04]  /*0270*/  @!P0 LOP3.LUT P1, RZ, R3, 0x7, RZ, 0xc0, !PT ;  /* 0x0000000703ff8812 */ /* 0x000fc8000782c0ff */
[----:B------:R-:W-:-:S04]  /*0280*/  @!P0 SEL R3, RZ, 0x1, P1 ;  /* 0x00000001ff038807 */ /* 0x000fc80000800000 */
[----:B------:R-:W-:-:S07]  /*0290*/  @!P0 PRMT R2, R3, 0x7610, R2 ;  /* 0x0000761003028816 */ /* 0x000fce0000000002 */
.L_x_741:
        /* <DEDUP_REMOVED lines=10> */
.L_x_748:
[----:B-1----:R-:W-:Y:S02]  /*0340*/  IADD3 R4, P1, R16, R20, RZ ;  /* 0x0000001410047210 */ /* 0x002fe40007f3e0ff */
[----:B--2---:R-:W-:-:S03]  /*0350*/  SHF.R.S32.HI R3, RZ, 0x1f, R20 ;  /* 0x0000001fff037819 */ /* 0x004fc60000011414 */
[----:B------:R-:W-:Y:S01]  /*0360*/  IMAD.SHL.U32 R19, R4, 0x2, RZ ;  /* 0x0000000204137824 */ /* 0x000fe200078e00ff */
[----:B------:R-:W-:-:S04]  /*0370*/  LEA.HI.X.SX32 R3, R16, R3, 0x1, P1 ;  /* 0x0000000310037211 */ /* 0x000fc800008f0eff */
[----:B------:R-:W-:Y:S02]  /*0380*/  SHF.L.U64.HI R31, R4, 0x1, R3 ;  /* 0x00000001041f7819 */ /* 0x000fe40000010203 */
[C---:B------:R-:W-:Y:S02]  /*0390*/  IADD3 R12, P1, R19.reuse, UR6, RZ ;  /* 0x00000006130c7c10 */ /* 0x040fe4000ff3e0ff */
[----:B------:R-:W-:Y:S02]  /*03a0*/  IADD3 R10, P2, R19, UR8, RZ ;  /* 0x00000008130a7c10 */ /* 0x000fe4000ff5e0ff */
[----:B------:R-:W-:Y:S02]  /*03b0*/  IADD3.X R13, R31, UR7, RZ, P1, !PT ;  /* 0x000000071f0d7c10 */ /* 0x000fe40008ffe4ff */
[----:B------:R-:W-:Y:S02]  /*03c0*/  IADD3 R8, P1, R19, UR10, RZ ;  /* 0x0000000a13087c10 */ /* 0x000fe4000ff3e0ff */
[C---:B------:R-:W-:Y:S01]  /*03d0*/  IADD3.X R11, R31.reuse, UR9, RZ, P2, !PT ;  /* 0x000000091f0b7c10 */ /* 0x040fe200097fe4ff */
[----:B------:R-:W2:Y:S01]  /*03e0*/  @P0 LDG.E.64 R22, desc[UR14][R12.64] ;  /* 0x0000000e0c160981 */ /* 0x000ea2000c1e1b00 */
[----:B------:R-:W-:-:S02]  /*03f0*/  IADD3.X R9, R31, UR11, RZ, P1, !PT ;  /* 0x0000000b1f097c10 */ /* 0x000fc40008ffe4ff */
[C---:B------:R-:W-:Y:S01]  /*0400*/  LEA R2, P1, R4.reuse, UR12, 0x2 ;  /* 0x0000000c04027c11 */ /* 0x040fe2000f8210ff */
[----:B------:R-:W3:Y:S03]  /*0410*/  @P0 LDG.E.64 R24, desc[UR14][R10.64] ;  /* 0x0000000e0a180981 */ /* 0x000ee6000c1e1b00 */
[----:B------:R-:W-:Y:S01]  /*0420*/  LEA.HI.X R3, R4, UR13, R3, 0x2, P1 ;  /* 0x0000000d04037c11 */ /* 0x000fe200088f1403 */
[----:B------:R-:W4:Y:S04]  /*0430*/  @P0 LDG.E.64 R14, desc[UR14][R8.64] ;  /* 0x0000000e080e0981 */ /* 0x000f28000c1e1b00 */
[----:B-----5:R1:W5:Y:S01]  /*0440*/  @P0 LDG.E.128 R4, desc[UR14][R2.64] ;  /* 0x0000000e02040981 */ /* 0x020362000c1e1d00 */
[----:B------:R-:W-:-:S02]  /*0450*/  ISETP.NE.AND P5, PT, RZ, UR16, PT ;  /* 0x00000010ff007c0c */ /* 0x000fc4000bfa5270 */
[--C-:B--2---:R-:W-:Y:S02]  /*0460*/  @P0 SHF.R.U64 R27, R22, 0x10, R23.reuse ;  /* 0x00000010161b0819 */ /* 0x104fe40000001217 */
[----:B------:R-:W-:Y:S02]  /*0470*/  @P0 SHF.R.U32.HI R26, RZ, 0x10, R23 ;  /* 0x00000010ff1a0819 */ /* 0x000fe40000011617 */
[--C-:B---3--:R-:W-:Y:S02]  /*0480*/  @P0 SHF.R.U64 R33, R24, 0x10, R25.reuse ;  /* 0x0000001018210819 */ /* 0x108fe40000001219 */
[----:B------:R-:W-:Y:S02]  /*0490*/  @P0 SHF.R.U32.HI R32, RZ, 0x10, R25 ;  /* 0x00000010ff200819 */ /* 0x000fe40000011619 */
[----:B------:R-:W-:Y:S02]  /*04a0*/  @P0 PRMT R21, R23, 0x7610, R21 ;  /* 0x0000761017150816 */ /* 0x000fe40000000015 */
[----:B----4-:R-:W-:-:S02]  /*04b0*/  @P0 SHF.R.U64 R29, R14, 0x10, R15 ;  /* 0x000000100e1d0819 */ /* 0x010fc4000000120f */
[----:B------:R-:W-:Y:S02]  /*04c0*/  @P0 PRMT R30, R14, 0x7610, R30 ;  /* 0x000076100e1e0816 */ /* 0x000fe4000000001e */
[----:B------:R-:W-:Y:S02]  /*04d0*/  @P0 PRMT R23, R25, 0x7610, R23 ;  /* 0x0000761019170816 */ /* 0x000fe40000000017 */
[--C-:B------:R-:W-:Y:S02]  /*04e0*/  @P0 SHF.R.U32.HI R14, RZ, 0x10, R15.reuse ;  /* 0x00000010ff0e0819 */ /* 0x100fe4000001160f */
[----:B------:R-:W-:Y:S02]  /*04f0*/  @P0 PRMT R28, R15, 0x7610, R28 ;  /* 0x000076100f1c0816 */ /* 0x000fe4000000001c */
[----:B------:R-:W-:Y:S02]  /*0500*/  @P0 PRMT R15, R33, 0x7610, R15 ;  /* 0x00007610210f0816 */ /* 0x000fe4000000000f */
[----:B------:R-:W-:Y:S01]  /*0510*/  @P0 PRMT R25, R32, 0x7610, R25 ;  /* 0x0000761020190816 */ /* 0x000fe20000000019 */
[----:B-1----:R-:W-:Y:S06]  /*0520*/  @P0 BRA `(.L_x_743) ;  /* 0x00000000009c0947 */ /* 0x002fec0003800000 */
[C---:B-----5:R-:W-:Y:S01]  /*0530*/  VIADD R6, R20.reuse, 0x2 ;  /* 0x0000000214067836 */ /* 0x060fe20000000000 */
[C---:B------:R-:W-:Y:S02]  /*0540*/  IADD3 R4, R20.reuse, 0x1, RZ ;  /* 0x0000000114047810 */ /* 0x040fe40007ffe0ff */
[C---:B------:R-:W-:Y:S02]  /*0550*/  IADD3 R14, R20.reuse, 0x3, RZ ;  /* 0x00000003140e7810 */ /* 0x040fe40007ffe0ff */
[-C--:B------:R-:W-:Y:S02]  /*0560*/  ISETP.GE.AND P1, PT, R20, R17.reuse, PT ;  /* 0x000000111400720c */ /* 0x080fe40003f26270 */
[-C--:B------:R-:W-:Y:S02]  /*0570*/  ISETP.GE.AND P2, PT, R4, R17.reuse, PT ;  /* 0x000000110400720c */ /* 0x080fe40003f46270 */
[-C--:B------:R-:W-:Y:S02]  /*0580*/  ISETP.GE.AND P3, PT, R6, R17.reuse, PT ;  /* 0x000000110600720c */ /* 0x080fe40003f66270 */
[----:B------:R-:W-:-:S07]  /*0590*/  ISETP.GE.AND P4, PT, R14, R17, PT ;  /* 0x000000110e00720c */ /* 0x000fce0003f86270 */
[----:B------:R-:W-:Y:S01]  /*05a0*/  @P1 PRMT R22, RZ, 0x7610, R22 ;  /* 0x00007610ff161816 */ /* 0x000fe20000000016 */
[----:B------:R-:W-:Y:S01]  /*05b0*/  @P1 IMAD.MOV.U32 R4, RZ, RZ, RZ ;  /* 0x000000ffff041224 */ /* 0x000fe200078e00ff */
[----:B------:R-:W-:Y:S02]  /*05c0*/  @P1 PRMT R24, RZ, 0x7610, R24 ;  /* 0x00007610ff181816 */ /* 0x000fe40000000018 */
[----:B------:R-:W-:Y:S01]  /*05d0*/  @P2 MOV R5, RZ ;  /* 0x000000ff00052202 */ /* 0x000fe20000000f00 */
[----:B------:R-:W-:Y:S01]  /*05e0*/  @P3 IMAD.MOV.U32 R6, RZ, RZ, RZ ;  /* 0x000000ffff063224 */ /* 0x000fe200078e00ff */
[----:B------:R-:W-:Y:S01]  /*05f0*/  @P4 MOV R7, RZ ;  /* 0x000000ff00074202 */ /* 0x000fe20000000f00 */
[----:B------:R1:W5:Y:S01]  /*0600*/  @!P1 LDG.E R4, desc[UR14][R2.64] ;  /* 0x0000000e02049981 */ /* 0x000362000c1e1900 */
[----:B------:R-:W-:Y:S02]  /*0610*/  @P1 PRMT R30, RZ, 0x7610, R30 ;  /* 0x00007610ff1e1816 */ /* 0x000fe4000000001e */
[----:B------:R-:W-:Y:S01]  /*0620*/  @P2 PRMT R27, RZ, 0x7610, R27 ;  /* 0x00007610ff1b2816 */ /* 0x000fe2000000001b */
[----:B------:R1:W5:Y:S01]  /*0630*/  @!P2 LDG.E R5, desc[UR14][R2.64+0x4] ;  /* 0x0000040e0205a981 */ /* 0x000362000c1e1900 */
[----:B------:R-:W-:-:S02]  /*0640*/  @P2 PRMT R15, RZ, 0x7610, R15 ;  /* 0x00007610ff0f2816 */ /* 0x000fc4000000000f */
[----:B------:R-:W-:Y:S01]  /*0650*/  @P2 PRMT R29, RZ, 0x7610, R29 ;  /* 0x00007610ff1d2816 */ /* 0x000fe2000000001d */
[----:B------:R1:W5:Y:S01]  /*0660*/  @!P3 LDG.E R6, desc[UR14][R2.64+0x8] ;  /* 0x0000080e0206b981 */ /* 0x000362000c1e1900 */
[----:B------:R-:W-:Y:S02]  /*0670*/  @P3 PRMT R21, RZ, 0x7610, R21 ;  /* 0x00007610ff153816 */ /* 0x000fe40000000015 */
[----:B------:R-:W-:Y:S01]  /*0680*/  @P3 PRMT R23, RZ, 0x7610, R23 ;  /* 0x00007610ff173816 */ /* 0x000fe20000000017 */
[----:B------:R1:W5:Y:S01]  /*0690*/  @!P4 LDG.E R7, desc[UR14][R2.64+0xc] ;  /* 0x00000c0e0207c981 */ /* 0x000362000c1e1900 */
[----:B------:R-:W-:Y:S02]  /*06a0*/  @P3 PRMT R28, RZ, 0x7610, R28 ;  /* 0x00007610ff1c3816 */ /* 0x000fe4000000001c */
[----:B------:R-:W-:Y:S01]  /*06b0*/  @P4 PRMT R26, RZ, 0x7610, R26 ;  /* 0x00007610ff1a4816 */ /* 0x000fe2000000001a */
[----:B------:R1:W5:Y:S01]  /*06c0*/  @!P1 LDG.E.U16 R22, desc[UR14][R12.64] ;  /* 0x0000000e0c169981 */ /* 0x000362000c1e1500 */
[----:B------:R-:W-:-:S02]  /*06d0*/  @P4 PRMT R25, RZ, 0x7610, R25 ;  /* 0x00007610ff194816 */ /* 0x000fc40000000019 */
        /* <DEDUP_REMOVED lines=12> */
.L_x_743:
[----:B-----5:R-:W-:Y:S01]  /*07a0*/  FMUL.FTZ R4, R0, R4 ;  /* 0x0000000400047220 */ /* 0x020fe20000410000 */
[----:B------:R-:W-:Y:S06]  /*07b0*/  @!P5 BRA `(.L_x_744) ;  /* 0x000000040088d947 */ /* 0x000fec0003800000 */
[----:B-1----:R-:W-:Y:S01]  /*07c0*/  FMUL.FTZ R3, R4, R4 ;  /* 0x0000000404037220 */ /* 0x002fe20000410000 */
[----:B------:R-:W1:Y:S01]  /*07d0*/  MUFU.RCP R33, UR21 ;  /* 0x0000001500217d08 */ /* 0x000e620008001000 */
[----:B------:R-:W-:Y:S02]  /*07e0*/  IMAD.U32 R2, R30, 0x10000, RZ ;  /* 0x000100001e027824 */ /* 0x000fe400078e00ff */
[C---:B------:R-:W-:Y:S01]  /*07f0*/  FMUL.FTZ R5, R0.reuse, R5 ;  /* 0x0000000500057220 */ /* 0x040fe20000410000 */
[----:B------:R-:W-:Y:S01]  /*0800*/  FFMA.FTZ R3, R3, -UR19, R3 ;  /* 0x8000001303037c23 */ /* 0x000fe20008010003 */
[----:B------:R-:W-:Y:S01]  /*0810*/  SHF.L.U32 R29, R29, 0x10, RZ ;  /* 0x000000101d1d7819 */ /* 0x000fe200000006ff */
[C---:B------:R-:W-:Y:S01]  /*0820*/  FMUL.FTZ R6, R0.reuse, R6 ;  /* 0x0000000600067220 */ /* 0x040fe20000410000 */
[----:B------:R-:W-:Y:S01]  /*0830*/  FMUL.FTZ R7, R0, R7 ;  /* 0x0000000700077220 */ /* 0x000fe20000410000 */
[----:B------:R-:W-:Y:S01]  /*0840*/  FFMA.FTZ R2, R2, UR19, R3 ;  /* 0x0000001302027c23 */ /* 0x000fe20008010003 */
[----:B------:R-:W-:Y:S01]  /*0850*/  FMUL.FTZ R3, R5, R5 ;  /* 0x0000000505037220 */ /* 0x000fe20000410000 */
[----:B------:R-:W-:Y:S01]  /*0860*/  FMUL.FTZ R32, R6, R6 ;  /* 0x0000000606207220 */ /* 0x000fe20000410000 */
[----:B------:R-:W-:Y:S01]  /*0870*/  SHF.L.U32 R14, R14, 0x10, RZ ;  /* 0x000000100e0e7819 */ /* 0x000fe200000006ff */
[----:B------:R-:W-:-:S02]  /*0880*/  IMAD.U32 R28, R28, 0x10000, RZ ;  /* 0x000100001c1c7824 */ /* 0x000fc400078e00ff */
[----:B------:R-:W-:Y:S01]  /*0890*/  FFMA.FTZ R30, R3, -UR19, R3 ;  /* 0x80000013031e7c23 */ /* 0x000fe20008010003 */
[----:B------:R-:W-:Y:S01]  /*08a0*/  FFMA.FTZ R35, R32, -UR19, R32 ;  /* 0x8000001320237c23 */ /* 0x000fe20008010020 */
[----:B------:R-:W-:Y:S01]  /*08b0*/  FFMA.FTZ R4, R4, -UR18, R4 ;  /* 0x8000001204047c23 */ /* 0x000fe20008010004 */
[----:B------:R-:W-:Y:S01]  /*08c0*/  SHF.L.U32 R15, R15, 0x10, RZ ;  /* 0x000000100f0f7819 */ /* 0x000fe200000006ff */
[----:B------:R-:W-:Y:S01]  /*08d0*/  FFMA.FTZ R3, R29, UR19, R30 ;  /* 0x000000131d037c23 */ /* 0x000fe2000801001e */
[----:B-1----:R-:W-:Y:S01]  /*08e0*/  FMUL.FTZ R30, R2, R33 ;  /* 0x00000021021e7220 */ /* 0x002fe20000410000 */
[----:B------:R-:W-:Y:S01]  /*08f0*/  FMUL.FTZ R29, R7, R7 ;  /* 0x00000007071d7220 */ /* 0x000fe20000410000 */
[----:B------:R-:W-:Y:S01]  /*0900*/  FFMA.FTZ R28, R28, UR19, R35 ;  /* 0x000000131c1c7c23 */ /* 0x000fe20008010023 */
[-C--:B------:R-:W-:Y:S01]  /*0910*/  FMUL.FTZ R34, R3, R33.reuse ;  /* 0x0000002103227220 */ /* 0x080fe20000410000 */
[----:B------:R-:W-:Y:S01]  /*0920*/  FFMA.FTZ R6, R6, -UR18, R6 ;  /* 0x8000001206067c23 */ /* 0x000fe20008010006 */
[----:B------:R-:W-:Y:S01]  /*0930*/  FFMA.FTZ R29, R29, -UR19, R29 ;  /* 0x800000131d1d7c23 */ /* 0x000fe2000801001d */
[----:B------:R-:W1:Y:S01]  /*0940*/  MUFU.SQRT R30, R30 ;  /* 0x0000001e001e7308 */ /* 0x000e620000002000 */
[----:B------:R-:W-:Y:S01]  /*0950*/  FMUL.FTZ R32, R28, R33 ;  /* 0x000000211c207220 */ /* 0x000fe20000410000 */
[----:B------:R-:W-:-:S02]  /*0960*/  IMAD.U32 R25, R25, 0x10000, RZ ;  /* 0x0001000019197824 */ /* 0x000fc400078e00ff */
[----:B------:R-:W-:Y:S01]  /*0970*/  FFMA.FTZ R14, R14, UR19, R29 ;  /* 0x000000130e0e7c23 */ /* 0x000fe2000801001d */
[----:B------:R-:W-:Y:S01]  /*0980*/  SHF.L.U32 R22, R22, 0x10, RZ ;  /* 0x0000001016167819 */ /* 0x000fe200000006ff */
[----:B------:R-:W-:Y:S01]  /*0990*/  IMAD.U32 R21, R21, 0x10000, RZ ;  /* 0x0001000015157824 */ /* 0x000fe200078e00ff */
[----:B------:R-:W-:Y:S01]  /*09a0*/  SHF.L.U32 R27, R27, 0x10, RZ ;  /* 0x000000101b1b7819 */ /* 0x000fe200000006ff */
[----:B------:R-:W-:Y:S01]  /*09b0*/  FMUL.FTZ R29, R14, R33 ;  /* 0x000000210e1d7220 */ /* 0x000fe20000410000 */
[----:B------:R-:W-:Y:S01]  /*09c0*/  IMAD.U32 R33, R24, 0x10000, RZ ;  /* 0x0001000018217824 */ /* 0x000fe200078e00ff */
[----:B------:R-:W2:Y:S01]  /*09d0*/  MUFU.SQRT R34, R34 ;  /* 0x0000002200227308 */ /* 0x000ea20000002000 */
[----:B------:R-:W-:Y:S01]  /*09e0*/  FFMA.FTZ R24, R5, -UR18, R5 ;  /* 0x8000001205187c23 */ /* 0x000fe20008010005 */
[----:B------:R-:W-:Y:S01]  /*09f0*/  SHF.L.U32 R26, R26, 0x10, RZ ;  /* 0x000000101a1a7819 */ /* 0x000fe200000006ff */
[----:B------:R-:W-:Y:S02]  /*0a00*/  FFMA.FTZ R33, R33, UR18, R4 ;  /* 0x0000001221217c23 */ /* 0x000fe40008010004 */
[----:B------:R-:W-:Y:S01]  /*0a10*/  FFMA.FTZ R5, R15, UR18, R24 ;  /* 0x000000120f057c23 */ /* 0x000fe20008010018 */
[----:B------:R-:W-:-:S02]  /*0a20*/  IMAD.U32 R15, R23, 0x10000, RZ ;  /* 0x00010000170f7824 */ /* 0x000fc400078e00ff */
[----:B------:R-:W3:Y:S01]  /*0a30*/  MUFU.RCP R4, UR20 ;  /* 0x0000001400047d08 */ /* 0x000ee20008001000 */
[----:B-1----:R-:W-:Y:S01]  /*0a40*/  FADD.FTZ R35, R30, UR22 ;  /* 0x000000161e237e21 */ /* 0x002fe20008010000 */
[----:B------:R-:W-:Y:S01]  /*0a50*/  FFMA.FTZ R15, R15, UR18, R6 ;  /* 0x000000120f0f7c23 */ /* 0x000fe20008010006 */
[----:B------:R-:W-:-:S05]  /*0a60*/  F2FP.BF16.F32.PACK_AB R2, R2, R33 ;  /* 0x000000210202723e */ /* 0x000fca00000010ff */
[----:B------:R-:W1:Y:S01]  /*0a70*/  MUFU.SQRT R29, R29 ;  /* 0x0000001d001d7308 */ /* 0x000e620000002000 */
[----:B--2---:R-:W-:-:S07]  /*0a80*/  FADD.FTZ R34, R34, UR22 ;  /* 0x0000001622227e21 */ /* 0x004fce0008010000 */
[----:B------:R-:W2:Y:S01]  /*0a90*/  MUFU.SQRT R32, R32 ;  /* 0x0000002000207308 */ /* 0x000ea20000002000 */
[----:B---3--:R-:W-:-:S07]  /*0aa0*/  FMUL.FTZ R23, R33, R4 ;  /* 0x0000000421177220 */ /* 0x008fce0000410000 */
[----:B------:R3:W4:Y:S01]  /*0ab0*/  MUFU.RCP R30, R35 ;  /* 0x00000023001e7308 */ /* 0x0007220000001000 */
[----:B-1----:R-:W-:-:S07]  /*0ac0*/  FADD.FTZ R36, R29, UR22 ;  /* 0x000000161d247e21 */ /* 0x002fce0008010000 */
[----:B------:R1:W5:Y:S01]  /*0ad0*/  MUFU.RCP R24, R34 ;  /* 0x0000002200187308 */ /* 0x0003620000001000 */
[----:B--2---:R-:W-:Y:S01]  /*0ae0*/  FADD.FTZ R32, R32, UR22 ;  /* 0x0000001620207e21 */ /* 0x004fe20008010000 */
[----:B---3--:R-:W-:-:S06]  /*0af0*/  FMUL.FTZ R35, R5, R4 ;  /* 0x0000000405237220 */ /* 0x008fcc0000410000 */
[----:B------:R-:W2:Y:S01]  /*0b00*/  MUFU.RCP R6, R32 ;  /* 0x0000002000067308 */ /* 0x000ea20000001000 */
[----:B----4-:R-:W-:Y:S01]  /*0b10*/  FMUL.FTZ R29, R23, R30 ;  /* 0x0000001e171d7220 */ /* 0x010fe20000410000 */
[----:B-1----:R-:W-:-:S03]  /*0b20*/  FFMA.FTZ R34, R7, -UR18, R7 ;  /* 0x8000001207227c23 */ /* 0x002fc60008010007 */
[----:B------:R-:W-:Y:S01]  /*0b30*/  FFMA.FTZ R29, R22, UR17, R29 ;  /* 0x00000011161d7c23 */ /* 0x000fe2000801001d */
[----:B------:R-:W-:Y:S01]  /*0b40*/  FFMA.FTZ R7, R25, UR18, R34 ;  /* 0x0000001219077c23 */ /* 0x000fe20008010022 */
[----:B------:R-:W-:Y:S01]  /*0b50*/  FMUL.FTZ R25, R15, R4 ;  /* 0x000000040f197220 */ /* 0x000fe20000410000 */
[----:B------:R-:W1:Y:S01]  /*0b60*/  MUFU.RCP R23, R36 ;  /* 0x0000002400177308 */ /* 0x000e620000001000 */
[----:B-----5:R-:W-:Y:S01]  /*0b70*/  FMUL.FTZ R30, R35, R24 ;  /* 0x00000018231e7220 */ /* 0x020fe20000410000 */
[----:B------:R-:W-:Y:S01]  /*0b80*/  FMUL.FTZ R4, R7, R4 ;  /* 0x0000000407047220 */ /* 0x000fe20000410000 */
[----:B------:R-:W-:Y:S02]  /*0b90*/  FMUL.FTZ R24, R29, UR23 ;  /* 0x000000171d187c20 */ /* 0x000fe40008410000 */
[----:B------:R-:W-:Y:S01]  /*0ba0*/  FFMA.FTZ R30, R27, UR17, R30 ;  /* 0x000000111b1e7c23 */ /* 0x000fe2000801001e */
[----:B--2---:R-:W-:-:S03]  /*0bb0*/  FMUL.FTZ R6, R25, R6 ;  /* 0x0000000619067220 */ /* 0x004fc60000410000 */
[----:B------:R-:W-:Y:S01]  /*0bc0*/  FMUL.FTZ R30, R30, UR23 ;  /* 0x000000171e1e7c20 */ /* 0x000fe20008410000 */
[----:B------:R-:W2:Y:S01]  /*0bd0*/  F2F.BF16.F32 R24, R24 ;  /* 0x0000001800187304 */ /* 0x000ea20000202000 */
[----:B------:R-:W-:Y:S01]  /*0be0*/  FFMA.FTZ R6, R21, UR17, R6 ;  /* 0x0000001115067c23 */ /* 0x000fe20008010006 */
[----:B-1----:R-:W-:-:S03]  /*0bf0*/  FMUL.FTZ R23, R4, R23 ;  /* 0x0000001704177220 */ /* 0x002fc60000410000 */
[----:B------:R-:W-:-:S03]  /*0c00*/  FMUL.FTZ R6, R6, UR23 ;  /* 0x0000001706067c20 */ /* 0x000fc60008410000 */
[----:B------:R-:W1:Y:S01]  /*0c10*/  F2F.BF16.F32 R30, R30 ;  /* 0x0000001e001e7304 */ /* 0x000e620000202000 */
[----:B------:R-:W-:-:S04]  /*0c20*/  FFMA.FTZ R23, R26, UR17, R23 ;  /* 0x000000111a177c23 */ /* 0x000fc80008010017 */
[----:B------:R-:W-:Y:S01]  /*0c30*/  FMUL.FTZ R25, R23, UR23 ;  /* 0x0000001717197c20 */ /* 0x000fe20008410000 */
[----:B--2---:R-:W-:Y:S02]  /*0c40*/  IMAD.U32 R23, R24, 0x10000, RZ ;  /* 0x0001000018177824 */ /* 0x004fe400078e00ff */
[----:B------:R-:W2:Y:S02]  /*0c50*/  F2F.BF16.F32 R6, R6 ;  /* 0x0000000600067304 */ /* 0x000ea40000202000 */
[----:B------:R-:W-:Y:S01]  /*0c60*/  FADD.FTZ R22, R22, -R23 ;  /* 0x8000001716167221 */ /* 0x000fe20000010000 */
[----:B-1----:R-:W-:-:S05]  /*0c70*/  SHF.L.U32 R4, R30, 0x10, RZ ;  /* 0x000000101e047819 */ /* 0x002fca00000006ff */
        /* <DEDUP_REMOVED lines=19> */
[----:B------:R-:W-:Y:S02]  /*0db0*/  PRMT R33, R24, 0x7610, R33 ;  /* 0x0000761018217816 */ /* 0x000fe40000000021 */
[----:B------:R-:W-:Y:S01]  /*0dc0*/  PRMT R35, R14, 0x7632, R35 ;  /* 0x000076320e237816 */ /* 0x000fe20000000023 */
[----:B------:R-:W-:Y:S06]  /*0dd0*/  BRA `(.L_x_745) ;  /* 0x00000004008c7947 */ /* 0x000fec0003800000 */
.L_x_744:
[----:B------:R-:W-:Y:S01]  /*0de0*/  IMAD.U32 R27, R27, 0x10000, RZ ;  /* 0x000100001b1b7824 */ /* 0x000fe200078e00ff */
[----:B------:R-:W-:Y:S01]  /*0df0*/  SHF.L.U32 R26, R26, 0x10, RZ ;  /* 0x000000101a1a7819 */ /* 0x000fe200000006ff */
[----:B-1----:R-:W-:Y:S01]  /*0e00*/  IMAD.U32 R3, R22, 0x10000, RZ ;  /* 0x0001000016037824 */ /* 0x002fe200078e00ff */
[----:B------:R-:W-:Y:S01]  /*0e10*/  SHF.L.U32 R21, R21, 0x10, RZ ;  /* 0x0000001015157819 */ /* 0x000fe200000006ff */
[----:B------:R-:W-:Y:S01]  /*0e20*/  FMUL.FTZ R33, R27, UR17 ;  /* 0x000000111b217c20 */ /* 0x000fe20008410000 */
[----:B------:R-:W-:Y:S02]  /*0e30*/  IMAD.U32 R32, R28, 0x10000, RZ ;  /* 0x000100001c207824 */ /* 0x000fe400078e00ff */
[----:B------:R-:W-:Y:S01]  /*0e40*/  FFMA.FTZ R4, R3, UR17, R4 ;  /* 0x0000001103047c23 */ /* 0x000fe20008010004 */
[----:B------:R-:W-:Y:S02]  /*0e50*/  IMAD.U32 R29, R29, 0x10000, RZ ;  /* 0x000100001d1d7824 */ /* 0x000fe400078e00ff */
[----:B------:R-:W-:Y:S01]  /*0e60*/  FFMA.FTZ R5, R0, R5, R33 ;  /* 0x0000000500057223 */ /* 0x000fe20000010021 */
[----:B------:R-:W-:Y:S01]  /*0e70*/  SHF.L.U32 R33, R30, 0x10, RZ ;  /* 0x000000101e217819 */ /* 0x000fe200000006ff */
[----:B------:R-:W-:Y:S01]  /*0e80*/  FMUL.FTZ R2, R4, R4 ;  /* 0x0000000404027220 */ /* 0x000fe20000410000 */
[----:B------:R-:W1:Y:S01]  /*0e90*/  MUFU.RCP R30, UR21 ;  /* 0x00000015001e7d08 */ /* 0x000e620008001000 */
[----:B------:R-:W-:Y:S01]  /*0ea0*/  FMUL.FTZ R22, R5, R5 ;  /* 0x0000000505167220 */ /* 0x000fe20000410000 */
[----:B------:R-:W-:Y:S01]  /*0eb0*/  FMUL.FTZ R35, R21, UR17 ;  /* 0x0000001115237c20 */ /* 0x000fe20008410000 */
[----:B------:R-:W-:Y:S01]  /*0ec0*/  FFMA.FTZ R2, R2, -UR19, R2 ;  /* 0x8000001302027c23 */ /* 0x000fe20008010002 */
[----:B------:R-:W-:Y:S01]  /*0ed0*/  SHF.L.U32 R14, R14, 0x10, RZ ;  /* 0x000000100e0e7819 */ /* 0x000fe200000006ff */
[----:B------:R-:W-:Y:S01]  /*0ee0*/  FFMA.FTZ R22, R22, -UR19, R22 ;  /* 0x8000001316167c23 */ /* 0x000fe20008010016 */
[----:B------:R-:W-:Y:S01]  /*0ef0*/  FFMA.FTZ R6, R0, R6, R35 ;  /* 0x0000000600067223 */ /* 0x000fe20000010023 */
[----:B------:R-:W-:Y:S01]  /*0f00*/  FFMA.FTZ R2, R33, UR19, R2 ;  /* 0x0000001321027c23 */ /* 0x000fe20008010002 */
[----:B------:R-:W-:Y:S01]  /*0f10*/  FMUL.FTZ R33, R26, UR17 ;  /* 0x000000111a217c20 */ /* 0x000fe20008410000 */
[----:B------:R-:W-:Y:S01]  /*0f20*/  FFMA.FTZ R22, R29, UR19, R22 ;  /* 0x000000131d167c23 */ /* 0x000fe20008010016 */
[----:B------:R-:W-:Y:S01]  /*0f30*/  FMUL.FTZ R29, R6, R6 ;  /* 0x00000006061d7220 */ /* 0x000fe20000410000 */
[----:B------:R-:W-:-:S02]  /*0f40*/  IMAD.U32 R24, R24, 0x10000, RZ ;  /* 0x0001000018187824 */ /* 0x000fc400078e00ff */
[----:B------:R-:W-:Y:S01]  /*0f50*/  FFMA.FTZ R28, R0, R7, R33 ;  /* 0x00000007001c7223 */ /* 0x000fe20000010021 */
[----:B------:R-:W-:Y:S02]  /*0f60*/  IMAD.U32 R23, R23, 0x10000, RZ ;  /* 0x0001000017177824 */ /* 0x000fe400078e00ff */
[----:B------:R-:W-:Y:S01]  /*0f70*/  FFMA.FTZ R29, R29, -UR19, R29 ;  /* 0x800000131d1d7c23 */ /* 0x000fe2000801001d */
[----:B------:R-:W-:Y:S01]  /*0f80*/  FFMA.FTZ R6, R6, -UR18, R6 ;  /* 0x8000001206067c23 */ /* 0x000fe20008010006 */
[----:B------:R-:W-:Y:S01]  /*0f90*/  FMUL.FTZ R7, R28, R28 ;  /* 0x0000001c1c077220 */ /* 0x000fe20000410000 */
[-C--:B-1----:R-:W-:Y:S01]  /*0fa0*/  FMUL.FTZ R33, R2, R30.reuse ;  /* 0x0000001e02217220 */ /* 0x082fe20000410000 */
[----:B------:R-:W-:Y:S01]  /*0fb0*/  FFMA.FTZ R29, R32, UR19, R29 ;  /* 0x00000013201d7c23 */ /* 0x000fe2000801001d */
[-C--:B------:R-:W-:Y:S01]  /*0fc0*/  FMUL.FTZ R34, R22, R30.reuse ;  /* 0x0000001e16227220 */ /* 0x080fe20000410000 */
[----:B------:R-:W-:Y:S01]  /*0fd0*/  FFMA.FTZ R7, R7, -UR19, R7 ;  /* 0x8000001307077c23 */ /* 0x000fe20008010007 */
[----:B------:R-:W-:Y:S01]  /*0fe0*/  FFMA.FTZ R6, R23, UR18, R6 ;  /* 0x0000001217067c23 */ /* 0x000fe20008010006 */
[----:B------:R-:W-:Y:S01]  /*0ff0*/  FFMA.FTZ R5, R5, -UR18, R5 ;  /* 0x8000001205057c23 */ /* 0x000fe20008010005 */
[----:B------:R-:W1:Y:S01]  /*1000*/  MUFU.SQRT R33, R33 ;  /* 0x0000002100217308 */ /* 0x000e620000002000 */
[----:B------:R-:W-:Y:S01]  /*1010*/  FFMA.FTZ R7, R14, UR19, R7 ;  /* 0x000000130e077c23 */ /* 0x000fe20008010007 */
[----:B------:R-:W-:Y:S01]  /*1020*/  FMUL.FTZ R14, R29, R30 ;  /* 0x0000001e1d0e7220 */ /* 0x000fe20000410000 */
[----:B------:R-:W-:-:S02]  /*1030*/  FFMA.FTZ R35, R28, -UR18, R28 ;  /* 0x800000121c237c23 */ /* 0x000fc4000801001c */
[----:B------:R-:W-:-:S03]  /*1040*/  FMUL.FTZ R32, R7, R30 ;  /* 0x0000001e07207220 */ /* 0x000fc60000410000 */
[----:B------:R-:W2:Y:S08]  /*1050*/  MUFU.SQRT R34, R34 ;  /* 0x0000002200227308 */ /* 0x000eb00000002000 */
[----:B------:R-:W3:Y:S01]  /*1060*/  MUFU.SQRT R14, R14 ;  /* 0x0000000e000e7308 */ /* 0x000ee20000002000 */
[----:B-1----:R-:W-:Y:S01]  /*1070*/  FADD.FTZ R30, R33, UR22 ;  /* 0x00000016211e7e21 */ /* 0x002fe20008010000 */
[----:B------:R-:W-:-:S04]  /*1080*/  FFMA.FTZ R33, R4, -UR18, R4 ;  /* 0x8000001204217c23 */ /* 0x000fc80008010004 */
[----:B------:R-:W-:Y:S01]  /*1090*/  FFMA.FTZ R33, R24, UR18, R33 ;  /* 0x0000001218217c23 */ /* 0x000fe20008010021 */
[----:B------:R-:W-:Y:S01]  /*10a0*/  SHF.L.U32 R24, R15, 0x10, RZ ;  /* 0x000000100f187819 */ /* 0x000fe200000006ff */
[----:B------:R-:W1:Y:S01]  /*10b0*/  MUFU.RCP R4, UR20 ;  /* 0x0000001400047d08 */ /* 0x000e620008001000 */
[----:B--2---:R-:W-:Y:S01]  /*10c0*/  FADD.FTZ R15, R34, UR22 ;  /* 0x00000016220f7e21 */ /* 0x004fe20008010000 */
[----:B------:R-:W-:Y:S02]  /*10d0*/  SHF.L.U32 R34, R25, 0x10, RZ ;  /* 0x0000001019227819 */ /* 0x000fe400000006ff */
[----:B------:R-:W-:Y:S01]  /*10e0*/  FFMA.FTZ R5, R24, UR18, R5 ;  /* 0x0000001218057c23 */ /* 0x000fe20008010005 */
[----:B------:R-:W-:Y:S02]  /*10f0*/  F2FP.BF16.F32.PACK_AB R2, R2, R33 ;  /* 0x000000210202723e */ /* 0x000fe400000010ff */
[----:B------:R-:W-:Y:S01]  /*1100*/  FFMA.FTZ R35, R34, UR18, R35 ;  /* 0x0000001222237c23 */ /* 0x000fe20008010023 */
[----:B------:R-:W2:Y:S01]  /*1110*/  MUFU.SQRT R32, R32 ;  /* 0x0000002000207308 */ /* 0x000ea20000002000 */
[----:B---3--:R-:W-:-:S07]  /*1120*/  FADD.FTZ R14, R14, UR22 ;  /* 0x000000160e0e7e21 */ /* 0x008fce0008010000 */
[----:B------:R-:W3:Y:S01]  /*1130*/  MUFU.RCP R30, R30 ;  /* 0x0000001e001e7308 */ /* 0x000ee20000001000 */
[-C--:B-1----:R-:W-:Y:S01]  /*1140*/  FMUL.FTZ R23, R33, R4.reuse ;  /* 0x0000000421177220 */ /* 0x082fe20000410000 */
[-C--:B------:R-:W-:Y:S01]  /*1150*/  FMUL.FTZ R24, R5, R4.reuse ;  /* 0x0000000405187220 */ /* 0x080fe20000410000 */
[-C--:B------:R-:W-:Y:S01]  /*1160*/  FMUL.FTZ R25, R6, R4.reuse ;  /* 0x0000000406197220 */ /* 0x080fe20000410000 */
[----:B------:R-:W-:Y:S01]  /*1170*/  FMUL.FTZ R4, R35, R4 ;  /* 0x0000000423047220 */ /* 0x000fe20000410000 */
[----:B------:R-:W-:-:S03]  /*1180*/  F2FP.BF16.F32.PACK_AB R6, R29, R6 ;  /* 0x000000061d06723e */ /* 0x000fc600000010ff */
[----:B------:R-:W1:Y:S01]  /*1190*/  MUFU.RCP R15, R15 ;  /* 0x0000000f000f7308 */ /* 0x000e620000001000 */
[----:B--2---:R-:W-:-:S07]  /*11a0*/  FADD.FTZ R32, R32, UR22 ;  /* 0x0000001620207e21 */ /* 0x004fce0008010000 */
[----:B------:R-:W2:Y:S01]  /*11b0*/  MUFU.RCP R14, R14 ;  /* 0x0000000e000e7308 */ /* 0x000ea20000001000 */
[----:B---3--:R-:W-:-:S04]  /*11c0*/  FMUL.FTZ R30, R23, R30 ;  /* 0x0000001e171e7220 */ /* 0x008fc80000410000 */
[----:B------:R-:W-:-:S03]  /*11d0*/  FMUL.FTZ R30, R30, UR23 ;  /* 0x000000171e1e7c20 */ /* 0x000fc60008410000 */
[----:B------:R-:W3:Y:S01]  /*11e0*/  MUFU.RCP R23, R32 ;  /* 0x0000002000177308 */ /* 0x000ee20000001000 */
[----:B-1----:R-:W-:-:S04]  /*11f0*/  FMUL.FTZ R24, R24, R15 ;  /* 0x0000000f18187220 */ /* 0x002fc80000410000 */
[----:B------:R-:W-:-:S03]  /*1200*/  FMUL.FTZ R24, R24, UR23 ;  /* 0x0000001718187c20 */ /* 0x000fc60008410000 */
[----:B------:R-:W1:Y:S01]  /*1210*/  F2F.BF16.F32 R15, R30 ;  /* 0x0000001e000f7304 */ /* 0x000e620000202000 */
[----:B--2---:R-:W-:-:S04]  /*1220*/  FMUL.FTZ R14, R25, R14 ;  /* 0x0000000e190e7220 */ /* 0x004fc80000410000 */
        /* <DEDUP_REMOVED lines=11> */
[C---:B------:R-:W-:Y:S01]  /*12e0*/  PRMT R27, R6.reuse, 0x7610, R27 ;  /* 0x00007610061b7816 */ /* 0x040fe2000000001b */
[----:B-1----:R-:W-:Y:S01]  /*12f0*/  IMAD.U32 R28, R25, 0x10000, RZ ;  /* 0x00010000191c7824 */ /* 0x002fe200078e00ff */
[----:B------:R-:W-:Y:S02]  /*1300*/  PRMT R25, R6, 0x7632, R25 ;  /* 0x0000763206197816 */ /* 0x000fe40000000019 */
[----:B------:R-:W-:Y:S01]  /*1310*/  F2FP.BF16.F32.PACK_AB R3, R3, R22 ;  /* 0x000000160303723e */ /* 0x000fe200000010ff */
[----:B------:R-:W-:Y:S01]  /*1320*/  FADD.FTZ R28, R21, -R28 ;  /* 0x8000001c151c7221 */ /* 0x000fe20000010000 */
[----:B------:R-:W-:Y:S02]  /*1330*/  PRMT R21, R2, 0x7610, R21 ;  /* 0x0000761002157816 */ /* 0x000fe40000000015 */
[----:B------:R-:W-:-:S02]  /*1340*/  PRMT R5, R4, 0x7632, R5 ;  /* 0x0000763204057816 */ /* 0x000fc40000000005 */
[----:B--2---:R-:W-:Y:S02]  /*1350*/  SHF.L.U32 R15, R23, 0x10, RZ ;  /* 0x00000010170f7819 */ /* 0x004fe400000006ff */
[----:B------:R-:W-:Y:S02]  /*1360*/  F2FP.BF16.F32.PACK_AB R28, R35, R28 ;  /* 0x0000001c231c723e */ /* 0x000fe400000010ff */
[----:B------:R-:W-:Y:S01]  /*1370*/  PRMT R23, R4, 0x7610, R23 ;  /* 0x0000761004177816 */ /* 0x000fe20000000017 */
[--C-:B------:R-:W-:Y:S01]  /*1380*/  FADD.FTZ R26, R26, -R15.reuse ;  /* 0x8000000f1a1a7221 */ /* 0x100fe20000010000 */
[----:B------:R-:W-:Y:S02]  /*1390*/  PRMT R15, R2, 0x7632, R15 ;  /* 0x00007632020f7816 */ /* 0x000fe4000000000f */
[----:B------:R-:W-:Y:S02]  /*13a0*/  PRMT R29, R3, 0x7632, R29 ;  /* 0x00007632031d7816 */ /* 0x000fe4000000001d */
[----:B------:R-:W-:-:S02]  /*13b0*/  F2FP.BF16.F32.PACK_AB R26, R26, R7 ;  /* 0x000000071a1a723e */ /* 0x000fc400000010ff */
[----:B------:R-:W-:Y:S02]  /*13c0*/  PRMT R7, R3, 0x7610, R7 ;  /* 0x0000761003077816 */ /* 0x000fe40000000007 */
[C---:B------:R-:W-:Y:S02]  /*13d0*/  PRMT R6, R28.reuse, 0x7632, R6 ;  /* 0x000076321c067816 */ /* 0x040fe40000000006 */
[----:B------:R-:W-:Y:S02]  /*13e0*/  PRMT R33, R28, 0x7610, R33 ;  /* 0x000076101c217816 */ /* 0x000fe40000000021 */
[C---:B------:R-:W-:Y:S02]  /*13f0*/  PRMT R35, R26.reuse, 0x7632, R35 ;  /* 0x000076321a237816 */ /* 0x040fe40000000023 */
[----:B------:R-:W-:-:S07]  /*1400*/  PRMT R14, R26, 0x7610, R14 ;  /* 0x000076101a0e7816 */ /* 0x000fce000000000e */
.L_x_745:
        /* <DEDUP_REMOVED lines=23> */
.L_x_746:
        /* <DEDUP_REMOVED lines=23> */
.L_x_747:
[----:B0-----:R-:W-:-:S04]  /*16f0*/  LEA R20, R18, R20, 0x2 ;  /* 0x0000001412147211 */ /* 0x001fc800078e10ff */
[----:B------:R-:W-:-:S13]  /*1700*/  ISETP.GE.AND P1, PT, R20, R17, PT ;  /* 0x000000111400720c */ /* 0x000fda0003f26270 */
[----:B------:R-:W-:Y:S05]  /*1710*/  @!P1 BRA `(.L_x_748) ;  /* 0xffffffec00089947 */ /* 0x000fea000383ffff */
[----:B------:R-:W-:Y:S05]  /*1720*/  BSYNC B0 ;  /* 0x0000000000007941 */ /* 0x000fea0003800000 */
.L_x_742:
[----:B------:R-:W-:Y:S05]  /*1730*/  EXIT ;  /* 0x000000000000794d */ /* 0x000fea0003800000 */
.L_x_749:
        /* <DEDUP_REMOVED lines=12> */
.L_x_990:


//--------------------- .text._Z25multi_tensor_apply_kernelI18TensorListMetadataILi5EE15DistAdamFunctorIN3c108BFloat16EfNS3_4HalfEEJPfffffff10adamMode_tfEEvlPViT_T0_DpT1_ --------------------------
	.section	.text._Z25multi_tensor_apply_kernelI18TensorListMetadataILi5EE15DistAdamFunctorIN3c108BFloat16EfNS3_4HalfEEJPfffffff10adamMode_tfEEvlPViT_T0_DpT1_,"ax",@progbits
	.align	128
        .global         _Z25multi_tensor_apply_kernelI18TensorListMetadataILi5EE15DistAdamFunctorIN3c108BFloat16EfNS3_4HalfEEJPfffffff10adamMode_tfEEvlPViT_T0_DpT1_
        .type           _Z25multi_tensor_apply_kernelI18TensorListMetadataILi5EE15DistAdamFunctorIN3c108BFloat16EfNS3_4HalfEEJPfffffff10adamMode_tfEEvlPViT_T0_DpT1_,@function
        .size           _Z25multi_tensor_apply_kernelI18TensorListMetadataILi5EE15DistAdamFunctorIN3c108BFloat16EfNS3_4HalfEEJPfffffff10adamMode_tfEEvlPViT_T0_DpT1_,(.L_x_991 - _Z25multi_tensor_apply_kernelI18TensorListMetadataILi5EE15DistAdamFunctorIN3c108BFloat16EfNS3_4HalfEEJPfffffff10adamMode_tfEEvlPViT_T0_DpT1_)
        .other          _Z25multi_tensor_apply_kernelI18TensorListMetadataILi5EE15DistAdamFunctorIN3c108BFloat16EfNS3_4HalfEEJPfffffff10adamMode_tfEEvlPViT_T0_DpT1_,@"STO_CUDA_ENTRY STV_DEFAULT"
_Z25multi_tensor_apply_kernelI18TensorListMetadataILi5EE15DistAdamFunctorIN3c108BFloat16EfNS3_4HalfEEJPfffffff10adamMode_tfEEvlPViT_T0_DpT1_:
.text._Z25multi_tensor_apply_kernelI18TensorListMetadataILi5EE15DistAdamFunctorIN3c108BFloat16EfNS3_4HalfEEJPfffffff10adamMode_tfEEvlPViT_T0_DpT1_:
        /* <DEDUP_REMOVED lines=26> */
[----:B------:R-:W-:-:S05]  /*01a0*/  SHF.L.U32 R3, R16, 0x1, RZ ;  /* 0x0000000110037819 */ /* 0x000fca00000006ff */
[C---:B------:R-:W-:Y:S02]  /*01b0*/  VIADD R5, R3.reuse, UR6 ;  /* 0x0000000603057c36 */ /* 0x040fe40008000000 */
[----:B------:R-:W-:-:S03]  /*01c0*/  VIADD R4, R3, UR8 ;  /* 0x0000000803047c36 */ /* 0x000fc60008000000 */
[----:B------:R-:W-:Y:S02]  /*01d0*/  LOP3.LUT P0, RZ, R5, 0x7, RZ, 0xc0, !PT ;  /* 0x0000000705ff7812 */ /* 0x000fe4000780c0ff */
[----:B------:R-:W-:-:S04]  /*01e0*/  LOP3.LUT P1, RZ, R4, 0x7, RZ, 0xc0, !PT ;  /* 0x0000000704ff7812 */ /* 0x000fc8000782c0ff */
[----:B------:R-:W-:-:S13]  /*01f0*/  PLOP3.LUT P0, PT, P0, P1, PT, 0xa8, 0x0 ;  /* 0x000000000000781c */ /* 0x000fda0000703570 */
[----:B------:R-:W-:Y:S05]  /*0200*/  @P0 BRA `(.L_x_750) ;  /* 0x0000000000240947 */ /* 0x000fea0003800000 */
[----:B------:R-:W-:Y:S02]  /*0210*/  IADD3 R5, R3, UR10, RZ ;  /* 0x0000000a03057c10 */ /* 0x000fe4000fffe0ff */
[----:B------:R-:W-:Y:S02]  /*0220*/  LEA R4, R16, UR12, 0x2 ;  /* 0x0000000c10047c11 */ /* 0x000fe4000f8e10ff */
[----:B------:R-:W-:Y:S02]  /*0230*/  LOP3.LUT P0, RZ, R5, 0x7, RZ, 0xc0, !PT ;  /* 0x0000000705ff7812 */ /* 0x000fe4000780c0ff */
[----:B------:R-:W-:-:S04]  /*0240*/  LOP3.LUT P1, RZ, R4, 0xf, RZ, 0xc0, !PT ;  /* 0x0000000f04ff7812 */ /* 0x000fc8000782c0ff */
[----:B------:R-:W-:-:S13]  /*0250*/  PLOP3.LUT P0, PT, P0, P1, PT, 0xa8, 0x0 ;  /* 0x000000000000781c */ /* 0x000fda0000703570 */
[----:B------:R-:W-:-:S05]  /*0260*/  @!P0 VIADD R3, R3, UR4 ;  /* 0x0000000403038c36 */ /* 0x000fca0008000000 */
[----:B------:R-:W-:-:S04]  /*0270*/  @!P0 LOP3.LUT P1, RZ, R3, 0x7, RZ, 0xc0, !PT ;  /* 0x0000000703ff8812 */ /* 0x000fc8000782c0ff */
[----:B------:R-:W-:-:S04]  /*0280*/  @!P0 SEL R3, RZ, 0x1, P1 ;  /* 0x00000001ff038807 */ /* 0x000fc80000800000 */
[----:B------:R-:W-:-:S07]  /*0290*/  @!P0 PRMT R2, R3, 0x7610, R2 ;  /* 0x0000761003028816 */ /* 0x000fce0000000002 */
.L_x_750:
        /* <DEDUP_REMOVED lines=10> */
.L_x_757:
[----:B-12---:R-:W-:Y:S02]  /*0340*/  IADD3 R4, P1, R16, R20, RZ ;  /* 0x0000001410047210 */ /* 0x006fe40007f3e0ff */
[----:B------:R-:W-:-:S03]  /*0350*/  SHF.R.S32.HI R3, RZ, 0x1f, R20 ;  /* 0x0000001fff037819 */ /* 0x000fc60000011414 */
        /* <DEDUP_REMOVED lines=16> */
[--C-:B--2---:R-:W-:Y:S02]  /*0460*/  @P0 SHF.R.U32.HI R34, RZ, 0x10, R23.reuse ;  /* 0x00000010ff220819 */ /* 0x104fe40000011617 */
[----:B------:R-:W-:Y:S02]  /*0470*/  @P0 SHF.R.U64 R27, R22, 0x10, R23 ;  /* 0x00000010161b0819 */ /* 0x000fe40000001217 */
[--C-:B---3--:R-:W-:Y:S02]  /*0480*/  @P0 SHF.R.U64 R33, R24, 0x10, R25.reuse ;  /* 0x0000001018210819 */ /* 0x108fe40000001219 */
[----:B------:R-:W-:Y:S02]  /*0490*/  @P0 SHF.R.U32.HI R32, RZ, 0x10, R25 ;  /* 0x00000010ff200819 */ /* 0x000fe40000011619 */
[----:B------:R-:W-:Y:S02]  /*04a0*/  @P0 PRMT R21, R23, 0x7610, R21 ;  /* 0x0000761017150816 */ /* 0x000fe40000000015 */
[----:B------:R-:W-:-:S02]  /*04b0*/  @P0 PRMT R23, R25, 0x7610, R23 ;  /* 0x0000761019170816 */ /* 0x000fc40000000017 */
[C-C-:B----4-:R-:W-:Y:S02]  /*04c0*/  @P0 SHF.R.U64 R29, R14.reuse, 0x10, R15.reuse ;  /* 0x000000100e1d0819 */ /* 0x150fe4000000120f */
[----:B------:R-:W-:Y:S02]  /*04d0*/  @P0 PRMT R30, R14, 0x7610, R30 ;  /* 0x000076100e1e0816 */ /* 0x000fe4000000001e */
[----:B------:R-:W-:Y:S02]  /*04e0*/  @P0 SHF.R.U32.HI R26, RZ, 0x10, R15 ;  /* 0x00000010ff1a0819 */ /* 0x000fe4000001160f */
[----:B------:R-:W-:Y:S02]  /*04f0*/  @P0 PRMT R28, R15, 0x7610, R28 ;  /* 0x000076100f1c0816 */ /* 0x000fe4000000001c */
[----:B------:R-:W-:Y:S02]  /*0500*/  @P0 PRMT R25, R34, 0x7610, R25 ;  /* 0x0000761022190816 */ /* 0x000fe40000000019 */
[----:B------:R-:W-:-:S02]  /*0510*/  @P0 PRMT R14, R33, 0x7610, R14 ;  /* 0x00007610210e0816 */ /* 0x000fc4000000000e */
[----:B------:R-:W-:Y:S01]  /*0520*/  @P0 PRMT R15, R32, 0x7610, R15 ;  /* 0x00007610200f0816 */ /* 0x000fe2000000000f */
[----:B-1----:R-:W-:Y:S06]  /*0530*/  @P0 BRA `(.L_x_752) ;  /* 0x00000000009c0947 */ /* 0x002fec0003800000 */
[C---:B-----5:R-:W-:Y:S01]  /*0540*/  VIADD R6, R20.reuse, 0x2 ;  /* 0x0000000214067836 */ /* 0x060fe20000000000 */
[C---:B------:R-:W-:Y:S01]  /*0550*/  IADD3 R4, R20.reuse, 0x1, RZ ;  /* 0x0000000114047810 */ /* 0x040fe20007ffe0ff */
[C---:B------:R-:W-:Y:S01]  /*0560*/  VIADD R14, R20.reuse, 0x3 ;  /* 0x00000003140e7836 */ /* 0x040fe20000000000 */
[-C--:B------:R-:W-:Y:S02]  /*0570*/  ISETP.GE.AND P1, PT, R20, R17.reuse, PT ;  /* 0x000000111400720c */ /* 0x080fe40003f26270 */
[-C--:B------:R-:W-:Y:S02]  /*0580*/  ISETP.GE.AND P2, PT, R4, R17.reuse, PT ;  /* 0x000000110400720c */ /* 0x080fe40003f46270 */
[-C--:B------:R-:W-:Y:S02]  /*0590*/  ISETP.GE.AND P3, PT, R6, R17.reuse, PT ;  /* 0x000000110600720c */ /* 0x080fe40003f66270 */
[----:B------:R-:W-:-:S07]  /*05a0*/  ISETP.GE.AND P4, PT, R14, R17, PT ;  /* 0x000000110e00720c */ /* 0x000fce0003f86270 */
[----:B------:R-:W-:Y:S02]  /*05b0*/  @P1 PRMT R22, RZ, 0x7610, R22 ;  /* 0x00007610ff161816 */ /* 0x000fe40000000016 */
[----:B------:R-:W-:Y:S01]  /*05c0*/  @P1 PRMT R24, RZ, 0x7610, R24 ;  /* 0x00007610ff181816 */ /* 0x000fe20000000018 */
[----:B------:R-:W-:Y:S01]  /*05d0*/  @P2 IMAD.MOV.U32 R5, RZ, RZ, RZ ;  /* 0x000000ffff052224 */ /* 0x000fe200078e00ff */
[----:B------:R-:W-:Y:S02]  /*05e0*/  @P1 MOV R4, RZ ;  /* 0x000000ff00041202 */ /* 0x000fe40000000f00 */
[----:B------:R-:W-:Y:S01]  /*05f0*/  @P3 MOV R6, RZ ;  /* 0x000000ff00063202 */ /* 0x000fe20000000f00 */
[----:B------:R-:W-:Y:S01]  /*0600*/  @P4 IMAD.MOV.U32 R7, RZ, RZ, RZ ;  /* 0x000000ffff074224 */ /* 0x000fe200078e00ff */
        /* <DEDUP_REMOVED lines=10> */
[----:B------:R1:W5:Y:S01]  /*06b0*/  @!P4 LDG.E R7, desc[UR14][R2.64+0xc] ;  /* 0x00000c0e0207c981 */ /* 0x000362000c1e1900 */
[----:B------:R-:W-:-:S02]  /*06c0*/  @P4 PRMT R25, RZ, 0x7610, R25 ;  /* 0x00007610ff194816 */ /* 0x000fc40000000019 */
        /* <DEDUP_REMOVED lines=14> */
.L_x_752:
[----:B-----5:R-:W-:Y:S01]  /*07b0*/  FMUL.FTZ R4, R0, R4 ;  /* 0x0000000400047220 */ /* 0x020fe20000410000 */
[----:B------:R-:W-:Y:S06]  /*07c0*/  @!P5 BRA `(.L_x_753) ;  /* 0x000000040090d947 */ /* 0x000fec0003800000 */
[----:B-1----:R-:W-:Y:S01]  /*07d0*/  FMUL.FTZ R3, R4, R4 ;  /* 0x0000000404037220 */ /* 0x002fe20000410000 */
[----:B------:R-:W-:Y:S01]  /*07e0*/  SHF.L.U32 R2, R30, 0x10, RZ ;  /* 0x000000101e027819 */ /* 0x000fe200000006ff */
[C---:B------:R-:W-:Y:S01]  /*07f0*/  FMUL.FTZ R5, R0.reuse, R5 ;  /* 0x0000000500057220 */ /* 0x040fe20000410000 */
[----:B------:R-:W1:Y:S01]  /*0800*/  MUFU.RCP R30, UR21 ;  /* 0x00000015001e7d08 */ /* 0x000e620008001000 */
[----:B------:R-:W-:Y:S01]  /*0810*/  FFMA.FTZ R3, R3, -UR19, R3 ;  /* 0x8000001303037c23 */ /* 0x000fe20008010003 */
[----:B------:R-:W-:Y:S01]  /*0820*/  FMUL.FTZ R6, R0, R6 ;  /* 0x0000000600067220 */ /* 0x000fe20000410000 */
[----:B------:R-:W-:Y:S01]  /*0830*/  IMAD.U32 R29, R29, 0x10000, RZ ;  /* 0x000100001d1d7824 */ /* 0x000fe200078e00ff */
[----:B------:R-:W-:Y:S01]  /*0840*/  SHF.L.U32 R34, R28, 0x10, RZ ;  /* 0x000000101c227819 */ /* 0x000fe200000006ff */
[----:B------:R-:W-:Y:S01]  /*0850*/  FFMA.FTZ R2, R2, UR19, R3 ;  /* 0x0000001302027c23 */ /* 0x000fe20008010003 */
[----:B------:R-:W-:Y:S01]  /*0860*/  FMUL.FTZ R3, R5, R5 ;  /* 0x0000000505037220 */ /* 0x000fe20000410000 */
[----:B------:R-:W-:Y:S01]  /*0870*/  FMUL.FTZ R33, R6, R6 ;  /* 0x0000000606217220 */ /* 0x000fe20000410000 */
[----:B------:R-:W-:Y:S01]  /*0880*/  FMUL.FTZ R28, R0, R7 ;  /* 0x00000007001c7220 */ /* 0x000fe20000410000 */
[----:B------:R-:W-:-:S02]  /*0890*/  IMAD.U32 R26, R26, 0x10000, RZ ;  /* 0x000100001a1a7824 */ /* 0x000fc400078e00ff */
[----:B------:R-:W-:Y:S01]  /*08a0*/  FFMA.FTZ R32, R3, -UR19, R3 ;  /* 0x8000001303207c23 */ /* 0x000fe20008010003 */
[----:B------:R-:W-:Y:S01]  /*08b0*/  FFMA.FTZ R33, R33, -UR19, R33 ;  /* 0x8000001321217c23 */ /* 0x000fe20008010021 */
[----:B------:R-:W-:Y:S01]  /*08c0*/  FMUL.FTZ R7, R28, R28 ;  /* 0x0000001c1c077220 */ /* 0x000fe20000410000 */
[----:B------:R-:W-:Y:S01]  /*08d0*/  FFMA.FTZ R4, R4, -UR18, R4 ;  /* 0x8000001204047c23 */ /* 0x000fe20008010004 */
[----:B------:R-:W-:Y:S01]  /*08e0*/  FFMA.FTZ R3, R29, UR19, R32 ;  /* 0x000000131d037c23 */ /* 0x000fe20008010020 */
[----:B------:R-:W-:Y:S01]  /*08f0*/  FFMA.FTZ R29, R34, UR19, R33 ;  /* 0x00000013221d7c23 */ /* 0x000fe20008010021 */
[----:B------:R-:W-:Y:S01]  /*0900*/  FFMA.FTZ R7, R7, -UR19, R7 ;  /* 0x8000001307077c23 */ /* 0x000fe20008010007 */
[-C--:B-1----:R-:W-:Y:S01]  /*0910*/  FMUL.FTZ R33, R2, R30.reuse ;  /* 0x0000001e02217220 */ /* 0x082fe20000410000 */
[-C--:B------:R-:W-:Y:S01]  /*0920*/  FMUL.FTZ R34, R3, R30.reuse ;  /* 0x0000001e03227220 */ /* 0x080fe20000410000 */
[----:B------:R-:W-:Y:S01]  /*0930*/  FMUL.FTZ R32, R29, R30 ;  /* 0x0000001e1d207220 */ /* 0x000fe20000410000 */
[----:B------:R-:W-:Y:S01]  /*0940*/  FFMA.FTZ R7, R26, UR19, R7 ;  /* 0x000000131a077c23 */ /* 0x000fe20008010007 */
[----:B------:R-:W-:-:S02]  /*0950*/  IMAD.U32 R14, R14, 0x10000, RZ ;  /* 0x000100000e0e7824 */ /* 0x000fc400078e00ff */
[----:B------:R-:W-:Y:S01]  /*0960*/  FFMA.FTZ R5, R5, -UR18, R5 ;  /* 0x8000001205057c23 */ /* 0x000fe20008010005 */
[----:B------:R-:W1:Y:S01]  /*0970*/  MUFU.SQRT R33, R33 ;  /* 0x0000002100217308 */ /* 0x000e620000002000 */
[----:B------:R-:W-:Y:S01]  /*0980*/  FMUL.FTZ R26, R7, R30 ;  /* 0x0000001e071a7220 */ /* 0x000fe20000410000 */
[----:B------:R-:W-:Y:S01]  /*0990*/  SHF.L.U32 R35, R15, 0x10, RZ ;  /* 0x000000100f237819 */ /* 0x000fe200000006ff */
[----:B------:R-:W-:Y:S01]  /*09a0*/  FFMA.FTZ R5, R14, UR18, R5 ;  /* 0x000000120e057c23 */ /* 0x000fe20008010005 */
[----:B------:R-:W-:Y:S01]  /*09b0*/  SHF.L.U32 R23, R23, 0x10, RZ ;  /* 0x0000001017177819 */ /* 0x000fe200000006ff */
[----:B------:R-:W-:Y:S01]  /*09c0*/  FFMA.FTZ R6, R6, -UR18, R6 ;  /* 0x8000001206067c23 */ /* 0x000fe20008010006 */
[----:B------:R-:W-:Y:S01]  /*09d0*/  FFMA.FTZ R28, R28, -UR18, R28 ;  /* 0x800000121c1c7c23 */ /* 0x000fe2000801001c */
[----:B------:R-:W-:Y:S01]  /*09e0*/  IMAD.U32 R22, R22, 0x10000, RZ ;  /* 0x0001000016167824 */ /* 0x000fe200078e00ff */
[----:B------:R-:W2:Y:S01]  /*09f0*/  MUFU.SQRT R34, R34 ;  /* 0x0000002200227308 */ /* 0x000ea20000002000 */
[----:B------:R-:W-:Y:S01]  /*0a00*/  FFMA.FTZ R6, R23, UR18, R6 ;  /* 0x0000001217067c23 */ /* 0x000fe20008010006 */
[----:B------:R-:W-:Y:S01]  /*0a10*/  FFMA.FTZ R35, R35, UR18, R28 ;  /* 0x0000001223237c23 */ /* 0x000fe2000801001c */
[----:B------:R-:W-:Y:S01]  /*0a20*/  SHF.L.U32 R21, R21, 0x10, RZ ;  /* 0x0000001015157819 */ /* 0x000fe200000006ff */
[----:B------:R-:W-:-:S02]  /*0a30*/  IMAD.U32 R27, R27, 0x10000, RZ ;  /* 0x000100001b1b7824 */ /* 0x000fc400078e00ff */
[----:B------:R-:W-:Y:S02]  /*0a40*/  IMAD.U32 R25, R25, 0x10000, RZ ;  /* 0x0001000019197824 */ /* 0x000fe400078e00ff */
[----:B------:R-:W3:Y:S01]  /*0a50*/  MUFU.SQRT R32, R32 ;  /* 0x0000002000207308 */ /* 0x000ee20000002000 */
[----:B-1----:R-:W-:Y:S01]  /*0a60*/  FADD.FTZ R30, R33, UR22 ;  /* 0x00000016211e7e21 */ /* 0x002fe20008010000 */
[----:B------:R-:W-:-:S05]  /*0a70*/  SHF.L.U32 R33, R24, 0x10, RZ ;  /* 0x0000001018217819 */ /* 0x000fca00000006ff */
[----:B------:R-:W-:Y:S01]  /*0a80*/  FFMA.FTZ R33, R33, UR18, R4 ;  /* 0x0000001221217c23 */ /* 0x000fe20008010004 */
[----:B------:R-:W1:Y:S01]  /*0a90*/  MUFU.SQRT R26, R26 ;  /* 0x0000001a001a7308 */ /* 0x000e620000002000 */
[----:B--2---:R-:W-:-:S03]  /*0aa0*/  FADD.FTZ R24, R34, UR22 ;  /* 0x0000001622187e21 */ /* 0x004fc60008010000 */
[----:B------:R-:W-:-:S04]  /*0ab0*/  F2FP.BF16.F32.PACK_AB R2, R2, R33 ;  /* 0x000000210202723e */ /* 0x000fc800000010ff */
        /* <DEDUP_REMOVED lines=12> */
[----:B------:R-:W-:-:S03]  /*0b80*/  FFMA.FTZ R24, R27, UR17, R24 ;  /* 0x000000111b187c23 */ /* 0x000fc60008010018 */
[----:B------:R-:W3:Y:S01]  /*0b90*/  MUFU.RCP R15, R26 ;  /* 0x0000001a000f7308 */ /* 0x000ee20000001000 */
[----:B-1----:R-:W-:Y:S01]  /*0ba0*/  FMUL.FTZ R23, R23, R30 ;  /* 0x0000001e17177220 */ /* 0x002fe20000410000 */
[----:B------:R-:W-:-:S03]  /*0bb0*/  FMUL.FTZ R24, R24, UR23 ;  /* 0x0000001718187c20 */ /* 0x000fc60008410000 */
[----:B------:R-:W-:-:S03]  /*0bc0*/  FFMA.FTZ R23, R22, UR17, R23 ;  /* 0x0000001116177c23 */ /* 0x000fc60008010017 */
[----:B------:R-:W1:Y:S01]  /*0bd0*/  F2F.BF16.F32 R24, R24 ;  /* 0x0000001800187304 */ /* 0x000e620000202000 */
[----:B--2---:R-:W-:Y:S01]  /*0be0*/  FMUL.FTZ R14, R37, R14 ;  /* 0x0000000e250e7220 */ /* 0x004fe20000410000 */
[----:B------:R-:W-:-:S03]  /*0bf0*/  FMUL.FTZ R23, R23, UR23 ;  /* 0x0000001717177c20 */ /* 0x000fc60008410000 */
[----:B------:R-:W-:-:S03]  /*0c00*/  FFMA.FTZ R14, R21, UR17, R14 ;  /* 0x00000011150e7c23 */ /* 0x000fc6000801000e */
[----:B------:R-:W2:Y:S01]  /*0c10*/  F2F.BF16.F32 R23, R23 ;  /* 0x0000001700177304 */ /* 0x000ea20000202000 */
[----:B---3--:R-:W-:Y:S01]  /*0c20*/  FMUL.FTZ R4, R4, R15 ;  /* 0x0000000f04047220 */ /* 0x008fe20000410000 */
[----:B------:R-:W-:-:S03]  /*0c30*/  FMUL.FTZ R14, R14, UR23 ;  /* 0x000000170e0e7c20 */ /* 0x000fc60008410000 */
[----:B------:R-:W-:-:S03]  /*0c40*/  FFMA.FTZ R4, R25, UR17, R4 ;  /* 0x0000001119047c23 */ /* 0x000fc60008010004 */
[----:B------:R-:W3:Y:S01]  /*0c50*/  F2F.BF16.F32 R14, R14 ;  /* 0x0000000e000e7304 */ /* 0x000ee20000202000 */
[----:B------:R-:W-:Y:S01]  /*0c60*/  FMUL.FTZ R15, R4, UR23 ;  /* 0x00000017040f7c20 */ /* 0x000fe20008410000 */
[----:B-1----:R-:W-:-:S04]  /*0c70*/  IMAD.U32 R4, R24, 0x10000, RZ ;  /* 0x0001000018047824 */ /* 0x002fc800078e00ff */
[----:B------:R-:W-:Y:S01]  /*0c80*/  FADD.FTZ R4, R27, -R4 ;  /* 0x800000041b047221 */ /* 0x000fe20000010000 */
[----:B--2---:R-:W-:Y:S01]  /*0c90*/  SHF.L.U32 R23, R23, 0x10, RZ ;  /* 0x0000001017177819 */ /* 0x004fe200000006ff */
[----:B------:R-:W1:Y:S03]  /*0ca0*/  F2F.BF16.F32 R15, R15 ;  /* 0x0000000f000f7304 */ /* 0x000e660000202000 */
[----:B------:R-:W-:Y:S01]  /*0cb0*/  F2FP.BF16.F32.PACK_AB R4, R4, R3 ;  /* 0x000000030404723e */ /* 0x000fe200000010ff */
[--C-:B------:R-:W-:Y:S01]  /*0cc0*/  FADD.FTZ R22, R22, -R23.reuse ;  /* 0x8000001716167221 */ /* 0x100fe20000010000 */
[----:B------:R-:W-:Y:S02]  /*0cd0*/  PRMT R23, R2, 0x7610, R23 ;  /* 0x0000761002177816 */ /* 0x000fe40000000017 */
[----:B---3--:R-:W-:Y:S02]  /*0ce0*/  SHF.L.U32 R26, R14, 0x10, RZ ;  /* 0x000000100e1a7819 */ /* 0x008fe400000006ff */
[----:B------:R-:W-:-:S02]  /*0cf0*/  F2FP.BF16.F32.PACK_AB R22, R5, R22 ;  /* 0x000000160516723e */ /* 0x000fc400000010ff */
[----:B------:R-:W-:Y:S01]  /*0d00*/  PRMT R5, R6, 0x7632, R5 ;  /* 0x0000763206057816 */ /* 0x000fe20000000005 */
[----:B------:R-:W-:Y:S01]  /*0d10*/  FADD.FTZ R26, R21, -R26 ;  /* 0x8000001a151a7221 */ /* 0x000fe20000010000 */
[----:B------:R-:W-:Y:S01]  /*0d20*/  PRMT R33, R22, 0x7632, R33 ;  /* 0x0000763216217816 */ /* 0x000fe20000000021 */
[----:B-1----:R-:W-:Y:S01]  /*0d30*/  IMAD.U32 R28, R15, 0x10000, RZ ;  /* 0x000100000f1c7824 */ /* 0x002fe200078e00ff */
[----:B------:R-:W-:Y:S02]  /*0d40*/  PRMT R15, R6, 0x7610, R15 ;  /* 0x00007610060f7816 */ /* 0x000fe4000000000f */
[----:B------:R-:W-:Y:S01]  /*0d50*/  F2FP.BF16.F32.PACK_AB R26, R35, R26 ;  /* 0x0000001a231a723e */ /* 0x000fe200000010ff */
[----:B------:R-:W-:Y:S01]  /*0d60*/  FADD.FTZ R28, R25, -R28 ;  /* 0x8000001c191c7221 */ /* 0x000fe20000010000 */
[----:B------:R-:W-:Y:S02]  /*0d70*/  PRMT R27, R22, 0x7610, R27 ;  /* 0x00007610161b7816 */ /* 0x000fe4000000001b */
[----:B------:R-:W-:-:S02]  /*0d80*/  PRMT R6, R4, 0x7632, R6 ;  /* 0x0000763204067816 */ /* 0x000fc40000000006 */
[----:B------:R-:W-:Y:S02]  /*0d90*/  F2FP.BF16.F32.PACK_AB R28, R28, R7 ;  /* 0x000000071c1c723e */ /* 0x000fe400000010ff */
[----:B------:R-:W-:Y:S02]  /*0da0*/  PRMT R35, R4, 0x7610, R35 ;  /* 0x0000761004237816 */ /* 0x000fe40000000023 */
[----:B------:R-:W-:Y:S02]  /*0db0*/  PRMT R21, R2, 0x7632, R21 ;  /* 0x0000763202157816 */ /* 0x000fe40000000015 */
[C---:B------:R-:W-:Y:S02]  /*0dc0*/  PRMT R22, R26.reuse, 0x7632, R22 ;  /* 0x000076321a167816 */ /* 0x040fe40000000016 */
[----:B------:R-:W-:Y:S02]  /*0dd0*/  PRMT R24, R26, 0x7610, R24 ;  /* 0x000076101a187816 */ /* 0x000fe40000000018 */
[----:B------:R-:W-:-:S02]  /*0de0*/  PRMT R29, R28, 0x7632, R29 ;  /* 0x000076321c1d7816 */ /* 0x000fc4000000001d */
[----:B------:R-:W-:Y:S01]  /*0df0*/  PRMT R4, R28, 0x7610, R4 ;  /* 0x000076101c047816 */ /* 0x000fe20000000004 */
[----:B------:R-:W-:Y:S06]  /*0e00*/  BRA `(.L_x_754) ;  /* 0x0000000400887947 */ /* 0x000fec0003800000 */
.L_x_753:
[----:B------:R-:W-:Y:S01]  /*0e10*/  SHF.L.U32 R27, R27, 0x10, RZ ;  /* 0x000000101b1b7819 */ /* 0x000fe200000006ff */
[----:B------:R-:W-:Y:S01]  /*0e20*/  IMAD.U32 R21, R21, 0x10000, RZ ;  /* 0x0001000015157824 */ /* 0x000fe200078e00ff */
[----:B-1----:R-:W-:Y:S01]  /*0e30*/  SHF.L.U32 R3, R22, 0x10, RZ ;  /* 0x0000001016037819 */ /* 0x002fe200000006ff */
[----:B------:R-:W-:Y:S01]  /*0e40*/  IMAD.U32 R25, R25, 0x10000, RZ ;  /* 0x0001000019197824 */ /* 0x000fe200078e00ff */
[----:B------:R-:W-:Y:S01]  /*0e50*/  SHF.L.U32 R29, R29, 0x10, RZ ;  /* 0x000000101d1d7819 */ /* 0x000fe200000006ff */
[----:B------:R-:W-:Y:S01]  /*0e60*/  FMUL.FTZ R33, R27, UR17 ;  /* 0x000000111b217c20 */ /* 0x000fe20008410000 */
[----:B------:R-:W-:Y:S01]  /*0e70*/  FMUL.FTZ R35, R21, UR17 ;  /* 0x0000001115237c20 */ /* 0x000fe20008410000 */
[----:B------:R-:W-:Y:S01]  /*0e80*/  FFMA.FTZ R4, R3, UR17, R4 ;  /* 0x0000001103047c23 */ /* 0x000fe20008010004 */
[----:B------:R-:W-:Y:S02]  /*0e90*/  IMAD.U32 R26, R26, 0x10000, RZ ;  /* 0x000100001a1a7824 */ /* 0x000fe400078e00ff */
[----:B------:R-:W-:Y:S01]  /*0ea0*/  FFMA.FTZ R5, R0, R5, R33 ;  /* 0x0000000500057223 */ /* 0x000fe20000010021 */
[----:B------:R-:W-:-:S02]  /*0eb0*/  IMAD.U32 R33, R30, 0x10000, RZ ;  /* 0x000100001e217824 */ /* 0x000fc400078e00ff */
[----:B------:R-:W-:Y:S01]  /*0ec0*/  FMUL.FTZ R2, R4, R4 ;  /* 0x0000000404027220 */ /* 0x000fe20000410000 */
[----:B------:R-:W1:Y:S01]  /*0ed0*/  MUFU.RCP R30, UR21 ;  /* 0x00000015001e7d08 */ /* 0x000e620008001000 */
[----:B------:R-:W-:Y:S01]  /*0ee0*/  FMUL.FTZ R32, R5, R5 ;  /* 0x0000000505207220 */ /* 0x000fe20000410000 */
[----:B------:R-:W-:Y:S01]  /*0ef0*/  FFMA.FTZ R6, R0, R6, R35 ;  /* 0x0000000600067223 */ /* 0x000fe20000010023 */
[----:B------:R-:W-:Y:S01]  /*0f00*/  FFMA.FTZ R22, R2, -UR19, R2 ;  /* 0x8000001302167c23 */ /* 0x000fe20008010002 */
[----:B------:R-:W-:Y:S01]  /*0f10*/  SHF.L.U32 R24, R24, 0x10, RZ ;  /* 0x0000001018187819 */ /* 0x000fe200000006ff */
[----:B------:R-:W-:Y:S01]  /*0f20*/  FFMA.FTZ R2, R32, -UR19, R32 ;  /* 0x8000001320027c23 */ /* 0x000fe20008010020 */
[----:B------:R-:W-:Y:S01]  /*0f30*/  SHF.L.U32 R32, R28, 0x10, RZ ;  /* 0x000000101c207819 */ /* 0x000fe200000006ff */
[----:B------:R-:W-:Y:S01]  /*0f40*/  FFMA.FTZ R22, R33, UR19, R22 ;  /* 0x0000001321167c23 */ /* 0x000fe20008010016 */
[----:B------:R-:W-:Y:S01]  /*0f50*/  FMUL.FTZ R33, R25, UR17 ;  /* 0x0000001119217c20 */ /* 0x000fe20008410000 */
[----:B------:R-:W-:Y:S01]  /*0f60*/  FFMA.FTZ R2, R29, UR19, R2 ;  /* 0x000000131d027c23 */ /* 0x000fe20008010002 */
[----:B------:R-:W-:Y:S01]  /*0f70*/  FMUL.FTZ R29, R6, R6 ;  /* 0x00000006061d7220 */ /* 0x000fe20000410000 */
[----:B------:R-:W-:Y:S01]  /*0f80*/  FFMA.FTZ R5, R5, -UR18, R5 ;  /* 0x8000001205057c23 */ /* 0x000fe20008010005 */
[----:B------:R-:W-:Y:S01]  /*0f90*/  FFMA.FTZ R28, R0, R7, R33 ;  /* 0x00000007001c7223 */ /* 0x000fe20000010021 */
[----:B------:R-:W-:Y:S01]  /*0fa0*/  SHF.L.U32 R35, R23, 0x10, RZ ;  /* 0x0000001017237819 */ /* 0x000fe200000006ff */
[----:B------:R-:W-:Y:S01]  /*0fb0*/  FFMA.FTZ R29, R29, -UR19, R29 ;  /* 0x800000131d1d7c23 */ /* 0x000fe2000801001d */
[----:B------:R-:W-:Y:S01]  /*0fc0*/  FFMA.FTZ R6, R6, -UR18, R6 ;  /* 0x8000001206067c23 */ /* 0x000fe20008010006 */
[----:B------:R-:W-:Y:S01]  /*0fd0*/  FMUL.FTZ R7, R28, R28 ;  /* 0x0000001c1c077220 */ /* 0x000fe20000410000 */
[-C--:B-1----:R-:W-:Y:S01]  /*0fe0*/  FMUL.FTZ R33, R22, R30.reuse ;  /* 0x0000001e16217220 */ /* 0x082fe20000410000 */
[----:B------:R-:W-:Y:S01]  /*0ff0*/  FFMA.FTZ R29, R32, UR19, R29 ;  /* 0x00000013201d7c23 */ /* 0x000fe2000801001d */
[----:B------:R-:W-:Y:S01]  /*1000*/  FMUL.FTZ R34, R2, R30 ;  /* 0x0000001e02227220 */ /* 0x000fe20000410000 */
[----:B------:R-:W-:Y:S01]  /*1010*/  FFMA.FTZ R7, R7, -UR19, R7 ;  /* 0x8000001307077c23 */ /* 0x000fe20008010007 */
[----:B------:R-:W-:-:S02]  /*1020*/  FFMA.FTZ R6, R35, UR18, R6 ;  /* 0x0000001223067c23 */ /* 0x000fc40008010006 */
[----:B------:R-:W1:Y:S01]  /*1030*/  MUFU.SQRT R33, R33 ;  /* 0x0000002100217308 */ /* 0x000e620000002000 */
[----:B------:R-:W-:Y:S01]  /*1040*/  FFMA.FTZ R7, R26, UR19, R7 ;  /* 0x000000131a077c23 */ /* 0x000fe20008010007 */
[----:B------:R-:W-:-:S03]  /*1050*/  FMUL.FTZ R26, R29, R30 ;  /* 0x0000001e1d1a7220 */ /* 0x000fc60000410000 */
[----:B------:R-:W-:-:S03]  /*1060*/  FMUL.FTZ R32, R7, R30 ;  /* 0x0000001e07207220 */ /* 0x000fc60000410000 */
[----:B------:R-:W2:Y:S08]  /*1070*/  MUFU.SQRT R26, R26 ;  /* 0x0000001a001a7308 */ /* 0x000eb00000002000 */
[----:B------:R-:W3:Y:S01]  /*1080*/  MUFU.SQRT R34, R34 ;  /* 0x0000002200227308 */ /* 0x000ee20000002000 */
[----:B-1----:R-:W-:Y:S01]  /*1090*/  FADD.FTZ R30, R33, UR22 ;  /* 0x00000016211e7e21 */ /* 0x002fe20008010000 */
[----:B------:R-:W-:-:S04]  /*10a0*/  FFMA.FTZ R33, R4, -UR18, R4 ;  /* 0x8000001204217c23 */ /* 0x000fc80008010004 */
[----:B------:R-:W-:Y:S01]  /*10b0*/  FFMA.FTZ R33, R24, UR18, R33 ;  /* 0x0000001218217c23 */ /* 0x000fe20008010021 */
[----:B------:R-:W-:Y:S01]  /*10c0*/  IMAD.U32 R24, R14, 0x10000, RZ ;  /* 0x000100000e187824 */ /* 0x000fe200078e00ff */
[----:B------:R-:W1:Y:S01]  /*10d0*/  MUFU.SQRT R32, R32 ;  /* 0x0000002000207308 */ /* 0x000e620000002000 */
[----:B--2---:R-:W-:Y:S01]  /*10e0*/  FADD.FTZ R23, R26, UR22 ;  /* 0x000000161a177e21 */ /* 0x004fe20008010000 */
[----:B------:R-:W-:Y:S02]  /*10f0*/  IMAD.U32 R26, R15, 0x10000, RZ ;  /* 0x000100000f1a7824 */ /* 0x000fe400078e00ff */
[----:B------:R-:W-:Y:S01]  /*1100*/  FFMA.FTZ R5, R24, UR18, R5 ;  /* 0x0000001218057c23 */ /* 0x000fe20008010005 */
[----:B------:R-:W-:-:S03]  /*1110*/  F2FP.BF16.F32.PACK_AB R22, R22, R33 ;  /* 0x000000211616723e */ /* 0x000fc600000010ff */
        /* <DEDUP_REMOVED lines=9> */
[----:B------:R-:W-:-:S03]  /*11b0*/  FFMA.FTZ R35, R28, -UR18, R28 ;  /* 0x800000121c237c23 */ /* 0x000fc6000801001c */
[----:B------:R-:W-:Y:S01]  /*11c0*/  FMUL.FTZ R30, R30, UR23 ;  /* 0x000000171e1e7c20 */ /* 0x000fe20008410000 */
[----:B------:R-:W-:Y:S01]  /*11d0*/  FFMA.FTZ R35, R26, UR18, R35 ;  /* 0x000000121a237c23 */ /* 0x000fe20008010023 */
[----:B------:R-:W-:Y:S01]  /*11e0*/  FMUL.FTZ R26, R6, R4 ;  /* 0x00000004061a7220 */ /* 0x000fe20000410000 */
[----:B------:R-:W3:Y:S01]  /*11f0*/  MUFU.RCP R24, R24 ;  /* 0x0000001800187308 */ /* 0x000ee20000001000 */
[----:B------:R-:W-:Y:S01]  /*1200*/  F2FP.BF16.F32.PACK_AB R6, R29, R6 ;  /* 0x000000061d06723e */ /* 0x000fe200000010ff */
[----:B------:R-:W-:Y:S01]  /*1210*/  FMUL.FTZ R37, R35, R4 ;  /* 0x0000000423257220 */ /* 0x000fe20000410000 */
[----:B-1----:R-:W-:-:S04]  /*1220*/  FMUL.FTZ R23, R26, R23 ;  /* 0x000000171a177220 */ /* 0x002fc80000410000 */
        /* <DEDUP_REMOVED lines=12> */
[----:B------:R-:W-:Y:S02]  /*12f0*/  F2FP.BF16.F32.PACK_AB R14, R5, R14 ;  /* 0x0000000e050e723e */ /* 0x000fe400000010ff */
[C---:B------:R-:W-:Y:S01]  /*1300*/  PRMT R23, R22.reuse, 0x7610, R23 ;  /* 0x0000761016177816 */ /* 0x040fe20000000017 */
[----:B------:R-:W-:Y:S01]  /*1310*/  FADD.FTZ R24, R21, -R24 ;  /* 0x8000001815187221 */ /* 0x000fe20000010000 */
[----:B------:R-:W-:Y:S01]  /*1320*/  PRMT R21, R22, 0x7632, R21 ;  /* 0x0000763216157816 */ /* 0x000fe20000000015 */
[----:B-1----:R-:W-:Y:S01]  /*1330*/  IMAD.U32 R4, R15, 0x10000, RZ ;  /* 0x000100000f047824 */ /* 0x002fe200078e00ff */
[C---:B------:R-:W-:Y:S02]  /*1340*/  PRMT R5, R6.reuse, 0x7632, R5 ;  /* 0x0000763206057816 */ /* 0x040fe40000000005 */
[----:B------:R-:W-:Y:S01]  /*1350*/  F2FP.BF16.F32.PACK_AB R24, R35, R24 ;  /* 0x000000182318723e */ /* 0x000fe200000010ff */
[----:B------:R-:W-:Y:S01]  /*1360*/  FADD.FTZ R27, R27, -R4 ;  /* 0x800000041b1b7221 */ /* 0x000fe20000010000 */
[----:B------:R-:W-:-:S02]  /*1370*/  PRMT R15, R6, 0x7610, R15 ;  /* 0x00007610060f7816 */ /* 0x000fc4000000000f */
[----:B------:R-:W-:Y:S01]  /*1380*/  PRMT R33, R14, 0x7632, R33 ;  /* 0x000076320e217816 */ /* 0x000fe20000000021 */
[----:B--2---:R-:W-:Y:S01]  /*1390*/  IMAD.U32 R28, R26, 0x10000, RZ ;  /* 0x000100001a1c7824 */ /* 0x004fe200078e00ff */
[----:B------:R-:W-:Y:S02]  /*13a0*/  F2FP.BF16.F32.PACK_AB R2, R27, R2 ;  /* 0x000000021b02723e */ /* 0x000fe400000010ff */
[----:B------:R-:W-:Y:S01]  /*13b0*/  PRMT R27, R14, 0x7610, R27 ;  /* 0x000076100e1b7816 */ /* 0x000fe2000000001b */
[----:B------:R-:W-:Y:S01]  /*13c0*/  FADD.FTZ R28, R25, -R28 ;  /* 0x8000001c191c7221 */ /* 0x000fe20000010000 */
[C---:B------:R-:W-:Y:S02]  /*13d0*/  PRMT R6, R2.reuse, 0x7632, R6 ;  /* 0x0000763202067816 */ /* 0x040fe40000000006 */
[----:B------:R-:W-:Y:S02]  /*13e0*/  PRMT R35, R2, 0x7610, R35 ;  /* 0x0000761002237816 */ /* 0x000fe40000000023 */
[----:B------:R-:W-:-:S02]  /*13f0*/  F2FP.BF16.F32.PACK_AB R28, R28, R7 ;  /* 0x000000071c1c723e */ /* 0x000fc400000010ff */
[----:B------:R-:W-:Y:S02]  /*1400*/  PRMT R22, R24, 0x7632, R22 ;  /* 0x0000763218167816 */ /* 0x000fe40000000016 */
[C---:B------:R-:W-:Y:S02]  /*1410*/  PRMT R29, R28.reuse, 0x7632, R29 ;  /* 0x000076321c1d7816 */ /* 0x040fe4000000001d */
[----:B------:R-:W-:-:S07]  /*1420*/  PRMT R4, R28, 0x7610, R4 ;  /* 0x000076101c047816 */ /* 0x000fce0000000004 */
.L_x_754:
        /* <DEDUP_REMOVED lines=11> */
[----:B------:R-:W-:Y:S01]  /*14e0*/  PRMT R19, R15, 0x5410, R22 ;  /* 0x000054100f137816 */ /* 0x000fe20000000016 */
[----:B------:R-:W-:Y:S01]  /*14f0*/  IMAD.WIDE.U32 R14, R14, 0x10000, RZ ;  /* 0x000100000e0e7825 */ /* 0x000fe200078e00ff */
[----:B------:R-:W-:Y:S02]  /*1500*/  LOP3.LUT R6, R6, 0xffff, RZ, 0xc0, !PT ;  /* 0x0000ffff06067812 */ /* 0x000fe400078ec0ff */
[----:B------:R-:W-:Y:S02]  /*1510*/  PRMT R29, R24, 0x5410, R29 ;  /* 0x00005410181d7816 */ /* 0x000fe4000000001d */
[----:B------:R-:W-:Y:S02]  /*1520*/  LOP3.LUT R33, R33, 0xffff, RZ, 0xc0, !PT ;  /* 0x0000ffff21217812 */ /* 0x000fe400078ec0ff */
[----:B----4-:R-:W-:Y:S02]  /*1530*/  SHF.L.U32 R37, R37, 0x10, RZ ;  /* 0x0000001025257819 */ /* 0x010fe400000006ff */
[----:B------:R-:W-:-:S02]  /*1540*/  LOP3.LUT R24, R35, 0xffff, RZ, 0xc0, !PT ;  /* 0x0000ffff23187812 */ /* 0x000fc400078ec0ff */
[----:B------:R-:W-:Y:S01]  /*1550*/  PRMT R31, R5, 0x5410, R4 ;  /* 0x00005410051f7816 */ /* 0x000fe20000000004 */
[----:B------:R-:W-:Y:S01]  /*1560*/  IMAD.WIDE.U32 R4, R6, 0x10000, RZ ;  /* 0x0001000006047825 */ /* 0x000fe200078e00ff */
[----:B---3--:R-:W-:Y:S02]  /*1570*/  LOP3.LUT R15, R15, R37, R7, 0xfe, !PT ;  /* 0x000000250f0f7212 */ /* 0x008fe400078efe07 */
[----:B------:R-:W-:Y:S01]  /*1580*/  LOP3.LUT R14, R14, R25, RZ, 0xfc, !PT ;  /* 0x000000190e0e7212 */ /* 0x000fe200078efcff */
[----:B------:R-:W-:Y:S01]  /*1590*/  IMAD.WIDE.U32 R6, R33, 0x10000, RZ ;  /* 0x0001000021067825 */ /* 0x000fe200078e00ff */
[----:B------:R-:W-:Y:S02]  /*15a0*/  LOP3.LUT R5, R29, R5, RZ, 0xfc, !PT ;  /* 0x000000051d057212 */ /* 0x000fe400078efcff */
[----:B------:R-:W-:Y:S01]  /*15b0*/  LOP3.LUT R4, R4, 0xffff, R27, 0xf8, !PT ;  /* 0x0000ffff04047812 */ /* 0x000fe200078ef81b */
[----:B------:R-:W-:Y:S01]  /*15c0*/  IMAD.WIDE.U32 R24, R24, 0x10000, RZ ;  /* 0x0001000018187825 */ /* 0x000fe200078e00ff */
[----:B------:R-:W-:-:S02]  /*15d0*/  LOP3.LUT R7, R19, R7, RZ, 0xfc, !PT ;  /* 0x0000000713077212 */ /* 0x000fc400078efcff */
        /* <DEDUP_REMOVED lines=8> */
.L_x_755:
        /* <DEDUP_REMOVED lines=23> */
.L_x_756:
[----:B0-----:R-:W-:-:S04]  /*17d0*/  LEA R20, R18, R20, 0x2 ;  /* 0x0000001412147211 */ /* 0x001fc800078e10ff */
[----:B------:R-:W-:-:S13]  /*17e0*/  ISETP.GE.AND P1, PT, R20, R17, PT ;  /* 0x000000111400720c */ /* 0x000fda0003f26270 */
[----:B------:R-:W-:Y:S05]  /*17f0*/  @!P1 BRA `(.L_x_757) ;  /* 0xffffffe800d09947 */ /* 0x000fea000383ffff */
[----:B------:R-:W-:Y:S05]  /*1800*/  BSYNC B0 ;  /* 0x0000000000007941 */ /* 0x000fea0003800000 */
.L_x_751:
[----:B------:R-:W-:Y:S05]  /*1810*/  EXIT ;  /* 0x000000000000794d */ /* 0x000fea0003800000 */
.L_x_758:
        /* <DEDUP_REMOVED lines=14> */
.L_x_991:


//--------------------- .text._Z25multi_tensor_apply_kernelI18TensorListMetadataILi5EE15DistAdamFunctorIN3c108BFloat16EffEJPfffffff10adamMode_tfEEvlPViT_T0_DpT1_ --------------------------
	.section	.text._Z25multi_tensor_apply_kernelI18TensorListMetadataILi5EE15DistAdamFunctorIN3c108BFloat16EffEJPfffffff10adamMode_tfEEvlPViT_T0_DpT1_,"ax",@progbits
	.align	128
        .global         _Z25multi_tensor_apply_kernelI18TensorListMetadataILi5EE15DistAdamFunctorIN3c108BFloat16EffEJPfffffff10adamMode_tfEEvlPViT_T0_DpT1_
        .type           _Z25multi_tensor_apply_kernelI18TensorListMetadataILi5EE15DistAdamFunctorIN3c108BFloat16EffEJPfffffff10adamMode_tfEEvlPViT_T0_DpT1_,@function
        .size           _Z25multi_tensor_apply_kernelI18TensorListMetadataILi5EE15DistAdamFunctorIN3c108BFloat16EffEJPfffffff10adamMode_tfEEvlPViT_T0_DpT1_,(.L_x_992 - _Z25multi_tensor_apply_kernelI18TensorListMetadataILi5EE15DistAdamFunctorIN3c108BFloat16EffEJPfffffff10adamMode_tfEEvlPViT_T0_DpT1_)
        .other          _Z25multi_tensor_apply_kernelI18TensorListMetadataILi5EE15DistAdamFunctorIN3c108BFloat16EffEJPfffffff10adamMode_tfEEvlPViT_T0_DpT1_,@"STO_CUDA_ENTRY STV_DEFAULT"
_Z25multi_tensor_apply_kernelI18TensorListMetadataILi5EE15DistAdamFunctorIN3c108BFloat16EffEJPfffffff10adamMode_tfEEvlPViT_T0_DpT1_:
.text._Z25multi_tensor_apply_kernelI18TensorListMetadataILi5EE15DistAdamFunctorIN3c108BFloat16EffEJPfffffff10adamMode_tfEEvlPViT_T0_DpT1_:
[----:B------:R-:W-:Y:S08]  /*0000*/  LDC R1, c[0x0][0x28] ;  /* 0x00000a00ff017b82 */ /* 0x000ff00000000800 */
[----:B------:R-:W0:Y:S01]  /*0010*/  LDC.64 R14, c[0x0][0xe10] ;  /* 0x00038400ff0e7b82 */ /* 0x000e220000000a00 */
[----:B------:R-:W-:-:S07]  /*0020*/  ULDC.64 UR14, c[0x0][0x208] ;  /* 0x00008200000e7ab9 */ /* 0x000fce0000000a00 */
[----:B------:R-:W1:Y:S08]  /*0030*/  S2UR UR5, SR_CTAID.X ;  /* 0x00000000000579c3 */ /* 0x000e700000002500 */
[----:B------:R-:W2:Y:S01]  /*0040*/  LDC R17, c[0x0][0x210] ;  /* 0x00008400ff117b82 */ /* 0x000ea20000000800 */
[----:B0-----:R0:W5:Y:S01]  /*0050*/  LDG.E R14, desc[UR14][R14.64] ;  /* 0x0000000e0e0e7981 */ /* 0x001162000c1e1900 */
[----:B------:R-:W-:-:S02]  /*0060*/  UMOV UR6, 0x10 ;  /* 0x0000001000067882 */ /* 0x000fc40000000000 */
[----:B-1----:R-:W-:-:S12]  /*0070*/  ULEA UR4, UR5, UR6, 0x2 ;  /* 0x0000000605047291 */ /* 0x002fd8000f8e103f */
[----:B------:R-:W-:Y:S02]  /*0080*/  ULDC UR4, c[0x0][UR4+0x8f0] ;  /* 0x00023c0004047abb */ /* 0x000fe40008000800 */
[----:B--2---:R-:W-:Y:S01]  /*0090*/  IMAD R19, R17, UR4, RZ ;  /* 0x0000000411137c24 */ /* 0x004fe2000f8e02ff */
[----:B------:R-:W-:Y:S02]  /*00a0*/  ULDC.U8 UR4, c[0x0][UR5+0x7c0] ;  /* 0x0001f00005047abb */ /* 0x000fe40008000000 */
[----:B------:R-:W-:Y:S01]  /*00b0*/  ULEA UR4, UR4, UR6, 0x3 ;  /* 0x0000000604047291 */ /* 0x000fe2000f8e183f */
[----:B------:R-:W-:-:S11]  /*00c0*/  IMAD.MOV R0, RZ, RZ, -R19 ;  /* 0x000000ffff007224 */ /* 0x000fd600078e0a13 */
        /* <DEDUP_REMOVED lines=8> */
[----:B------:R-:W-:-:S11]  /*0150*/  PRMT R0, RZ, 0x7610, R0 ;  /* 0x00007610ff007816 */ /* 0x000fd60000000000 */
[----:B0-----:R-:W-:Y:S05]  /*0160*/  @P0 BRA `(.L_x_759) ;  /* 0x0000000000440947 */ /* 0x001fea0003800000 */
[----:B------:R-:W-:-:S05]  /*0170*/  IMAD.SHL.U32 R2, R19, 0x2, RZ ;  /* 0x0000000213027824 */ /* 0x000fca00078e00ff */
[----:B------:R-:W-:-:S04]  /*0180*/  IADD3 R3, R2, UR6, RZ ;  /* 0x0000000602037c10 */ /* 0x000fc8000fffe0ff */
[----:B------:R-:W-:-:S13]  /*0190*/  LOP3.LUT P0, RZ, R3, 0x7, RZ, 0xc0, !PT ;  /* 0x0000000703ff7812 */ /* 0x000fda000780c0ff */
[----:B------:R-:W-:Y:S05]  /*01a0*/  @P0 BRA `(.L_x_759) ;  /* 0x0000000000340947 */ /* 0x000fea0003800000 */
[C---:B------:R-:W-:Y:S01]  /*01b0*/  VIADD R3, R2.reuse, UR8 ;  /* 0x0000000802037c36 */ /* 0x040fe20008000000 */
[----:B------:R-:W-:-:S04]  /*01c0*/  IADD3 R2, R2, UR10, RZ ;  /* 0x0000000a02027c10 */ /* 0x000fc8000fffe0ff */
[----:B------:R-:W-:Y:S02]  /*01d0*/  LOP3.LUT P0, RZ, R3, 0x7, RZ, 0xc0, !PT ;  /* 0x0000000703ff7812 */ /* 0x000fe4000780c0ff */
[----:B------:R-:W-:-:S04]  /*01e0*/  LOP3.LUT P1, RZ, R2, 0x7, RZ, 0xc0, !PT ;  /* 0x0000000702ff7812 */ /* 0x000fc8000782c0ff */
[----:B------:R-:W-:-:S13]  /*01f0*/  PLOP3.LUT P0, PT, P0, P1, PT, 0xa8, 0x0 ;  /* 0x000000000000781c */ /* 0x000fda0000703570 */
[----:B------:R-:W-:Y:S05]  /*0200*/  @P0 BRA `(.L_x_759) ;  /* 0x00000000001c0947 */ /* 0x000fea0003800000 */
[----:B------:R-:W-:-:S05]  /*0210*/  IMAD.SHL.U32 R2, R19, 0x4, RZ ;  /* 0x0000000413027824 */ /* 0x000fca00078e00ff */
[----:B------:R-:W-:-:S04]  /*0220*/  IADD3 R3, R2, UR12, RZ ;  /* 0x0000000c02037c10 */ /* 0x000fc8000fffe0ff */
[----:B------:R-:W-:-:S13]  /*0230*/  LOP3.LUT P0, RZ, R3, 0xf, RZ, 0xc0, !PT ;  /* 0x0000000f03ff7812 */ /* 0x000fda000780c0ff */
[----:B------:R-:W-:-:S05]  /*0240*/  @!P0 VIADD R2, R2, UR4 ;  /* 0x0000000402028c36 */ /* 0x000fca0008000000 */
[----:B------:R-:W-:-:S04]  /*0250*/  @!P0 LOP3.LUT P1, RZ, R2, 0xf, RZ, 0xc0, !PT ;  /* 0x0000000f02ff8812 */ /* 0x000fc8000782c0ff */
[----:B------:R-:W-:-:S04]  /*0260*/  @!P0 SEL R2, RZ, 0x1, P1 ;  /* 0x00000001ff028807 */ /* 0x000fc80000800000 */
[----:B------:R-:W-:-:S07]  /*0270*/  @!P0 PRMT R0, R2, 0x7610, R0 ;  /* 0x0000761002008816 */ /* 0x000fce0000000000 */
.L_x_759:
[----:B------:R-:W0:Y:S02]  /*0280*/  S2R R2, SR_TID.X ;  /* 0x0000000000027919 */ /* 0x000e240000002100 */
[----:B0-----:R-:W-:-:S04]  /*0290*/  SHF.L.U32 R2, R2, 0x2, RZ ;  /* 0x0000000202027819 */ /* 0x001fc800000006ff */
[----:B------:R-:W-:-:S13]  /*02a0*/  ISETP.GE.AND P0, PT, R2, R17, PT ;  /* 0x000000110200720c */ /* 0x000fda0003f06270 */
        /* <DEDUP_REMOVED lines=11> */
.L_x_766:
[----:B-12---:R-:W-:Y:S02]  /*0360*/  SHF.R.S32.HI R2, RZ, 0x1f, R0 ;  /* 0x0000001fff027819 */ /* 0x006fe40000011400 */
[----:B------:R-:W-:-:S04]  /*0370*/  IADD3 R16, P1, R19, R0, RZ ;  /* 0x0000000013107210 */ /* 0x000fc80007f3e0ff */
[----:B------:R-:W-:Y:S02]  /*0380*/  LEA.HI.X.SX32 R5, R19, R2, 0x1, P1 ;  /* 0x0000000213057211 */ /* 0x000fe400008f0eff */
[C---:B------:R-:W-:Y:S02]  /*0390*/  SHF.L.U32 R2, R16.reuse, 0x1, RZ ;  /* 0x0000000110027819 */ /* 0x040fe400000006ff */
[----:B------:R-:W-:Y:S02]  /*03a0*/  SHF.L.U64.HI R3, R16, 0x1, R5 ;  /* 0x0000000110037819 */ /* 0x000fe40000010205 */
[C---:B------:R-:W-:Y:S02]  /*03b0*/  IADD3 R10, P1, R2.reuse, UR6, RZ ;  /* 0x00000006020a7c10 */ /* 0x040fe4000ff3e0ff */
[----:B------:R-:W-:Y:S01]  /*03c0*/  IADD3 R8, P2, R2, UR8, RZ ;  /* 0x0000000802087c10 */ /* 0x000fe2000ff5e0ff */
[----:B------:R-:W-:Y:S01]  /*03d0*/  IMAD.SHL.U32 R18, R16, 0x4, RZ ;  /* 0x0000000410127824 */ /* 0x000fe200078e00ff */
[----:B------:R-:W-:-:S02]  /*03e0*/  IADD3.X R11, R3, UR7, RZ, P1, !PT ;  /* 0x00000007030b7c10 */ /* 0x000fc40008ffe4ff */
[----:B------:R-:W-:Y:S02]  /*03f0*/  IADD3 R2, P1, R2, UR10, RZ ;  /* 0x0000000a02027c10 */ /* 0x000fe4000ff3e0ff */
[C---:B------:R-:W-:Y:S01]  /*0400*/  IADD3.X R9, R3.reuse, UR9, RZ, P2, !PT ;  /* 0x0000000903097c10 */ /* 0x040fe200097fe4ff */
[----:B------:R-:W2:Y:S01]  /*0410*/  @P0 LDG.E.64 R24, desc[UR14][R10.64] ;  /* 0x0000000e0a180981 */ /* 0x000ea2000c1e1b00 */
[----:B------:R-:W-:Y:S02]  /*0420*/  IADD3.X R3, R3, UR11, RZ, P1, !PT ;  /* 0x0000000b03037c10 */ /* 0x000fe40008ffe4ff */
[----:B------:R-:W-:Y:S01]  /*0430*/  SHF.L.U64.HI R16, R16, 0x2, R5 ;  /* 0x0000000210107819 */ /* 0x000fe20000010205 */
[----:B------:R-:W3:Y:S01]  /*0440*/  @P0 LDG.E.64 R26, desc[UR14][R8.64] ;  /* 0x0000000e081a0981 */ /* 0x000ee2000c1e1b00 */
[----:B------:R-:W-:-:S03]  /*0450*/  IADD3 R12, P1, R18, UR12, RZ ;  /* 0x0000000c120c7c10 */ /* 0x000fc6000ff3e0ff */
[----:B------:R-:W4:Y:S01]  /*0460*/  @P0 LDG.E.64 R20, desc[UR14][R2.64] ;  /* 0x0000000e02140981 */ /* 0x000f22000c1e1b00 */
[----:B------:R-:W-:-:S05]  /*0470*/  IADD3.X R13, R16, UR13, RZ, P1, !PT ;  /* 0x0000000d100d7c10 */ /* 0x000fca0008ffe4ff */
[----:B-----5:R1:W5:Y:S01]  /*0480*/  @P0 LDG.E.128 R4, desc[UR14][R12.64] ;  /* 0x0000000e0c040981 */ /* 0x020362000c1e1d00 */
[----:B------:R-:W-:Y:S02]  /*0490*/  ISETP.NE.AND P5, PT, RZ, UR16, PT ;  /* 0x00000010ff007c0c */ /* 0x000fe4000bfa5270 */
[--C-:B--2---:R-:W-:Y:S02]  /*04a0*/  @P0 SHF.R.U32.HI R34, RZ, 0x10, R25.reuse ;  /* 0x00000010ff220819 */ /* 0x104fe40000011619 */
[----:B------:R-:W-:Y:S02]  /*04b0*/  @P0 SHF.R.U64 R28, R24, 0x10, R25 ;  /* 0x00000010181c0819 */ /* 0x000fe40000001219 */
[--C-:B---3--:R-:W-:Y:S02]  /*04c0*/  @P0 SHF.R.U64 R33, R26, 0x10, R27.reuse ;  /* 0x000000101a210819 */ /* 0x108fe4000000121b */
[----:B------:R-:W-:Y:S02]  /*04d0*/  @P0 SHF.R.U32.HI R32, RZ, 0x10, R27 ;  /* 0x00000010ff200819 */ /* 0x000fe4000001161b */
[----:B------:R-:W-:-:S02]  /*04e0*/  @P0 PRMT R23, R24, 0x7610, R23 ;  /* 0x0000761018170816 */ /* 0x000fc40000000017 */
[----:B------:R-:W-:Y:S02]  /*04f0*/  @P0 PRMT R22, R25, 0x7610, R22 ;  /* 0x0000761019160816 */ /* 0x000fe40000000016 */
[----:B------:R-:W-:Y:S02]  /*0500*/  @P0 PRMT R24, R27, 0x7610, R24 ;  /* 0x000076101b180816 */ /* 0x000fe40000000018 */
[----:B------:R-:W-:Y:S02]  /*0510*/  @P0 PRMT R25, R26, 0x7610, R25 ;  /* 0x000076101a190816 */ /* 0x000fe40000000019 */
[C---:B----4-:R-:W-:Y:S02]  /*0520*/  @P0 SHF.R.U64 R30, R20.reuse, 0x10, R21 ;  /* 0x00000010141e0819 */ /* 0x050fe40000001215 */
[----:B------:R-:W-:Y:S02]  /*0530*/  @P0 PRMT R31, R20, 0x7610, R31 ;  /* 0x00007610141f0816 */ /* 0x000fe4000000001f */
[----:B------:R-:W-:-:S02]  /*0540*/  @P0 SHF.R.U32.HI R27, RZ, 0x10, R21 ;  /* 0x00000010ff1b0819 */ /* 0x000fc40000011615 */
[----:B------:R-:W-:Y:S02]  /*0550*/  @P0 PRMT R29, R21, 0x7610, R29 ;  /* 0x00007610151d0816 */ /* 0x000fe4000000001d */
        /* <DEDUP_REMOVED lines=43> */
.L_x_761:
[----:B-----5:R-:W-:Y:S01]  /*0810*/  FMUL.FTZ R4, R14, R4 ;  /* 0x000000040e047220 */ /* 0x020fe20000410000 */
[----:B------:R-:W-:Y:S06]  /*0820*/  @!P5 BRA `(.L_x_762) ;  /* 0x000000040088d947 */ /* 0x000fec0003800000 */
[----:B-1----:R-:W-:Y:S01]  /*0830*/  FMUL.FTZ R13, R4, R4 ;  /* 0x00000004040d7220 */ /* 0x002fe20000410000 */
[----:B------:R-:W-:Y:S02]  /*0840*/  IMAD.U32 R12, R31, 0x10000, RZ ;  /* 0x000100001f0c7824 */ /* 0x000fe400078e00ff */
[C---:B------:R-:W-:Y:S01]  /*0850*/  FMUL.FTZ R5, R14.reuse, R5 ;  /* 0x000000050e057220 */ /* 0x040fe20000410000 */
[----:B------:R-:W1:Y:S01]  /*0860*/  MUFU.RCP R31, UR21 ;  /* 0x00000015001f7d08 */ /* 0x000e620008001000 */
[----:B------:R-:W-:Y:S01]  /*0870*/  FFMA.FTZ R33, R13, -UR19, R13 ;  /* 0x800000130d217c23 */ /* 0x000fe2000801000d */
[----:B------:R-:W-:Y:S01]  /*0880*/  FMUL.FTZ R13, R14, R6 ;  /* 0x000000060e0d7220 */ /* 0x000fe20000410000 */
[----:B------:R-:W-:Y:S01]  /*0890*/  SHF.L.U32 R30, R30, 0x10, RZ ;  /* 0x000000101e1e7819 */ /* 0x000fe200000006ff */
[----:B------:R-:W-:Y:S02]  /*08a0*/  IMAD.U32 R34, R29, 0x10000, RZ ;  /* 0x000100001d227824 */ /* 0x000fe400078e00ff */
[----:B------:R-:W-:Y:S01]  /*08b0*/  FFMA.FTZ R6, R12, UR19, R33 ;  /* 0x000000130c067c23 */ /* 0x000fe20008010021 */
[----:B------:R-:W-:Y:S01]  /*08c0*/  FMUL.FTZ R12, R5, R5 ;  /* 0x00000005050c7220 */ /* 0x000fe20000410000 */
[----:B------:R-:W-:Y:S01]  /*08d0*/  FMUL.FTZ R32, R13, R13 ;  /* 0x0000000d0d207220 */ /* 0x000fe20000410000 */
[----:B------:R-:W-:Y:S01]  /*08e0*/  FMUL.FTZ R29, R14, R7 ;  /* 0x000000070e1d7220 */ /* 0x000fe20000410000 */
[----:B------:R-:W-:Y:S01]  /*08f0*/  SHF.L.U32 R27, R27, 0x10, RZ ;  /* 0x000000101b1b7819 */ /* 0x000fe200000006ff */
        /* <DEDUP_REMOVED lines=8> */
[----:B------:R-:W-:Y:S01]  /*0980*/  FMUL.FTZ R33, R12, R31 ;  /* 0x0000001f0c217220 */ /* 0x000fe20000410000 */
[----:B------:R-:W-:-:S02]  /*0990*/  IMAD.U32 R25, R25, 0x10000, RZ ;  /* 0x0001000019197824 */ /* 0x000fc400078e00ff */
[----:B------:R-:W-:Y:S01]  /*09a0*/  FFMA.FTZ R7, R27, UR19, R32 ;  /* 0x000000131b077c23 */ /* 0x000fe20008010020 */
[-C--:B------:R-:W-:Y:S01]  /*09b0*/  FMUL.FTZ R32, R30, R31.reuse ;  /* 0x0000001f1e207220 */ /* 0x080fe20000410000 */
[----:B------:R-:W-:Y:S01]  /*09c0*/  SHF.L.U32 R20, R20, 0x10, RZ ;  /* 0x0000001014147819 */ /* 0x000fe200000006ff */
[----:B------:R-:W1:Y:S01]  /*09d0*/  MUFU.SQRT R34, R34 ;  /* 0x0000002200227308 */ /* 0x000e620000002000 */
[----:B------:R-:W-:Y:S01]  /*09e0*/  FMUL.FTZ R27, R7, R31 ;  /* 0x0000001f071b7220 */ /* 0x000fe20000410000 */
[----:B------:R-:W-:Y:S01]  /*09f0*/  FFMA.FTZ R25, R25, UR18, R4 ;  /* 0x0000001219197c23 */ /* 0x000fe20008010004 */
[----:B------:R-:W-:Y:S01]  /*0a00*/  FFMA.FTZ R5, R5, -UR18, R5 ;  /* 0x8000001205057c23 */ /* 0x000fe20008010005 */
[----:B------:R-:W-:Y:S02]  /*0a10*/  IMAD.U32 R24, R24, 0x10000, RZ ;  /* 0x0001000018187824 */ /* 0x000fe400078e00ff */
[----:B------:R-:W-:Y:S01]  /*0a20*/  FFMA.FTZ R13, R13, -UR18, R13 ;  /* 0x800000120d0d7c23 */ /* 0x000fe2000801000d */
[----:B------:R-:W-:Y:S01]  /*0a30*/  FFMA.FTZ R29, R29, -UR18, R29 ;  /* 0x800000121d1d7c23 */ /* 0x000fe2000801001d */
[----:B------:R-:W-:Y:S01]  /*0a40*/  FFMA.FTZ R5, R20, UR18, R5 ;  /* 0x0000001214057c23 */ /* 0x000fe20008010005 */
[----:B------:R-:W2:Y:S01]  /*0a50*/  MUFU.SQRT R33, R33 ;  /* 0x0000002100217308 */ /* 0x000ea20000002000 */
[----:B------:R-:W-:Y:S01]  /*0a60*/  FFMA.FTZ R13, R24, UR18, R13 ;  /* 0x00000012180d7c23 */ /* 0x000fe2000801000d */
[----:B------:R-:W-:Y:S01]  /*0a70*/  SHF.L.U32 R28, R28, 0x10, RZ ;  /* 0x000000101c1c7819 */ /* 0x000fe200000006ff */
[----:B------:R-:W-:Y:S01]  /*0a80*/  IMAD.U32 R22, R22, 0x10000, RZ ;  /* 0x0001000016167824 */ /* 0x000fe200078e00ff */
[----:B------:R-:W-:-:S02]  /*0a90*/  SHF.L.U32 R26, R26, 0x10, RZ ;  /* 0x000000101a1a7819 */ /* 0x000fc400000006ff */
[----:B------:R-:W-:Y:S02]  /*0aa0*/  SHF.L.U32 R23, R23, 0x10, RZ ;  /* 0x0000001017177819 */ /* 0x000fe400000006ff */
[----:B------:R-:W3:Y:S01]  /*0ab0*/  MUFU.SQRT R32, R32 ;  /* 0x0000002000207308 */ /* 0x000ee20000002000 */
[----:B-1----:R-:W-:-:S07]  /*0ac0*/  FADD.FTZ R31, R34, UR22 ;  /* 0x00000016221f7e21 */ /* 0x002fce0008010000 */
[----:B------:R-:W1:Y:S01]  /*0ad0*/  MUFU.RCP R4, UR20 ;  /* 0x0000001400047d08 */ /* 0x000e620008001000 */
[----:B--2---:R-:W-:-:S07]  /*0ae0*/  FADD.FTZ R33, R33, UR22 ;  /* 0x0000001621217e21 */ /* 0x004fce0008010000 */
[----:B------:R-:W2:Y:S01]  /*0af0*/  MUFU.SQRT R27, R27 ;  /* 0x0000001b001b7308 */ /* 0x000ea20000002000 */
[----:B---3--:R-:W-:-:S07]  /*0b00*/  FADD.FTZ R20, R32, UR22 ;  /* 0x0000001620147e21 */ /* 0x008fce0008010000 */
[----:B------:R-:W3:Y:S01]  /*0b10*/  MUFU.RCP R31, R31 ;  /* 0x0000001f001f7308 */ /* 0x000ee20000001000 */
[-C--:B-1----:R-:W-:Y:S01]  /*0b20*/  FMUL.FTZ R24, R25, R4.reuse ;  /* 0x0000000419187220 */ /* 0x082fe20000410000 */
[----:B------:R-:W-:Y:S01]  /*0b30*/  FMUL.FTZ R34, R5, R4 ;  /* 0x0000000405227220 */ /* 0x000fe20000410000 */
[----:B------:R-:W-:-:S05]  /*0b40*/  F2FP.BF16.F32.PACK_AB R25, R6, R25 ;  /* 0x000000190619723e */ /* 0x000fca00000010ff */
[----:B------:R-:W1:Y:S01]  /*0b50*/  MUFU.RCP R33, R33 ;  /* 0x0000002100217308 */ /* 0x000e620000001000 */
[----:B--2---:R-:W-:-:S07]  /*0b60*/  FADD.FTZ R35, R27, UR22 ;  /* 0x000000161b237e21 */ /* 0x004fce0008010000 */
[----:B------:R-:W2:Y:S01]  /*0b70*/  MUFU.RCP R20, R20 ;  /* 0x0000001400147308 */ /* 0x000ea20000001000 */
[----:B---3--:R-:W-:Y:S01]  /*0b80*/  FMUL.FTZ R32, R24, R31 ;  /* 0x0000001f18207220 */ /* 0x008fe20000410000 */
[----:B------:R-:W-:-:S03]  /*0b90*/  IMAD.U32 R24, R21, 0x10000, RZ ;  /* 0x0001000015187824 */ /* 0x000fc600078e00ff */
[----:B------:R-:W-:-:S03]  /*0ba0*/  FFMA.FTZ R32, R23, UR17, R32 ;  /* 0x0000001117207c23 */ /* 0x000fc60008010020 */
[----:B------:R-:W3:Y:S01]  /*0bb0*/  MUFU.RCP R21, R35 ;  /* 0x0000002300157308 */ /* 0x000ee20000001000 */
[----:B-1----:R-:W-:Y:S01]  /*0bc0*/  FMUL.FTZ R27, R34, R33 ;  /* 0x00000021221b7220 */ /* 0x002fe20000410000 */
[----:B------:R-:W-:Y:S01]  /*0bd0*/  FFMA.FTZ R33, R24, UR18, R29 ;  /* 0x0000001218217c23 */ /* 0x000fe2000801001d */
[-C--:B------:R-:W-:Y:S01]  /*0be0*/  FMUL.FTZ R29, R13, R4.reuse ;  /* 0x000000040d1d7220 */ /* 0x080fe20000410000 */
[----:B------:R-:W-:Y:S01]  /*0bf0*/  FMUL.FTZ R32, R32, UR23 ;  /* 0x0000001720207c20 */ /* 0x000fe20008410000 */
[----:B------:R-:W-:Y:S01]  /*0c00*/  FFMA.FTZ R27, R28, UR17, R27 ;  /* 0x000000111c1b7c23 */ /* 0x000fe2000801001b */
[----:B------:R-:W-:Y:S01]  /*0c10*/  FMUL.FTZ R4, R33, R4 ;  /* 0x0000000421047220 */ /* 0x000fe20000410000 */
[----:B------:R-:W-:Y:S01]  /*0c20*/  F2FP.BF16.F32.PACK_AB R13, R30, R13 ;  /* 0x0000000d1e0d723e */ /* 0x000fe200000010ff */
[----:B------:R-:W1:Y:S01]  /*0c30*/  F2F.BF16.F32 R24, R32 ;  /* 0x0000002000187304 */ /* 0x000e620000202000 */
[----:B--2---:R-:W-:Y:S01]  /*0c40*/  FMUL.FTZ R29, R29, R20 ;  /* 0x000000141d1d7220 */ /* 0x004fe20000410000 */
[----:B------:R-:W-:-:S03]  /*0c50*/  FMUL.FTZ R27, R27, UR23 ;  /* 0x000000171b1b7c20 */ /* 0x000fc60008410000 */
[----:B------:R-:W-:-:S03]  /*0c60*/  FFMA.FTZ R29, R22, UR17, R29 ;  /* 0x00000011161d7c23 */ /* 0x000fc6000801001d */
[----:B------:R-:W2:Y:S01]  /*0c70*/  F2F.BF16.F32 R27, R27 ;  /* 0x0000001b001b7304 */ /* 0x000ea20000202000 */
[----:B---3--:R-:W-:Y:S01]  /*0c80*/  FMUL.FTZ R21, R4, R21 ;  /* 0x0000001504157220 */ /* 0x008fe20000410000 */
[----:B------:R-:W-:-:S03]  /*0c90*/  FMUL.FTZ R29, R29, UR23 ;  /* 0x000000171d1d7c20 */ /* 0x000fc60008410000 */
[----:B------:R-:W-:Y:S01]  /*0ca0*/  FFMA.FTZ R21, R26, UR17, R21 ;  /* 0x000000111a157c23 */ /* 0x000fe20008010015 */
[----:B-1----:R-:W-:Y:S02]  /*0cb0*/  IMAD.U32 R24, R24, 0x10000, RZ ;  /* 0x0001000018187824 */ /* 0x002fe400078e00ff */
[----:B------:R-:W1:Y:S01]  /*0cc0*/  F2F.BF16.F32 R29, R29 ;  /* 0x0000001d001d7304 */ /* 0x000e620000202000 */
[----:B------:R-:W-:Y:S01]  /*0cd0*/  FMUL.FTZ R4, R21, UR23 ;  /* 0x0000001715047c20 */ /* 0x000fe20008410000 */
[----:B------:R-:W-:Y:S01]  /*0ce0*/  FADD.FTZ R24, R23, -R24 ;  /* 0x8000001817187221 */ /* 0x000fe20000010000 */
[----:B------:R-:W-:Y:S02]  /*0cf0*/  PRMT R23, R25, 0x7632, R23 ;  /* 0x0000763219177816 */ /* 0x000fe40000000017 */
[----:B--2---:R-:W-:-:S03]  /*0d00*/  SHF.L.U32 R21, R27, 0x10, RZ ;  /* 0x000000101b157819 */ /* 0x004fc600000006ff */
[----:B------:R-:W2:Y:S01]  /*0d10*/  F2F.BF16.F32 R4, R4 ;  /* 0x0000000400047304 */ /* 0x000ea20000202000 */
[----:B------:R-:W-:Y:S02]  /*0d20*/  F2FP.BF16.F32.PACK_AB R24, R5, R24 ;  /* 0x000000180518723e */ /* 0x000fe400000010ff */
[----:B------:R-:W-:Y:S01]  /*0d30*/  PRMT R27, R13, 0x7610, R27 ;  /* 0x000076100d1b7816 */ /* 0x000fe2000000001b */
[----:B------:R-:W-:Y:S01]  /*0d40*/  FADD.FTZ R21, R28, -R21 ;  /* 0x800000151c157221 */ /* 0x000fe20000010000 */
[----:B-1----:R-:W-:Y:S01]  /*0d50*/  IMAD.U32 R31, R29, 0x10000, RZ ;  /* 0x000100001d1f7824 */ /* 0x002fe200078e00ff */
[----:B------:R-:W-:-:S03]  /*0d60*/  PRMT R29, R24, 0x7610, R29 ;  /* 0x00007610181d7816 */ /* 0x000fc6000000001d */
[----:B------:R-:W-:Y:S01]  /*0d70*/  F2FP.BF16.F32.PACK_AB R21, R21, R12 ;  /* 0x0000000c1515723e */ /* 0x000fe200000010ff */
[--C-:B------:R-:W-:Y:S01]  /*0d80*/  FADD.FTZ R22, R22, -R31.reuse ;  /* 0x8000001f16167221 */ /* 0x100fe20000010000 */
[----:B------:R-:W-:Y:S02]  /*0d90*/  PRMT R31, R13, 0x7632, R31 ;  /* 0x000076320d1f7816 */ /* 0x000fe4000000001f */
[----:B--2---:R-:W-:Y:S02]  /*0da0*/  SHF.L.U32 R35, R4, 0x10, RZ ;  /* 0x0000001004237819 */ /* 0x004fe400000006ff */
        /* <DEDUP_REMOVED lines=8> */
[----:B------:R-:W-:Y:S01]  /*0e30*/  PRMT R22, R26, 0x7610, R22 ;  /* 0x000076101a167816 */ /* 0x000fe20000000016 */
[----:B------:R-:W-:Y:S06]  /*0e40*/  BRA `(.L_x_763) ;  /* 0x0000000400847947 */ /* 0x000fec0003800000 */
.L_x_762:
[----:B------:R-:W-:Y:S01]  /*0e50*/  IMAD.U32 R28, R28, 0x10000, RZ ;  /* 0x000100001c1c7824 */ /* 0x000fe200078e00ff */
[----:B------:R-:W-:Y:S01]  /*0e60*/  SHF.L.U32 R34, R31, 0x10, RZ ;  /* 0x000000101f227819 */ /* 0x000fe200000006ff */
[----:B------:R-:W-:Y:S01]  /*0e70*/  IMAD.U32 R23, R23, 0x10000, RZ ;  /* 0x0001000017177824 */ /* 0x000fe200078e00ff */
[----:B------:R-:W2:Y:S01]  /*0e80*/  MUFU.RCP R31, UR21 ;  /* 0x00000015001f7d08 */ /* 0x000ea20008001000 */
[----:B-1----:R-:W-:Y:S01]  /*0e90*/  FMUL.FTZ R13, R28, UR17 ;  /* 0x000000111c0d7c20 */ /* 0x002fe20008410000 */
[----:B------:R-:W-:Y:S01]  /*0ea0*/  SHF.L.U32 R22, R22, 0x10, RZ ;  /* 0x0000001016167819 */ /* 0x000fe200000006ff */
[----:B------:R-:W-:Y:S01]  /*0eb0*/  FFMA.FTZ R4, R23, UR17, R4 ;  /* 0x0000001117047c23 */ /* 0x000fe20008010004 */
[----:B------:R-:W-:Y:S01]  /*0ec0*/  SHF.L.U32 R26, R26, 0x10, RZ ;  /* 0x000000101a1a7819 */ /* 0x000fe200000006ff */
[----:B------:R-:W-:Y:S01]  /*0ed0*/  FFMA.FTZ R5, R14, R5, R13 ;  /* 0x000000050e057223 */ /* 0x000fe2000001000d */
[----:B------:R-:W-:Y:S02]  /*0ee0*/  IMAD.U32 R24, R24, 0x10000, RZ ;  /* 0x0001000018187824 */ /* 0x000fe400078e00ff */
[----:B------:R-:W-:Y:S01]  /*0ef0*/  FMUL.FTZ R12, R4, R4 ;  /* 0x00000004040c7220 */ /* 0x000fe20000410000 */
[----:B------:R-:W-:Y:S01]  /*0f00*/  FMUL.FTZ R33, R22, UR17 ;  /* 0x0000001116217c20 */ /* 0x000fe20008410000 */
[C---:B------:R-:W-:Y:S01]  /*0f10*/  FMUL.FTZ R32, R5.reuse, R5 ;  /* 0x0000000505207220 */ /* 0x040fe20000410000 */
[----:B------:R-:W-:Y:S01]  /*0f20*/  FFMA.FTZ R5, R5, -UR18, R5 ;  /* 0x8000001205057c23 */ /* 0x000fe20008010005 */
[----:B------:R-:W-:Y:S01]  /*0f30*/  FFMA.FTZ R13, R12, -UR19, R12 ;  /* 0x800000130c0d7c23 */ /* 0x000fe2000801000c */
[----:B------:R-:W-:Y:S01]  /*0f40*/  FFMA.FTZ R6, R14, R6, R33 ;  /* 0x000000060e067223 */ /* 0x000fe20000010021 */
[----:B------:R-:W-:-:S02]  /*0f50*/  IMAD.U32 R33, R30, 0x10000, RZ ;  /* 0x000100001e217824 */ /* 0x000fc400078e00ff */
[----:B------:R-:W-:Y:S01]  /*0f60*/  FFMA.FTZ R12, R32, -UR19, R32 ;  /* 0x80000013200c7c23 */ /* 0x000fe20008010020 */
[----:B------:R-:W-:Y:S01]  /*0f70*/  FFMA.FTZ R13, R34, UR19, R13 ;  /* 0x00000013220d7c23 */ /* 0x000fe2000801000d */
[----:B------:R-:W-:Y:S01]  /*0f80*/  FMUL.FTZ R30, R6, R6 ;  /* 0x00000006061e7220 */ /* 0x000fe20000410000 */
[----:B------:R-:W-:Y:S01]  /*0f90*/  SHF.L.U32 R32, R27, 0x10, RZ ;  /* 0x000000101b207819 */ /* 0x000fe200000006ff */
[----:B------:R-:W-:Y:S01]  /*0fa0*/  FFMA.FTZ R12, R33, UR19, R12 ;  /* 0x00000013210c7c23 */ /* 0x000fe2000801000c */
[----:B--2---:R-:W-:Y:S01]  /*0fb0*/  FMUL.FTZ R34, R13, R31 ;  /* 0x0000001f0d227220 */ /* 0x004fe20000410000 */
[----:B------:R-:W-:Y:S02]  /*0fc0*/  IMAD.U32 R33, R29, 0x10000, RZ ;  /* 0x000100001d217824 */ /* 0x000fe400078e00ff */
[----:B------:R-:W-:Y:S01]  /*0fd0*/  FMUL.FTZ R29, R26, UR17 ;  /* 0x000000111a1d7c20 */ /* 0x000fe20008410000 */
[----:B------:R-:W-:Y:S01]  /*0fe0*/  FFMA.FTZ R30, R30, -UR19, R30 ;  /* 0x800000131e1e7c23 */ /* 0x000fe2000801001e */
[----:B------:R-:W-:-:S02]  /*0ff0*/  SHF.L.U32 R35, R21, 0x10, RZ ;  /* 0x0000001015237819 */ /* 0x000fc400000006ff */
[----:B------:R-:W-:Y:S01]  /*1000*/  FFMA.FTZ R29, R14, R7, R29 ;  /* 0x000000070e1d7223 */ /* 0x000fe2000001001d */
[----:B------:R-:W1:Y:S01]  /*1010*/  MUFU.SQRT R34, R34 ;  /* 0x0000002200227308 */ /* 0x000e620000002000 */
[----:B------:R-:W-:Y:S01]  /*1020*/  FFMA.FTZ R30, R33, UR19, R30 ;  /* 0x00000013211e7c23 */ /* 0x000fe2000801001e */
[----:B------:R-:W-:Y:S01]  /*1030*/  FMUL.FTZ R33, R12, R31 ;  /* 0x0000001f0c217220 */ /* 0x000fe20000410000 */
[----:B------:R-:W-:Y:S02]  /*1040*/  FMUL.FTZ R7, R29, R29 ;  /* 0x0000001d1d077220 */ /* 0x000fe40000410000 */
[----:B------:R-:W-:Y:S02]  /*1050*/  FMUL.FTZ R27, R30, R31 ;  /* 0x0000001f1e1b7220 */ /* 0x000fe40000410000 */
[----:B------:R-:W-:Y:S01]  /*1060*/  FFMA.FTZ R7, R7, -UR19, R7 ;  /* 0x8000001307077c23 */ /* 0x000fe20008010007 */
[----:B------:R-:W2:Y:S03]  /*1070*/  MUFU.SQRT R33, R33 ;  /* 0x0000002100217308 */ /* 0x000ea60000002000 */
[----:B------:R-:W-:-:S04]  /*1080*/  FFMA.FTZ R7, R32, UR19, R7 ;  /* 0x0000001320077c23 */ /* 0x000fc80008010007 */
[----:B------:R-:W-:Y:S01]  /*1090*/  FMUL.FTZ R32, R7, R31 ;  /* 0x0000001f07207220 */ /* 0x000fe20000410000 */
[----:B------:R-:W3:Y:S01]  /*10a0*/  MUFU.SQRT R27, R27 ;  /* 0x0000001b001b7308 */ /* 0x000ee20000002000 */
[----:B-1----:R-:W-:Y:S01]  /*10b0*/  FADD.FTZ R31, R34, UR22 ;  /* 0x00000016221f7e21 */ /* 0x002fe20008010000 */
[----:B------:R-:W-:Y:S02]  /*10c0*/  IMAD.U32 R34, R25, 0x10000, RZ ;  /* 0x0001000019227824 */ /* 0x000fe400078e00ff */
[----:B------:R-:W-:-:S04]  /*10d0*/  FFMA.FTZ R25, R4, -UR18, R4 ;  /* 0x8000001204197c23 */ /* 0x000fc80008010004 */
[----:B------:R-:W-:Y:S01]  /*10e0*/  FFMA.FTZ R25, R34, UR18, R25 ;  /* 0x0000001222197c23 */ /* 0x000fe20008010019 */
[----:B------:R-:W1:Y:S01]  /*10f0*/  MUFU.RCP R4, UR20 ;  /* 0x0000001400047d08 */ /* 0x000e620008001000 */
[----:B------:R-:W-:Y:S01]  /*1100*/  SHF.L.U32 R34, R20, 0x10, RZ ;  /* 0x0000001014227819 */ /* 0x000fe200000006ff */
[----:B--2---:R-:W-:-:S04]  /*1110*/  FADD.FTZ R20, R33, UR22 ;  /* 0x0000001621147e21 */ /* 0x004fc80008010000 */
[----:B------:R-:W-:Y:S02]  /*1120*/  FFMA.FTZ R5, R34, UR18, R5 ;  /* 0x0000001222057c23 */ /* 0x000fe40008010005 */
[----:B------:R-:W2:Y:S01]  /*1130*/  MUFU.SQRT R32, R32 ;  /* 0x0000002000207308 */ /* 0x000ea20000002000 */
[----:B---3--:R-:W-:Y:S01]  /*1140*/  FADD.FTZ R33, R27, UR22 ;  /* 0x000000161b217e21 */ /* 0x008fe20008010000 */
[----:B------:R-:W-:-:S04]  /*1150*/  FFMA.FTZ R27, R6, -UR18, R6 ;  /* 0x80000012061b7c23 */ /* 0x000fc80008010006 */
[----:B------:R-:W-:Y:S02]  /*1160*/  FFMA.FTZ R27, R24, UR18, R27 ;  /* 0x00000012181b7c23 */ /* 0x000fe4000801001b */
[----:B------:R-:W3:Y:S01]  /*1170*/  MUFU.RCP R31, R31 ;  /* 0x0000001f001f7308 */ /* 0x000ee20000001000 */
[-C--:B-1----:R-:W-:Y:S01]  /*1180*/  FMUL.FTZ R24, R25, R4.reuse ;  /* 0x0000000419187220 */ /* 0x082fe20000410000 */
[----:B------:R-:W-:Y:S01]  /*1190*/  FMUL.FTZ R21, R5, R4 ;  /* 0x0000000405157220 */ /* 0x000fe20000410000 */
[----:B------:R-:W-:-:S05]  /*11a0*/  F2FP.BF16.F32.PACK_AB R25, R13, R25 ;  /* 0x000000190d19723e */ /* 0x000fca00000010ff */
[----:B------:R-:W1:Y:S01]  /*11b0*/  MUFU.RCP R20, R20 ;  /* 0x0000001400147308 */ /* 0x000e620000001000 */
[----:B--2---:R-:W-:Y:S01]  /*11c0*/  FADD.FTZ R34, R32, UR22 ;  /* 0x0000001620227e21 */ /* 0x004fe20008010000 */
[----:B------:R-:W-:-:S06]  /*11d0*/  FFMA.FTZ R32, R29, -UR18, R29 ;  /* 0x800000121d207c23 */ /* 0x000fcc000801001d */
[----:B------:R2:W4:Y:S01]  /*11e0*/  MUFU.RCP R6, R33 ;  /* 0x0000002100067308 */ /* 0x0005220000001000 */
[----:B---3--:R-:W-:-:S04]  /*11f0*/  FMUL.FTZ R31, R24, R31 ;  /* 0x0000001f181f7220 */ /* 0x008fc80000410000 */
[----:B------:R-:W-:-:S03]  /*1200*/  FMUL.FTZ R31, R31, UR23 ;  /* 0x000000171f1f7c20 */ /* 0x000fc60008410000 */
[----:B------:R-:W3:Y:S01]  /*1210*/  MUFU.RCP R24, R34 ;  /* 0x0000002200187308 */ /* 0x000ee20000001000 */
[----:B-1----:R-:W-:Y:S01]  /*1220*/  FMUL.FTZ R29, R21, R20 ;  /* 0x00000014151d7220 */ /* 0x002fe20000410000 */
[----:B--2---:R-:W-:Y:S01]  /*1230*/  FMUL.FTZ R33, R27, R4 ;  /* 0x000000041b217220 */ /* 0x004fe20000410000 */
[----:B------:R-:W-:Y:S01]  /*1240*/  FFMA.FTZ R21, R35, UR18, R32 ;  /* 0x0000001223157c23 */ /* 0x000fe20008010020 */
[----:B------:R-:W-:Y:S01]  /*1250*/  F2FP.BF16.F32.PACK_AB R27, R30, R27 ;  /* 0x0000001b1e1b723e */ /* 0x000fe200000010ff */
[----:B------:R-:W-:-:S03]  /*1260*/  FMUL.FTZ R29, R29, UR23 ;  /* 0x000000171d1d7c20 */ /* 0x000fc60008410000 */
[----:B------:R-:W1:Y:S01]  /*1270*/  F2F.BF16.F32 R20, R31 ;  /* 0x0000001f00147304 */ /* 0x000e620000202000 */
[----:B----4-:R-:W-:Y:S01]  /*1280*/  FMUL.FTZ R6, R33, R6 ;  /* 0x0000000621067220 */ /* 0x010fe20000410000 */
[----:B------:R-:W-:-:S03]  /*1290*/  FMUL.FTZ R33, R21, R4 ;  /* 0x0000000415217220 */ /* 0x000fc60000410000 */
[----:B------:R-:W-:-:S03]  /*12a0*/  FMUL.FTZ R6, R6, UR23 ;  /* 0x0000001706067c20 */ /* 0x000fc60008410000 */
[----:B------:R-:W2:Y:S01]  /*12b0*/  F2F.BF16.F32 R29, R29 ;  /* 0x0000001d001d7304 */ /* 0x000ea20000202000 */
[----:B---3--:R-:W-:-:S04]  /*12c0*/  FMUL.FTZ R24, R33, R24 ;  /* 0x0000001821187220 */ /* 0x008fc80000410000 */
[----:B------:R-:W-:Y:S01]  /*12d0*/  FMUL.FTZ R24, R24, UR23 ;  /* 0x0000001718187c20 */ /* 0x000fe20008410000 */
[----:B-1----:R-:W-:Y:S02]  /*12e0*/  IMAD.U32 R20, R20, 0x10000, RZ ;  /* 0x0001000014147824 */ /* 0x002fe400078e00ff */
[----:B------:R-:W1:Y:S02]  /*12f0*/  F2F.BF16.F32 R6, R6 ;  /* 0x0000000600067304 */ /* 0x000e640000202000 */
[----:B------:R-:W-:Y:S01]  /*1300*/  FADD.FTZ R20, R23, -R20 ;  /* 0x8000001417147221 */ /* 0x000fe20000010000 */
[----:B------:R-:W-:Y:S02]  /*1310*/  PRMT R23, R25, 0x7632, R23 ;  /* 0x0000763219177816 */ /* 0x000fe40000000017 */
[----:B--2---:R-:W-:-:S03]  /*1320*/  SHF.L.U32 R31, R29, 0x10, RZ ;  /* 0x000000101d1f7819 */ /* 0x004fc600000006ff */
[----:B------:R-:W2:Y:S01]  /*1330*/  F2F.BF16.F32 R24, R24 ;  /* 0x0000001800187304 */ /* 0x000ea20000202000 */
[----:B------:R-:W-:Y:S01]  /*1340*/  F2FP.BF16.F32.PACK_AB R20, R5, R20 ;  /* 0x000000140514723e */ /* 0x000fe200000010ff */
[--C-:B------:R-:W-:Y:S01]  /*1350*/  FADD.FTZ R29, R28, -R31.reuse ;  /* 0x8000001f1c1d7221 */ /* 0x100fe20000010000 */
[----:B------:R-:W-:Y:S01]  /*1360*/  PRMT R31, R27, 0x7632, R31 ;  /* 0x000076321b1f7816 */ /* 0x000fe2000000001f */
[----:B-1----:R-:W-:-:S03]  /*1370*/  IMAD.U32 R33, R6, 0x10000, RZ ;  /* 0x0001000006217824 */ /* 0x002fc600078e00ff */
[----:B------:R-:W-:Y:S01]  /*1380*/  F2FP.BF16.F32.PACK_AB R12, R29, R12 ;  /* 0x0000000c1d0c723e */ /* 0x000fe200000010ff */
[----:B------:R-:W-:Y:S01]  /*1390*/  FADD.FTZ R22, R22, -R33 ;  /* 0x8000002116167221 */ /* 0x000fe20000010000 */
[----:B------:R-:W-:Y:S02]  /*13a0*/  PRMT R29, R20, 0x7610, R29 ;  /* 0x00007610141d7816 */ /* 0x000fe4000000001d */
        /* <DEDUP_REMOVED lines=10> */
[----:B------:R-:W-:-:S07]  /*1450*/  PRMT R22, R26, 0x7610, R22 ;  /* 0x000076101a167816 */ /* 0x000fce0000000016 */
.L_x_763:
[----:B------:R-:W-:Y:S01]  /*1460*/  IADD3 R12, P1, R18, UR4, RZ ;  /* 0x00000004120c7c10 */ /* 0x000fe2000ff3e0ff */
[----:B------:R-:W-:Y:S01]  /*1470*/  IMAD.U32 R4, R29, 0x10000, RZ ;  /* 0x000100001d047824 */ /* 0x000fe200078e00ff */
[----:B------:R-:W-:Y:S01]  /*1480*/  SHF.L.U32 R5, R33, 0x10, RZ ;  /* 0x0000001021057819 */ /* 0x000fe200000006ff */
[----:B------:R-:W-:Y:S01]  /*1490*/  IMAD.U32 R6, R20, 0x10000, RZ ;  /* 0x0001000014067824 */ /* 0x000fe200078e00ff */
[----:B------:R-:W-:Y:S02]  /*14a0*/  IADD3.X R13, R16, UR5, RZ, P1, !PT ;  /* 0x00000005100d7c10 */ /* 0x000fe40008ffe4ff */
        /* <DEDUP_REMOVED lines=22> */
.L_x_764:
        /* <DEDUP_REMOVED lines=23> */
.L_x_765:
[----:B0-----:R-:W-:-:S04]  /*1780*/  LEA R0, R15, R0, 0x2 ;  /* 0x000000000f007211 */ /* 0x001fc800078e10ff */
[----:B------:R-:W-:-:S13]  /*1790*/  ISETP.GE.AND P1, PT, R0, R17, PT ;  /* 0x000000110000720c */ /* 0x000fda0003f26270 */
[----:B------:R-:W-:Y:S05]  /*17a0*/  @!P1 BRA `(.L_x_766) ;  /* 0xffffffe800ec9947 */ /* 0x000fea000383ffff */
[----:B------:R-:W-:Y:S05]  /*17b0*/  BSYNC B0 ;  /* 0x0000000000007941 */ /* 0x000fea0003800000 */
.L_x_760:
[----:B------:R-:W-:Y:S05]  /*17c0*/  EXIT ;  /* 0x000000000000794d */ /* 0x000fea0003800000 */
.L_x_767:
        /* <DEDUP_REMOVED lines=11> */
.L_x_992:


//--------------------- .text._Z25multi_tensor_apply_kernelI18TensorListMetadataILi5EE15DistAdamFunctorIN3c104HalfENS3_8BFloat16ES5_EJPfffffff10adamMode_tfEEvlPViT_T0_DpT1_ --------------------------
	.section	.text._Z25multi_tensor_apply_kernelI18TensorListMetadataILi5EE15DistAdamFunctorIN3c104HalfENS3_8BFloat16ES5_EJPfffffff10adamMode_tfEEvlPViT_T0_DpT1_,"ax",@progbits
	.align	128
        .global         _Z25multi_tensor_apply_kernelI18TensorListMetadataILi5EE15DistAdamFunctorIN3c104HalfENS3_8BFloat16ES5_EJPfffffff10adamMode_tfEEvlPViT_T0_DpT1_
        .type           _Z25multi_tensor_apply_kernelI18TensorListMetadataILi5EE15DistAdamFunctorIN3c104HalfENS3_8BFloat16ES5_EJPfffffff10adamMode_tfEEvlPViT_T0_DpT1_,@function
        .size           _Z25multi_tensor_apply_kernelI18TensorListMetadataILi5EE15DistAdamFunctorIN3c104HalfENS3_8BFloat16ES5_EJPfffffff10adamMode_tfEEvlPViT_T0_DpT1_,(.L_x_993 - _Z25multi_tensor_apply_kernelI18TensorListMetadataILi5EE15DistAdamFunctorIN3c104HalfENS3_8BFloat16ES5_EJPfffffff10adamMode_tfEEvlPViT_T0_DpT1_)
        .other          _Z25multi_tensor_apply_kernelI18TensorListMetadataILi5EE15DistAdamFunctorIN3c104HalfENS3_8BFloat16ES5_EJPfffffff10adamMode_tfEEvlPViT_T0_DpT1_,@"STO_CUDA_ENTRY STV_DEFAULT"
_Z25multi_tensor_apply_kernelI18TensorListMetadataILi5EE15DistAdamFunctorIN3c104HalfENS3_8BFloat16ES5_EJPfffffff10adamMode_tfEEvlPViT_T0_DpT1_:
.text._Z25multi_tensor_apply_kernelI18TensorListMetadataILi5EE15DistAdamFunctorIN3c104HalfENS3_8BFloat16ES5_EJPfffffff10adamMode_tfEEvlPViT_T0_DpT1_:
        /* <DEDUP_REMOVED lines=13> */
[----:B------:R-:W-:Y:S02]  /*00d0*/  PRMT R0, RZ, 0x7610, R0 ;  /* 0x00007610ff007816 */ /* 0x000fe40000000000 */
[----:B-1----:R-:W-:-:S09]  /*00e0*/  IADD3 R3, RZ, -R20, RZ ;  /* 0x80000014ff037210 */ /* 0x002fd20007ffe0ff */
[----:B------:R-:W-:Y:S01]  /*00f0*/  ULDC UR5, c[0x0][UR4+0x6c0] ;  /* 0x0001b00004057abb */ /* 0x000fe20008000800 */
[----:B------:R-:W-:Y:S01]  /*0100*/  ULDC.64 UR6, c[0x0][UR4+0x210] ;  /* 0x0000840004067abb */ /* 0x000fe20008000a00 */
[----:B------:R-:W-:Y:S01]  /*0110*/  VIADDMNMX R18, R3, UR5, R18, PT ;  /* 0x0000000503127c46 */ /* 0x000fe2000b800112 */
[----:B------:R-:W-:Y:S01]  /*0120*/  ULDC.64 UR8, c[0x0][UR4+0x300] ;  /* 0x0000c00004087abb */ /* 0x000fe20008000a00 */
[----:B0-----:R-:W-:Y:S01]  /*0130*/  SHF.L.U32 R15, R15, 0x2, RZ ;  /* 0x000000020f0f7819 */ /* 0x001fe200000006ff */
[----:B------:R-:W-:Y:S01]  /*0140*/  ULDC.64 UR10, c[0x0][UR4+0x3f0] ;  /* 0x0000fc00040a7abb */ /* 0x000fe20008000a00 */
[----:B------:R-:W-:Y:S01]  /*0150*/  LOP3.LUT P0, RZ, R18, 0x3, RZ, 0xc0, !PT ;  /* 0x0000000312ff7812 */ /* 0x000fe2000780c0ff */
[----:B------:R-:W-:Y:S01]  /*0160*/  ULDC.64 UR12, c[0x0][UR4+0x4e0] ;  /* 0x00013800040c7abb */ /* 0x000fe20008000a00 */
[----:B------:R-:W-:Y:S01]  /*0170*/  ULDC.64 UR4, c[0x0][UR4+0x5d0] ;  /* 0x0001740004047abb */ /* 0x000fe20008000a00 */
[----:B------:R-:W-:-:S10]  /*0180*/  ISETP.GE.AND P2, PT, R15, R18, PT ;  /* 0x000000120f00720c */ /* 0x000fd40003f46270 */
[----:B------:R-:W-:Y:S05]  /*0190*/  @P0 BRA `(.L_x_768) ;  /* 0x0000000000400947 */ /* 0x000fea0003800000 */
[----:B------:R-:W-:-:S04]  /*01a0*/  SHF.L.U32 R2, R20, 0x1, RZ ;  /* 0x0000000114027819 */ /* 0x000fc800000006ff */
[C---:B------:R-:W-:Y:S02]  /*01b0*/  IADD3 R4, R2.reuse, UR6, RZ ;  /* 0x0000000602047c10 */ /* 0x040fe4000fffe0ff */
[----:B------:R-:W-:Y:S02]  /*01c0*/  IADD3 R3, R2, UR8, RZ ;  /* 0x0000000802037c10 */ /* 0x000fe4000fffe0ff */
[----:B------:R-:W-:Y:S02]  /*01d0*/  LOP3.LUT P0, RZ, R4, 0x7, RZ, 0xc0, !PT ;  /* 0x0000000704ff7812 */ /* 0x000fe4000780c0ff */
[----:B------:R-:W-:-:S04]  /*01e0*/  LOP3.LUT P1, RZ, R3, 0x7, RZ, 0xc0, !PT ;  /* 0x0000000703ff7812 */ /* 0x000fc8000782c0ff */
[----:B------:R-:W-:-:S13]  /*01f0*/  PLOP3.LUT P0, PT, P0, P1, PT, 0xa8, 0x0 ;  /* 0x000000000000781c */ /* 0x000fda0000703570 */
[----:B------:R-:W-:Y:S05]  /*0200*/  @P0 BRA `(.L_x_768) ;  /* 0x0000000000240947 */ /* 0x000fea0003800000 */
[C---:B------:R-:W-:Y:S02]  /*0210*/  IADD3 R4, R2.reuse, UR10, RZ ;  /* 0x0000000a02047c10 */ /* 0x040fe4000fffe0ff */
[----:B------:R-:W-:Y:S02]  /*0220*/  IADD3 R3, R2, UR12, RZ ;  /* 0x0000000c02037c10 */ /* 0x000fe4000fffe0ff */
[----:B------:R-:W-:Y:S02]  /*0230*/  LOP3.LUT P0, RZ, R4, 0x7, RZ, 0xc0, !PT ;  /* 0x0000000704ff7812 */ /* 0x000fe4000780c0ff */
[----:B------:R-:W-:-:S04]  /*0240*/  LOP3.LUT P1, RZ, R3, 0x7, RZ, 0xc0, !PT ;  /* 0x0000000703ff7812 */ /* 0x000fc8000782c0ff */
[----:B------:R-:W-:-:S13]  /*0250*/  PLOP3.LUT P0, PT, P0, P1, PT, 0xa8, 0x0 ;  /* 0x000000000000781c */ /* 0x000fda0000703570 */
[----:B------:R-:W-:-:S05]  /*0260*/  @!P0 VIADD R2, R2, UR4 ;  /* 0x0000000402028c36 */ /* 0x000fca0008000000 */
[----:B------:R-:W-:-:S04]  /*0270*/  @!P0 LOP3.LUT P1, RZ, R2, 0x7, RZ, 0xc0, !PT ;  /* 0x0000000702ff8812 */ /* 0x000fc8000782c0ff */
[----:B------:R-:W-:-:S04]  /*0280*/  @!P0 SEL R2, RZ, 0x1, P1 ;  /* 0x00000001ff028807 */ /* 0x000fc80000800000 */
[----:B------:R-:W-:-:S07]  /*0290*/  @!P0 PRMT R0, R2, 0x7610, R0 ;  /* 0x0000761002008816 */ /* 0x000fce0000000000 */
.L_x_768:
        /* <DEDUP_REMOVED lines=10> */
.L_x_775:
        /* <DEDUP_REMOVED lines=18> */
[C---:B--2---:R-:W-:Y:S02]  /*0460*/  @P0 SHF.R.U64 R28, R26.reuse, 0x10, R27 ;  /* 0x000000101a1c0819 */ /* 0x044fe4000000121b */
[----:B------:R-:W-:Y:S02]  /*0470*/  @P0 PRMT R19, R26, 0x7610, R19 ;  /* 0x000076101a130816 */ /* 0x000fe40000000013 */
[----:B------:R-:W-:-:S02]  /*0480*/  @P0 SHF.R.U32.HI R34, RZ, 0x10, R27 ;  /* 0x00000010ff220819 */ /* 0x000fc4000001161b */
[----:B------:R-:W-:Y:S02]  /*0490*/  @P0 PRMT R21, R27, 0x7610, R21 ;  /* 0x000076101b150816 */ /* 0x000fe40000000015 */
[--C-:B---3--:R-:W-:Y:S02]  /*04a0*/  @P0 SHF.R.U64 R26, R24, 0x10, R25.reuse ;  /* 0x00000010181a0819 */ /* 0x108fe40000001219 */
[----:B------:R-:W-:Y:S02]  /*04b0*/  @P0 SHF.R.U32.HI R27, RZ, 0x10, R25 ;  /* 0x00000010ff1b0819 */ /* 0x000fe40000011619 */
[----:B------:R-:W-:Y:S02]  /*04c0*/  @P0 PRMT R0, R25, 0x7610, R0 ;  /* 0x0000761019000816 */ /* 0x000fe40000000000 */
[--C-:B----4-:R-:W-:Y:S02]  /*04d0*/  @P0 SHF.R.U64 R25, R22, 0x10, R23.reuse ;  /* 0x0000001016190819 */ /* 0x110fe40000001217 */
[----:B------:R-:W-:-:S02]  /*04e0*/  @P0 SHF.R.U32.HI R30, RZ, 0x10, R23 ;  /* 0x00000010ff1e0819 */ /* 0x000fc40000011617 */
[--C-:B------:R-:W-:Y:S02]  /*04f0*/  @P0 SHF.R.U64 R32, R10, 0x10, R11.reuse ;  /* 0x000000100a200819 */ /* 0x100fe4000000120b */
[----:B------:R-:W-:Y:S02]  /*0500*/  @P0 SHF.R.U32.HI R33, RZ, 0x10, R11 ;  /* 0x00000010ff210819 */ /* 0x000fe4000001160b */
[----:B------:R-:W-:Y:S02]  /*0510*/  @P0 PRMT R29, R11, 0x7610, R29 ;  /* 0x000076100b1d0816 */ /* 0x000fe4000000001d */
[----:B------:R-:W-:Y:S02]  /*0520*/  @P0 PRMT R11, R26, 0x7610, R11 ;  /* 0x000076101a0b0816 */ /* 0x000fe4000000000b */
[----:B------:R-:W-:Y:S02]  /*0530*/  @P0 PRMT R31, R10, 0x7610, R31 ;  /* 0x000076100a1f0816 */ /* 0x000fe4000000001f */
[----:B------:R-:W-:-:S02]  /*0540*/  @P0 PRMT R26, R27, 0x7610, R26 ;  /* 0x000076101b1a0816 */ /* 0x000fc4000000001a */
[----:B------:R-:W-:Y:S02]  /*0550*/  @P0 PRMT R12, R24, 0x7610, R12 ;  /* 0x00007610180c0816 */ /* 0x000fe4000000000c */
[----:B------:R-:W-:Y:S02]  /*0560*/  @P0 PRMT R27, R25, 0x7610, R27 ;  /* 0x00007610191b0816 */ /* 0x000fe4000000001b */
[----:B------:R-:W-:Y:S02]  /*0570*/  @P0 PRMT R10, R30, 0x7610, R10 ;  /* 0x000076101e0a0816 */ /* 0x000fe4000000000a */
[----:B------:R-:W-:Y:S02]  /*0580*/  @P0 PRMT R24, R34, 0x7610, R24 ;  /* 0x0000761022180816 */ /* 0x000fe40000000018 */
[----:B------:R-:W-:Y:S02]  /*0590*/  @P0 PRMT R30, R32, 0x7610, R30 ;  /* 0x00007610201e0816 */ /* 0x000fe4000000001e */
[----:B------:R-:W-:Y:S01]  /*05a0*/  @P0 PRMT R25, R33, 0x7610, R25 ;  /* 0x0000761021190816 */ /* 0x000fe20000000019 */
[----:B------:R-:W-:Y:S06]  /*05b0*/  @P0 BRA `(.L_x_770) ;  /* 0x00000000009c0947 */ /* 0x000fec0003800000 */
[C---:B------:R-:W-:Y:S02]  /*05c0*/  IADD3 R11, R15.reuse, 0x1, RZ ;  /* 0x000000010f0b7810 */ /* 0x040fe40007ffe0ff */
[C---:B------:R-:W-:Y:S02]  /*05d0*/  IADD3 R19, R15.reuse, 0x2, RZ ;  /* 0x000000020f137810 */ /* 0x040fe40007ffe0ff */
[C---:B------:R-:W-:Y:S02]  /*05e0*/  IADD3 R21, R15.reuse, 0x3, RZ ;  /* 0x000000030f157810 */ /* 0x040fe40007ffe0ff */
[-C--:B------:R-:W-:Y:S02]  /*05f0*/  ISETP.GE.AND P1, PT, R15, R18.reuse, PT ;  /* 0x000000120f00720c */ /* 0x080fe40003f26270 */
[-C--:B------:R-:W-:Y:S02]  /*0600*/  ISETP.GE.AND P2, PT, R11, R18.reuse, PT ;  /* 0x000000120b00720c */ /* 0x080fe40003f46270 */
[----:B------:R-:W-:-:S02]  /*0610*/  ISETP.GE.AND P3, PT, R19, R18, PT ;  /* 0x000000121300720c */ /* 0x000fc40003f66270 */
        /* <DEDUP_REMOVED lines=33> */
.L_x_770:
[----:B-1---5:R-:W-:-:S04]  /*0830*/  IMAD.U32 R2, R31, 0x10000, RZ ;  /* 0x000100001f027824 */ /* 0x022fc800078e00ff */
[----:B------:R-:W-:Y:S01]  /*0840*/  FMUL.FTZ R2, R17, R2 ;  /* 0x0000000211027220 */ /* 0x000fe20000410000 */
[----:B------:R-:W-:Y:S06]  /*0850*/  @!P5 BRA `(.L_x_771) ;  /* 0x000000040084d947 */ /* 0x000fec0003800000 */
[----:B------:R-:W-:Y:S01]  /*0860*/  SHF.L.U32 R32, R29, 0x10, RZ ;  /* 0x000000101d207819 */ /* 0x000fe200000006ff */
[----:B------:R-:W1:Y:S01]  /*0870*/  MUFU.RCP R3, UR21 ;  /* 0x0000001500037d08 */ /* 0x000e620008001000 */
[----:B------:R-:W-:Y:S01]  /*0880*/  FMUL.FTZ R31, R2, R2 ;  /* 0x00000002021f7220 */ /* 0x000fe20000410000 */
[----:B------:R-:W-:Y:S01]  /*0890*/  SHF.L.U32 R30, R30, 0x10, RZ ;  /* 0x000000101e1e7819 */ /* 0x000fe200000006ff */
[----:B------:R-:W-:Y:S02]  /*08a0*/  HADD2.F32 R34, -RZ, R27.H0_H0 ;  /* 0x2000001bff227230 */ /* 0x000fe40000004100 */
[----:B------:R-:W-:Y:S01]  /*08b0*/  FMUL.FTZ R29, R17, R32 ;  /* 0x00000020111d7220 */ /* 0x000fe20000410000 */
[----:B------:R-:W-:Y:S01]  /*08c0*/  SHF.L.U32 R36, R25, 0x10, RZ ;  /* 0x0000001019247819 */ /* 0x000fe200000006ff */
[----:B------:R-:W-:Y:S02]  /*08d0*/  HADD2.F32 R22, -RZ, R22.H0_H0 ;  /* 0x20000016ff167230 */ /* 0x000fe40000004100 */
[----:B------:R-:W-:Y:S01]  /*08e0*/  FFMA.FTZ R31, R31, -UR19, R31 ;  /* 0x800000131f1f7c23 */ /* 0x000fe2000801001f */
[----:B------:R-:W-:Y:S01]  /*08f0*/  FMUL.FTZ R27, R29, R29 ;  /* 0x0000001d1d1b7220 */ /* 0x000fe20000410000 */
[----:B------:R-:W-:-:S02]  /*0900*/  HADD2.F32 R32, -RZ, R23.H0_H0 ;  /* 0x20000017ff207230 */ /* 0x000fc40000004100 */
[C---:B------:R-:W-:Y:S01]  /*0910*/  FMUL.FTZ R30, R17.reuse, R30 ;  /* 0x0000001e111e7220 */ /* 0x040fe20000410000 */
[----:B------:R-:W-:Y:S01]  /*0920*/  FMUL.FTZ R25, R17, R36 ;  /* 0x0000002411197220 */ /* 0x000fe20000410000 */
[----:B------:R-:W-:Y:S01]  /*0930*/  FFMA.FTZ R27, R27, -UR19, R27 ;  /* 0x800000131b1b7c23 */ /* 0x000fe2000801001b */
[----:B------:R-:W-:Y:S01]  /*0940*/  FFMA.FTZ R22, R22, UR19, R31 ;  /* 0x0000001316167c23 */ /* 0x000fe2000801001f */
[----:B------:R-:W-:Y:S01]  /*0950*/  FMUL.FTZ R23, R30, R30 ;  /* 0x0000001e1e177220 */ /* 0x000fe20000410000 */
[----:B------:R-:W-:Y:S02]  /*0960*/  HADD2.F32 R10, -RZ, R10.H0_H0 ;  /* 0x2000000aff0a7230 */ /* 0x000fe40000004100 */
[----:B------:R-:W-:Y:S01]  /*0970*/  FFMA.FTZ R32, R32, UR19, R27 ;  /* 0x0000001320207c23 */ /* 0x000fe2000801001b */
[----:B------:R-:W-:Y:S01]  /*0980*/  FMUL.FTZ R27, R25, R25 ;  /* 0x00000019191b7220 */ /* 0x000fe20000410000 */
[----:B-1----:R-:W-:Y:S01]  /*0990*/  FMUL.FTZ R31, R22, R3 ;  /* 0x00000003161f7220 */ /* 0x002fe20000410000 */
[----:B------:R-:W-:Y:S01]  /*09a0*/  FFMA.FTZ R23, R23, -UR19, R23 ;  /* 0x8000001317177c23 */ /* 0x000fe20008010017 */
[----:B------:R-:W-:-:S02]  /*09b0*/  HADD2.F32 R12, -RZ, R12.H0_H0 ;  /* 0x2000000cff0c7230 */ /* 0x000fc40000004100 */
[----:B------:R-:W-:Y:S01]  /*09c0*/  FFMA.FTZ R27, R27, -UR19, R27 ;  /* 0x800000131b1b7c23 */ /* 0x000fe2000801001b */
[----:B------:R-:W-:Y:S02]  /*09d0*/  HADD2.F32 R0, -RZ, R0.H0_H0 ;  /* 0x20000000ff007230 */ /* 0x000fe40000004100 */
[----:B------:R-:W-:Y:S01]  /*09e0*/  FFMA.FTZ R34, R34, UR19, R23 ;  /* 0x0000001322227c23 */ /* 0x000fe20008010017 */
[----:B------:R-:W1:Y:S01]  /*09f0*/  MUFU.SQRT R31, R31 ;  /* 0x0000001f001f7308 */ /* 0x000e620000002000 */
[----:B------:R-:W-:Y:S01]  /*0a00*/  FFMA.FTZ R10, R10, UR19, R27 ;  /* 0x000000130a0a7c23 */ /* 0x000fe2000801001b */
[-C--:B------:R-:W-:Y:S01]  /*0a10*/  FMUL.FTZ R27, R32, R3.reuse ;  /* 0x00000003201b7220 */ /* 0x080fe20000410000 */
[-C--:B------:R-:W-:Y:S01]  /*0a20*/  FMUL.FTZ R33, R34, R3.reuse ;  /* 0x0000000322217220 */ /* 0x080fe20000410000 */
[----:B------:R-:W-:Y:S01]  /*0a30*/  FFMA.FTZ R29, R29, -UR18, R29 ;  /* 0x800000121d1d7c23 */ /* 0x000fe2000801001d */
[----:B------:R-:W-:Y:S01]  /*0a40*/  FMUL.FTZ R3, R10, R3 ;  /* 0x000000030a037220 */ /* 0x000fe20000410000 */
[----:B------:R-:W-:-:S02]  /*0a50*/  HADD2.F32 R26, -RZ, R26.H0_H0 ;  /* 0x2000001aff1a7230 */ /* 0x000fc40000004100 */
[----:B------:R-:W-:Y:S01]  /*0a60*/  FFMA.FTZ R25, R25, -UR18, R25 ;  /* 0x8000001219197c23 */ /* 0x000fe20008010019 */
[----:B------:R-:W2:Y:S01]  /*0a70*/  MUFU.SQRT R27, R27 ;  /* 0x0000001b001b7308 */ /* 0x000ea20000002000 */
[----:B------:R-:W-:Y:S01]  /*0a80*/  FFMA.FTZ R0, R0, UR18, R29 ;  /* 0x0000001200007c23 */ /* 0x000fe2000801001d */
[----:B------:R-:W-:Y:S02]  /*0a90*/  HADD2.F32 R19, -RZ, R19.H0_H0 ;  /* 0x20000013ff137230 */ /* 0x000fe40000004100 */
[----:B------:R-:W-:Y:S01]  /*0aa0*/  FFMA.FTZ R26, R26, UR18, R25 ;  /* 0x000000121a1a7c23 */ /* 0x000fe20008010019 */
[----:B------:R-:W-:Y:S02]  /*0ab0*/  HADD2.F32 R28, -RZ, R28.H0_H0 ;  /* 0x2000001cff1c7230 */ /* 0x000fe40000004100 */
[----:B------:R-:W-:Y:S01]  /*0ac0*/  HADD2.F32 R21, -RZ, R21.H0_H0 ;  /* 0x20000015ff157230 */ /* 0x000fe20000004100 */
[----:B------:R-:W3:Y:S01]  /*0ad0*/  MUFU.SQRT R3, R3 ;  /* 0x0000000300037308 */ /* 0x000ee20000002000 */
[----:B-1----:R-:W-:Y:S01]  /*0ae0*/  FADD.FTZ R23, R31, UR22 ;  /* 0x000000161f177e21 */ /* 0x002fe20008010000 */
[----:B------:R-:W-:Y:S01]  /*0af0*/  FFMA.FTZ R31, R2, -UR18, R2 ;  /* 0x80000012021f7c23 */ /* 0x000fe20008010002 */
[----:B------:R-:W-:-:S02]  /*0b00*/  HADD2.F32 R2, -RZ, R11.H0_H0 ;  /* 0x2000000bff027230 */ /* 0x000fc40000004100 */
[----:B------:R-:W-:Y:S01]  /*0b10*/  FFMA.FTZ R11, R30, -UR18, R30 ;  /* 0x800000121e0b7c23 */ /* 0x000fe2000801001e */
[----:B------:R-:W-:Y:S02]  /*0b20*/  HADD2.F32 R24, -RZ, R24.H0_H0 ;  /* 0x20000018ff187230 */ /* 0x000fe40000004100 */
[----:B------:R-:W-:Y:S01]  /*0b30*/  FFMA.FTZ R12, R12, UR18, R31 ;  /* 0x000000120c0c7c23 */ /* 0x000fe2000801001f */
[----:B------:R-:W1:Y:S01]  /*0b40*/  MUFU.SQRT R33, R33 ;  /* 0x0000002100217308 */ /* 0x000e620000002000 */
[----:B--2---:R-:W-:Y:S01]  /*0b50*/  FADD.FTZ R27, R27, UR22 ;  /* 0x000000161b1b7e21 */ /* 0x004fe20008010000 */
[----:B------:R-:W-:-:S06]  /*0b60*/  FFMA.FTZ R2, R2, UR18, R11 ;  /* 0x0000001202027c23 */ /* 0x000fcc000801000b */
[----:B------:R-:W2:Y:S01]  /*0b70*/  MUFU.RCP R31, UR20 ;  /* 0x00000014001f7d08 */ /* 0x000ea20008001000 */
[----:B---3--:R-:W-:-:S07]  /*0b80*/  FADD.FTZ R3, R3, UR22 ;  /* 0x0000001603037e21 */ /* 0x008fce0008010000 */
[----:B------:R-:W3:Y:S01]  /*0b90*/  MUFU.RCP R23, R23 ;  /* 0x0000001700177308 */ /* 0x000ee20000001000 */
[----:B-1----:R-:W-:-:S07]  /*0ba0*/  FADD.FTZ R33, R33, UR22 ;  /* 0x0000001621217e21 */ /* 0x002fce0008010000 */
[----:B------:R-:W1:Y:S01]  /*0bb0*/  MUFU.RCP R11, R33 ;  /* 0x00000021000b7308 */ /* 0x000e620000001000 */
[----:B--2---:R-:W-:Y:S01]  /*0bc0*/  FMUL.FTZ R30, R12, R31 ;  /* 0x0000001f0c1e7220 */ /* 0x004fe20000410000 */
[----:B------:R-:W-:-:S06]  /*0bd0*/  F2FP.F16.F32.PACK_AB R12, R22, R12 ;  /* 0x0000000c160c723e */ /* 0x000fcc00000000ff */
[----:B------:R-:W2:Y:S01]  /*0be0*/  MUFU.RCP R27, R27 ;  /* 0x0000001b001b7308 */ /* 0x000ea20000001000 */
[----:B---3--:R-:W-:Y:S01]  /*0bf0*/  FMUL.FTZ R36, R30, R23 ;  /* 0x000000171e247220 */ /* 0x008fe20000410000 */
[-C--:B------:R-:W-:Y:S01]  /*0c00*/  FMUL.FTZ R30, R2, R31.reuse ;  /* 0x0000001f021e7220 */ /* 0x080fe20000410000 */
[-C--:B------:R-:W-:Y:S01]  /*0c10*/  FMUL.FTZ R23, R0, R31.reuse ;  /* 0x0000001f00177220 */ /* 0x080fe20000410000 */
[----:B------:R-:W-:Y:S01]  /*0c20*/  FMUL.FTZ R31, R26, R31 ;  /* 0x0000001f1a1f7220 */ /* 0x000fe20000410000 */
[----:B------:R-:W-:-:S03]  /*0c30*/  FFMA.FTZ R36, R19, UR17, R36 ;  /* 0x0000001113247c23 */ /* 0x000fc60008010024 */
[----:B------:R-:W3:Y:S01]  /*0c40*/  MUFU.RCP R3, R3 ;  /* 0x0000000300037308 */ /* 0x000ee20000001000 */
[----:B-1----:R-:W-:Y:S01]  /*0c50*/  FMUL.FTZ R11, R30, R11 ;  /* 0x0000000b1e0b7220 */ /* 0x002fe20000410000 */
[----:B------:R-:W-:-:S03]  /*0c60*/  FMUL.FTZ R36, R36, UR23 ;  /* 0x0000001724247c20 */ /* 0x000fc60008410000 */
[----:B------:R-:W-:Y:S02]  /*0c70*/  FFMA.FTZ R11, R28, UR17, R11 ;  /* 0x000000111c0b7c23 */ /* 0x000fe4000801000b */
[----:B------:R-:W-:Y:S01]  /*0c80*/  F2FP.F16.F32.PACK_AB R36, RZ, R36 ;  /* 0x00000024ff24723e */ /* 0x000fe200000000ff */
[----:B--2---:R-:W-:Y:S01]  /*0c90*/  FMUL.FTZ R30, R23, R27 ;  /* 0x0000001b171e7220 */ /* 0x004fe20000410000 */
[----:B------:R-:W-:-:S03]  /*0ca0*/  FMUL.FTZ R23, R11, UR23 ;  /* 0x000000170b177c20 */ /* 0x000fc60008410000 */
[----:B------:R-:W-:Y:S02]  /*0cb0*/  HADD2.F32 R36, -RZ, R36.H0_H0 ;  /* 0x20000024ff247230 */ /* 0x000fe40000004100 */
[----:B------:R-:W-:Y:S01]  /*0cc0*/  FFMA.FTZ R30, R21, UR17, R30 ;  /* 0x00000011151e7c23 */ /* 0x000fe2000801001e */
[----:B------:R-:W-:Y:S01]  /*0cd0*/  F2FP.F16.F32.PACK_AB R23, R23, R34 ;  /* 0x000000221717723e */ /* 0x000fe200000000ff */
[----:B---3--:R-:W-:Y:S02]  /*0ce0*/  FMUL.FTZ R3, R31, R3 ;  /* 0x000000031f037220 */ /* 0x008fe40000410000 */
[----:B------:R-:W-:Y:S02]  /*0cf0*/  FMUL.FTZ R27, R30, UR23 ;  /* 0x000000171e1b7c20 */ /* 0x000fe40008410000 */
[----:B------:R-:W-:Y:S02]  /*0d00*/  HADD2.F32 R11, -RZ, R23.H1_H1 ;  /* 0x30000017ff0b7230 */ /* 0x000fe40000004100 */
[----:B------:R-:W-:Y:S01]  /*0d10*/  FFMA.FTZ R3, R24, UR17, R3 ;  /* 0x0000001118037c23 */ /* 0x000fe20008010003 */
[----:B------:R-:W-:-:S03]  /*0d20*/  F2FP.F16.F32.PACK_AB R27, R27, R32 ;  /* 0x000000201b1b723e */ /* 0x000fc600000000ff */
[----:B------:R-:W-:Y:S01]  /*0d30*/  FMUL.FTZ R3, R3, UR23 ;  /* 0x0000001703037c20 */ /* 0x000fe20008410000 */
[--C-:B------:R-:W-:Y:S01]  /*0d40*/  FADD.FTZ R25, R28, -R11.reuse ;  /* 0x8000000b1c197221 */ /* 0x100fe20000010000 */
[----:B------:R-:W-:Y:S01]  /*0d50*/  PRMT R11, R12, 0x7610, R11 ;  /* 0x000076100c0b7816 */ /* 0x000fe2000000000b */
[----:B------:R-:W-:Y:S02]  /*0d60*/  HADD2.F32 R30, -RZ, R27.H1_H1 ;  /* 0x3000001bff1e7230 */ /* 0x000fe40000004100 */
[----:B------:R-:W-:Y:S01]  /*0d70*/  F2FP.F16.F32.PACK_AB R10, R3, R10 ;  /* 0x0000000a030a723e */ /* 0x000fe200000000ff */
[----:B------:R-:W-:Y:S01]  /*0d80*/  FADD.FTZ R3, R19, -R36 ;  /* 0x8000002413037221 */ /* 0x000fe20000010000 */
[----:B------:R-:W-:Y:S01]  /*0d90*/  F2FP.F16.F32.PACK_AB R0, R0, R25 ;  /* 0x000000190000723e */ /* 0x000fe200000000ff */
[----:B------:R-:W-:Y:S01]  /*0da0*/  FADD.FTZ R29, R21, -R30 ;  /* 0x8000001e151d7221 */ /* 0x000fe20000010000 */
[----:B------:R-:W-:Y:S01]  /*0db0*/  PRMT R19, R12, 0x7632, R19 ;  /* 0x000076320c137816 */ /* 0x000fe20000000013 */
[----:B------:R-:W-:Y:S01]  /*0dc0*/  HADD2.F32 R31, -RZ, R10.H1_H1 ;  /* 0x3000000aff1f7230 */ /* 0x000fe20000004100 */
[----:B------:R-:W-:-:S02]  /*0dd0*/  F2FP.F16.F32.PACK_AB R3, R2, R3 ;  /* 0x000000030203723e */ /* 0x000fc400000000ff */
[----:B------:R-:W-:Y:S02]  /*0de0*/  PRMT R22, R0, 0x7632, R22 ;  /* 0x0000763200167816 */ /* 0x000fe40000000016 */
[----:B------:R-:W-:Y:S01]  /*0df0*/  FADD.FTZ R31, R24, -R31 ;  /* 0x8000001f181f7221 */ /* 0x000fe20000010000 */
[----:B------:R-:W-:Y:S02]  /*0e00*/  F2FP.F16.F32.PACK_AB R24, R26, R29 ;  /* 0x0000001d1a18723e */ /* 0x000fe400000000ff */
[C---:B------:R-:W-:Y:S02]  /*0e10*/  PRMT R35, R3.reuse, 0x7632, R35 ;  /* 0x0000763203237816 */ /* 0x040fe40000000023 */
[----:B------:R-:W-:Y:S02]  /*0e20*/  F2FP.F16.F32.PACK_AB R31, RZ, R31 ;  /* 0x0000001fff1f723e */ /* 0x000fe400000000ff */
[----:B------:R-:W-:Y:S02]  /*0e30*/  PRMT R21, R3, 0x7610, R21 ;  /* 0x0000761003157816 */ /* 0x000fe40000000015 */
[----:B------:R-:W-:-:S02]  /*0e40*/  PRMT R33, R31, 0x7610, R33 ;  /* 0x000076101f217816 */ /* 0x000fc40000000021 */
[----:B------:R-:W-:Y:S01]  /*0e50*/  PRMT R29, R24, 0x7632, R29 ;  /* 0x00007632181d7816 */ /* 0x000fe2000000001d */
[----:B------:R-:W-:Y:S06]  /*0e60*/  BRA `(.L_x_772) ;  /* 0x0000000400907947 */ /* 0x000fec0003800000 */
.L_x_771:
[----:B------:R-:W-:Y:S01]  /*0e70*/  HADD2.F32 R28, -RZ, R28.H0_H0 ;  /* 0x2000001cff1c7230 */ /* 0x000fe20000004100 */
[----:B------:R-:W-:Y:S01]  /*0e80*/  SHF.L.U32 R3, R30, 0x10, RZ ;  /* 0x000000101e037819 */ /* 0x000fe200000006ff */
[----:B------:R-:W-:Y:S01]  /*0e90*/  HADD2.F32 R21, -RZ, R21.H0_H0 ;  /* 0x20000015ff157230 */ /* 0x000fe20000004100 */
[----:B------:R-:W-:Y:S01]  /*0ea0*/  SHF.L.U32 R31, R29, 0x10, RZ ;  /* 0x000000101d1f7819 */ /* 0x000fe200000006ff */
[----:B------:R-:W-:Y:S02]  /*0eb0*/  HADD2.F32 R19, -RZ, R19.H0_H0 ;  /* 0x20000013ff137230 */ /* 0x000fe40000004100 */
[----:B------:R-:W-:Y:S01]  /*0ec0*/  FMUL.FTZ R30, R28, UR17 ;  /* 0x000000111c1e7c20 */ /* 0x000fe20008410000 */
[----:B------:R-:W-:Y:S02]  /*0ed0*/  HADD2.F32 R24, -RZ, R24.H0_H0 ;  /* 0x20000018ff187230 */ /* 0x000fe40000004100 */
[----:B------:R-:W-:Y:S01]  /*0ee0*/  FMUL.FTZ R32, R21, UR17 ;  /* 0x0000001115207c20 */ /* 0x000fe20008410000 */
[----:B------:R-:W-:-:S02]  /*0ef0*/  HADD2.F32 R34, -RZ, R27.H0_H0 ;  /* 0x2000001bff227230 */ /* 0x000fc40000004100 */
[----:B------:R-:W-:Y:S01]  /*0f00*/  FFMA.FTZ R3, R17, R3, R30 ;  /* 0x0000000311037223 */ /* 0x000fe2000001001e */
[----:B------:R-:W-:Y:S01]  /*0f10*/  FFMA.FTZ R29, R19, UR17, R2 ;  /* 0x00000011131d7c23 */ /* 0x000fe20008010002 */
[----:B------:R-:W-:Y:S01]  /*0f20*/  FFMA.FTZ R2, R17, R31, R32 ;  /* 0x0000001f11027223 */ /* 0x000fe20000010020 */
[----:B------:R-:W1:Y:S01]  /*0f30*/  MUFU.RCP R30, UR21 ;  /* 0x00000015001e7d08 */ /* 0x000e620008001000 */
[----:B------:R-:W-:Y:S01]  /*0f40*/  FMUL.FTZ R32, R3, R3 ;  /* 0x0000000303207220 */ /* 0x000fe20000410000 */
[----:B------:R-:W-:Y:S02]  /*0f50*/  IMAD.U32 R25, R25, 0x10000, RZ ;  /* 0x0001000019197824 */ /* 0x000fe400078e00ff */
[----:B------:R-:W-:Y:S01]  /*0f60*/  FMUL.FTZ R31, R29, R29 ;  /* 0x0000001d1d1f7220 */ /* 0x000fe20000410000 */
[----:B------:R-:W-:Y:S02]  /*0f70*/  HADD2.F32 R33, -RZ, R22.H0_H0 ;  /* 0x20000016ff217230 */ /* 0x000fe40000004100 */
[----:B------:R-:W-:Y:S01]  /*0f80*/  FFMA.FTZ R27, R32, -UR19, R32 ;  /* 0x80000013201b7c23 */ /* 0x000fe20008010020 */
[----:B------:R-:W-:Y:S01]  /*0f90*/  FMUL.FTZ R32, R24, UR17 ;  /* 0x0000001118207c20 */ /* 0x000fe20008410000 */
[----:B------:R-:W-:Y:S01]  /*0fa0*/  FFMA.FTZ R22, R31, -UR19, R31 ;  /* 0x800000131f167c23 */ /* 0x000fe2000801001f */
[----:B------:R-:W-:Y:S01]  /*0fb0*/  FMUL.FTZ R31, R2, R2 ;  /* 0x00000002021f7220 */ /* 0x000fe20000410000 */
[----:B------:R-:W-:Y:S01]  /*0fc0*/  FFMA.FTZ R27, R34, UR19, R27 ;  /* 0x00000013221b7c23 */ /* 0x000fe2000801001b */
[----:B------:R-:W-:Y:S01]  /*0fd0*/  FFMA.FTZ R25, R17, R25, R32 ;  /* 0x0000001911197223 */ /* 0x000fe20000010020 */
[----:B------:R-:W-:Y:S01]  /*0fe0*/  FFMA.FTZ R22, R33, UR19, R22 ;  /* 0x0000001321167c23 */ /* 0x000fe20008010016 */
[----:B------:R-:W-:-:S02]  /*0ff0*/  HADD2.F32 R34, -RZ, R23.H0_H0 ;  /* 0x20000017ff227230 */ /* 0x000fc40000004100 */
[----:B------:R-:W-:Y:S01]  /*1000*/  FFMA.FTZ R23, R31, -UR19, R31 ;  /* 0x800000131f177c23 */ /* 0x000fe2000801001f */
[----:B------:R-:W-:Y:S01]  /*1010*/  FMUL.FTZ R32, R25, R25 ;  /* 0x0000001919207220 */ /* 0x000fe20000410000 */
[----:B------:R-:W-:Y:S02]  /*1020*/  HADD2.F32 R33, -RZ, R10.H0_H0 ;  /* 0x2000000aff217230 */ /* 0x000fe40000004100 */
[----:B------:R-:W-:Y:S01]  /*1030*/  FFMA.FTZ R29, R29, -UR18, R29 ;  /* 0x800000121d1d7c23 */ /* 0x000fe2000801001d */
[----:B------:R-:W-:Y:S01]  /*1040*/  FFMA.FTZ R23, R34, UR19, R23 ;  /* 0x0000001322177c23 */ /* 0x000fe20008010017 */
[----:B------:R-:W-:Y:S01]  /*1050*/  FFMA.FTZ R10, R32, -UR19, R32 ;  /* 0x80000013200a7c23 */ /* 0x000fe20008010020 */
[-C--:B-1----:R-:W-:Y:S01]  /*1060*/  FMUL.FTZ R31, R22, R30.reuse ;  /* 0x0000001e161f7220 */ /* 0x082fe20000410000 */
[-C--:B------:R-:W-:Y:S01]  /*1070*/  FMUL.FTZ R34, R27, R30.reuse ;  /* 0x0000001e1b227220 */ /* 0x080fe20000410000 */
[----:B------:R-:W-:Y:S02]  /*1080*/  HADD2.F32 R12, -RZ, R12.H0_H0 ;  /* 0x2000000cff0c7230 */ /* 0x000fe40000004100 */
[----:B------:R-:W-:Y:S01]  /*1090*/  FFMA.FTZ R10, R33, UR19, R10 ;  /* 0x00000013210a7c23 */ /* 0x000fe2000801000a */
[-C--:B------:R-:W-:Y:S01]  /*10a0*/  FMUL.FTZ R33, R23, R30.reuse ;  /* 0x0000001e17217220 */ /* 0x080fe20000410000 */
[----:B------:R-:W-:Y:S01]  /*10b0*/  FFMA.FTZ R3, R3, -UR18, R3 ;  /* 0x8000001203037c23 */ /* 0x000fe20008010003 */
[----:B------:R-:W1:Y:S01]  /*10c0*/  MUFU.SQRT R31, R31 ;  /* 0x0000001f001f7308 */ /* 0x000e620000002000 */
[----:B------:R-:W-:Y:S01]  /*10d0*/  FMUL.FTZ R32, R10, R30 ;  /* 0x0000001e0a207220 */ /* 0x000fe20000410000 */
[----:B------:R-:W-:Y:S01]  /*10e0*/  FFMA.FTZ R29, R12, UR18, R29 ;  /* 0x000000120c1d7c23 */ /* 0x000fe2000801001d */
[----:B------:R-:W-:-:S02]  /*10f0*/  HADD2.F32 R26, -RZ, R26.H0_H0 ;  /* 0x2000001aff1a7230 */ /* 0x000fc40000004100 */
[----:B------:R-:W-:Y:S02]  /*1100*/  FFMA.FTZ R25, R25, -UR18, R25 ;  /* 0x8000001219197c23 */ /* 0x000fe40008010019 */
[----:B------:R-:W-:Y:S01]  /*1110*/  F2FP.F16.F32.PACK_AB R22, R22, R29 ;  /* 0x0000001d1616723e */ /* 0x000fe200000000ff */
[----:B------:R-:W2:Y:S01]  /*1120*/  MUFU.SQRT R34, R34 ;  /* 0x0000002200227308 */ /* 0x000ea20000002000 */
[----:B------:R-:W-:-:S07]  /*1130*/  FFMA.FTZ R25, R26, UR18, R25 ;  /* 0x000000121a197c23 */ /* 0x000fce0008010019 */
[----:B------:R-:W3:Y:S01]  /*1140*/  MUFU.SQRT R33, R33 ;  /* 0x0000002100217308 */ /* 0x000ee20000002000 */
[----:B-1----:R-:W-:-:S07]  /*1150*/  FADD.FTZ R35, R31, UR22 ;  /* 0x000000161f237e21 */ /* 0x002fce0008010000 */
[----:B------:R-:W1:Y:S01]  /*1160*/  MUFU.SQRT R32, R32 ;  /* 0x0000002000207308 */ /* 0x000e620000002000 */
[----:B--2---:R-:W-:Y:S01]  /*1170*/  FADD.FTZ R30, R34, UR22 ;  /* 0x00000016221e7e21 */ /* 0x004fe20008010000 */
[----:B------:R-:W-:-:S05]  /*1180*/  HADD2.F32 R34, -RZ, R11.H0_H0 ;  /* 0x2000000bff227230 */ /* 0x000fca0000004100 */
[----:B------:R-:W-:Y:S01]  /*1190*/  FFMA.FTZ R3, R34, UR18, R3 ;  /* 0x0000001222037c23 */ /* 0x000fe20008010003 */
[----:B------:R-:W2:Y:S01]  /*11a0*/  MUFU.RCP R12, UR20 ;  /* 0x00000014000c7d08 */ /* 0x000ea20008001000 */
[----:B---3--:R-:W-:Y:S01]  /*11b0*/  FADD.FTZ R11, R33, UR22 ;  /* 0x00000016210b7e21 */ /* 0x008fe20008010000 */
[----:B------:R-:W-:Y:S02]  /*11c0*/  HADD2.F32 R34, -RZ, R0.H0_H0 ;  /* 0x20000000ff227230 */ /* 0x000fe40000004100 */
[----:B------:R-:W-:-:S04]  /*11d0*/  FFMA.FTZ R33, R2, -UR18, R2 ;  /* 0x8000001202217c23 */ /* 0x000fc80008010002 */
[----:B------:R-:W-:Y:S01]  /*11e0*/  FFMA.FTZ R33, R34, UR18, R33 ;  /* 0x0000001222217c23 */ /* 0x000fe20008010021 */
[----:B------:R3:W4:Y:S01]  /*11f0*/  MUFU.RCP R31, R35 ;  /* 0x00000023001f7308 */ /* 0x0007220000001000 */
[----:B-1----:R-:W-:-:S07]  /*1200*/  FADD.FTZ R32, R32, UR22 ;  /* 0x0000001620207e21 */ /* 0x002fce0008010000 */
[----:B------:R-:W1:Y:S01]  /*1210*/  MUFU.RCP R0, R32 ;  /* 0x0000002000007308 */ /* 0x000e620000001000 */
[-C--:B--2---:R-:W-:Y:S01]  /*1220*/  FMUL.FTZ R2, R29, R12.reuse ;  /* 0x0000000c1d027220 */ /* 0x084fe20000410000 */
[-C--:B---3--:R-:W-:Y:S01]  /*1230*/  FMUL.FTZ R35, R25, R12.reuse ;  /* 0x0000000c19237220 */ /* 0x088fe20000410000 */
[----:B------:R-:W-:-:S05]  /*1240*/  FMUL.FTZ R26, R33, R12 ;  /* 0x0000000c211a7220 */ /* 0x000fca0000410000 */
[----:B------:R-:W2:Y:S01]  /*1250*/  MUFU.RCP R30, R30 ;  /* 0x0000001e001e7308 */ /* 0x000ea20000001000 */
[----:B----4-:R-:W-:Y:S01]  /*1260*/  FMUL.FTZ R2, R2, R31 ;  /* 0x0000001f02027220 */ /* 0x010fe20000410000 */
[----:B------:R-:W-:-:S03]  /*1270*/  FMUL.FTZ R31, R3, R12 ;  /* 0x0000000c031f7220 */ /* 0x000fc60000410000 */
[----:B------:R-:W-:-:S03]  /*1280*/  FMUL.FTZ R2, R2, UR23 ;  /* 0x0000001702027c20 */ /* 0x000fc60008410000 */
[----:B------:R-:W3:Y:S01]  /*1290*/  MUFU.RCP R11, R11 ;  /* 0x0000000b000b7308 */ /* 0x000ee20000001000 */
[----:B-1----:R-:W-:Y:S01]  /*12a0*/  FMUL.FTZ R35, R35, R0 ;  /* 0x0000000023237220 */ /* 0x002fe20000410000 */
[----:B------:R-:W-:-:S03]  /*12b0*/  F2FP.F16.F32.PACK_AB R2, RZ, R2 ;  /* 0x00000002ff02723e */ /* 0x000fc600000000ff */
[----:B------:R-:W-:Y:S02]  /*12c0*/  FMUL.FTZ R35, R35, UR23 ;  /* 0x0000001723237c20 */ /* 0x000fe40008410000 */
[----:B------:R-:W-:Y:S02]  /*12d0*/  HADD2.F32 R2, -RZ, R2.H0_H0 ;  /* 0x20000002ff027230 */ /* 0x000fe40000004100 */
[----:B--2---:R-:W-:Y:S01]  /*12e0*/  FMUL.FTZ R30, R31, R30 ;  /* 0x0000001e1f1e7220 */ /* 0x004fe20000410000 */
[----:B------:R-:W-:Y:S02]  /*12f0*/  F2FP.F16.F32.PACK_AB R10, R35, R10 ;  /* 0x0000000a230a723e */ /* 0x000fe400000000ff */
[----:B------:R-:W-:Y:S01]  /*1300*/  FADD.FTZ R2, R19, -R2 ;  /* 0x8000000213027221 */ /* 0x000fe20000010000 */
[----:B------:R-:W-:Y:S01]  /*1310*/  FMUL.FTZ R30, R30, UR23 ;  /* 0x000000171e1e7c20 */ /* 0x000fe20008410000 */
[----:B------:R-:W-:Y:S01]  /*1320*/  PRMT R19, R22, 0x7632, R19 ;  /* 0x0000763216137816 */ /* 0x000fe20000000013 */
[----:B---3--:R-:W-:-:S03]  /*1330*/  FMUL.FTZ R11, R26, R11 ;  /* 0x0000000b1a0b7220 */ /* 0x008fc60000410000 */
[----:B------:R-:W-:Y:S02]  /*1340*/  F2FP.F16.F32.PACK_AB R27, R30, R27 ;  /* 0x0000001b1e1b723e */ /* 0x000fe400000000ff */
[----:B------:R-:W-:Y:S01]  /*1350*/  F2FP.F16.F32.PACK_AB R2, R3, R2 ;  /* 0x000000020302723e */ /* 0x000fe200000000ff */
[----:B------:R-:W-:Y:S02]  /*1360*/  FMUL.FTZ R0, R11, UR23 ;  /* 0x000000170b007c20 */ /* 0x000fe40008410000 */
[----:B------:R-:W-:Y:S01]  /*1370*/  HADD2.F32 R11, -RZ, R27.H1_H1 ;  /* 0x3000001bff0b7230 */ /* 0x000fe20000004100 */
[----:B------:R-:W-:Y:S02]  /*1380*/  PRMT R35, R2, 0x7632, R35 ;  /* 0x0000763202237816 */ /* 0x000fe40000000023 */
        /* <DEDUP_REMOVED lines=9> */
[----:B------:R-:W-:Y:S02]  /*1420*/  F2FP.F16.F32.PACK_AB R24, RZ, R24 ;  /* 0x00000018ff18723e */ /* 0x000fe400000000ff */
[----:B------:R-:W-:Y:S02]  /*1430*/  PRMT R27, R0, 0x7610, R27 ;  /* 0x00007610001b7816 */ /* 0x000fe4000000001b */
[----:B------:R-:W-:Y:S02]  /*1440*/  F2FP.F16.F32.PACK_AB R12, R25, R12 ;  /* 0x0000000c190c723e */ /* 0x000fe400000000ff */
[----:B------:R-:W-:-:S02]  /*1450*/  PRMT R33, R24, 0x7610, R33 ;  /* 0x0000761018217816 */ /* 0x000fc40000000021 */
[----:B------:R-:W-:Y:S02]  /*1460*/  PRMT R21, R2, 0x7610, R21 ;  /* 0x0000761002157816 */ /* 0x000fe40000000015 */
[C---:B------:R-:W-:Y:S02]  /*1470*/  PRMT R22, R28.reuse, 0x7632, R22 ;  /* 0x000076321c167816 */ /* 0x040fe40000000016 */
[----:B------:R-:W-:Y:S02]  /*1480*/  PRMT R0, R28, 0x7610, R0 ;  /* 0x000076101c007816 */ /* 0x000fe40000000000 */
[C---:B------:R-:W-:Y:S02]  /*1490*/  PRMT R29, R12.reuse, 0x7632, R29 ;  /* 0x000076320c1d7816 */ /* 0x040fe4000000001d */
[----:B------:R-:W-:-:S07]  /*14a0*/  PRMT R24, R12, 0x7610, R24 ;  /* 0x000076100c187816 */ /* 0x000fce0000000018 */
.L_x_772:
[----:B------:R-:W-:Y:S01]  /*14b0*/  HADD2.F32 R31, -RZ, R21.H0_H0 ;  /* 0x20000015ff1f7230 */ /* 0x000fe20000004100 */
[----:B------:R-:W-:Y:S01]  /*14c0*/  IADD3 R2, P1, R14, UR4, RZ ;  /* 0x000000040e027c10 */ /* 0x000fe2000ff3e0ff */
[----:B------:R-:W-:Y:S02]  /*14d0*/  HADD2.F32 R12, -RZ, R0.H0_H0 ;  /* 0x20000000ff0c7230 */ /* 0x000fe40000004100 */
[----:B------:R-:W-:Y:S01]  /*14e0*/  HADD2.F32 R25, -RZ, R24.H0_H0 ;  /* 0x20000018ff197230 */ /* 0x000fe20000004100 */
[----:B------:R-:W-:Y:S01]  /*14f0*/  IADD3.X R3, R13, UR5, RZ, P1, !PT ;  /* 0x000000050d037c10 */ /* 0x000fe20008ffe4ff */
[----:B------:R-:W-:Y:S01]  /*1500*/  HADD2.F32 R37, -RZ, R33.H0_H0 ;  /* 0x20000021ff257230 */ /* 0x000fe20000004100 */
[----:B------:R-:W1:Y:S08]  /*1510*/  F2F.BF16.F32 R31, R31 ;  /* 0x0000001f001f7304 */ /* 0x000e700000202000 */
[----:B------:R-:W2:Y:S08]  /*1520*/  F2F.BF16.F32 R12, R12 ;  /* 0x0000000c000c7304 */ /* 0x000eb00000202000 */
[----:B------:R-:W3:Y:S08]  /*1530*/  F2F.BF16.F32 R25, R25 ;  /* 0x0000001900197304 */ /* 0x000ef00000202000 */
[----:B------:R-:W4:Y:S01]  /*1540*/  F2F.BF16.F32 R37, R37 ;  /* 0x0000002500257304 */ /* 0x000f220000202000 */
[----:B-12---:R-:W-:Y:S05]  /*1550*/  @!P0 BRA `(.L_x_773) ;  /* 0x0000000000608947 */ /* 0x006fea0003800000 */
[----:B------:R-:W-:Y:S01]  /*1560*/  PRMT R29, R22, 0x5410, R29 ;  /* 0x00005410161d7816 */ /* 0x000fe2000000001d */
[----:B------:R-:W-:Y:S01]  /*1570*/  IMAD.WIDE.U32 R12, R12, 0x10000, RZ ;  /* 0x000100000c0c7825 */ /* 0x000fe200078e00ff */
[----:B------:R-:W-:Y:S02]  /*1580*/  PRMT R33, R24, 0x5410, R33 ;  /* 0x0000541018217816 */ /* 0x000fe40000000021 */
[----:B------:R-:W-:Y:S02]  /*1590*/  LOP3.LUT R22, R0, 0xffff, RZ, 0xc0, !PT ;  /* 0x0000ffff00167812 */ /* 0x000fe400078ec0ff */
[----:B------:R-:W-:Y:S02]  /*15a0*/  LOP3.LUT R24, R35, 0xffff, RZ, 0xc0, !PT ;  /* 0x0000ffff23187812 */ /* 0x000fe400078ec0ff */
[----:B----4-:R-:W-:Y:S02]  /*15b0*/  SHF.L.U32 R37, R37, 0x10, RZ ;  /* 0x0000001025257819 */ /* 0x010fe400000006ff */
[----:B------:R-:W-:Y:S01]  /*15c0*/  LOP3.LUT R26, R23, 0xffff, RZ, 0xc0, !PT ;  /* 0x0000ffff171a7812 */ /* 0x000fe200078ec0ff */
[----:B------:R-:W-:Y:S01]  /*15d0*/  IMAD.WIDE.U32 R22, R22, 0x10000, RZ ;  /* 0x0001000016167825 */ /* 0x000fe200078e00ff */
[----:B---3--:R-:W-:-:S02]  /*15e0*/  LOP3.LUT R13, R13, R37, R25, 0xfe, !PT ;  /* 0x000000250d0d7212 */ /* 0x008fc400078efe19 */
[----:B------:R-:W-:Y:S01]  /*15f0*/  PRMT R35, R27, 0x5410, R10 ;  /* 0x000054101b237816 */ /* 0x000fe2000000000a */
[----:B------:R-:W-:Y:S01]  /*1600*/  IMAD.WIDE.U32 R24, R24, 0x10000, RZ ;  /* 0x0001000018187825 */ /* 0x000fe200078e00ff */
[----:B------:R-:W-:Y:S02]  /*1610*/  LOP3.LUT R23, R33, R23, RZ, 0xfc, !PT ;  /* 0x0000001721177212 */ /* 0x000fe400078efcff */
[----:B------:R-:W-:Y:S01]  /*1620*/  LOP3.LUT R22, R22, 0xffff, R21, 0xf8, !PT ;  /* 0x0000ffff16167812 */ /* 0x000fe200078ef815 */
[----:B------:R-:W-:Y:S01]  /*1630*/  IMAD.WIDE.U32 R26, R26, 0x10000, RZ ;  /* 0x000100001a1a7825 */ /* 0x000fe200078e00ff */
[----:B------:R-:W-:Y:S02]  /*1640*/  LOP3.LUT R25, R29, R25, RZ, 0xfc, !PT ;  /* 0x000000191d197212 */ /* 0x000fe400078efcff */
[----:B------:R-:W-:Y:S01]  /*1650*/  LOP3.LUT R24, R24, 0xffff, R11, 0xf8, !PT ;  /* 0x0000ffff18187812 */ /* 0x000fe200078ef80b */
[----:B------:R1:W-:Y:S01]  /*1660*/  STG.E.64 desc[UR14][R8.64], R22 ;  /* 0x0000001608007986 */ /* 0x0003e2000c101b0e */
[----:B------:R-:W-:-:S02]  /*1670*/  LOP3.LUT R11, R35, R27, RZ, 0xfc, !PT ;  /* 0x0000001b230b7212 */ /* 0x000fc400078efcff */
[----:B------:R-:W-:Y:S01]  /*1680*/  LOP3.LUT R10, R26, 0xffff, R19, 0xf8, !PT ;  /* 0x0000ffff1a0a7812 */ /* 0x000fe200078ef813 */
[----:B------:R1:W-:Y:S01]  /*1690*/  STG.E.64 desc[UR14][R6.64], R24 ;  /* 0x0000001806007986 */ /* 0x0003e2000c101b0e */
[----:B------:R-:W-:-:S03]  /*16a0*/  LOP3.LUT R12, R12, R31, RZ, 0xfc, !PT ;  /* 0x0000001f0c0c7212 */ /* 0x000fc600078efcff */
[----:B------:R1:W-:Y:S04]  /*16b0*/  STG.E.64 desc[UR14][R4.64], R10 ;  /* 0x0000000a04007986 */ /* 0x0003e8000c101b0e */
[----:B------:R1:W-:Y:S01]  /*16c0*/  STG.E.64 desc[UR14][R2.64], R12 ;  /* 0x0000000c02007986 */ /* 0x0003e2000c101b0e */
[----:B------:R-:W-:Y:S05]  /*16d0*/  BRA `(.L_x_774) ;  /* 0x00000000005c7947 */ /* 0x000fea0003800000 */
.L_x_773:
[CC--:B------:R-:W-:Y:S02]  /*16e0*/  ISETP.GE.AND P1, PT, R15.reuse, R18.reuse, PT ;  /* 0x000000120f00720c */ /* 0x0c0fe40003f26270 */
[C---:B------:R-:W-:Y:S02]  /*16f0*/  IADD3 R13, R15.reuse, 0x1, RZ ;  /* 0x000000010f0d7810 */ /* 0x040fe40007ffe0ff */
[----:B------:R-:W-:Y:S02]  /*1700*/  IADD3 R14, R15, 0x2, RZ ;  /* 0x000000020f0e7810 */ /* 0x000fe40007ffe0ff */
[-C--:B------:R-:W-:Y:S02]  /*1710*/  ISETP.GE.AND P2, PT, R13, R18.reuse, PT ;  /* 0x000000120d00720c */ /* 0x080fe40003f46270 */
[----:B------:R-:W-:Y:S02]  /*1720*/  ISETP.GE.AND P3, PT, R14, R18, PT ;  /* 0x000000120e00720c */ /* 0x000fe40003f66270 */
[----:B------:R-:W-:-:S03]  /*1730*/  IADD3 R13, R15, 0x3, RZ ;  /* 0x000000030f0d7810 */ /* 0x000fc60007ffe0ff */
[----:B------:R2:W-:Y:S01]  /*1740*/  @!P1 STG.E.U16 desc[UR14][R8.64], R21 ;  /* 0x0000001508009986 */ /* 0x0005e2000c10150e */
        /* <DEDUP_REMOVED lines=16> */
.L_x_774:
[----:B0-----:R-:W-:-:S04]  /*1850*/  LEA R15, R16, R15, 0x2 ;  /* 0x0000000f100f7211 */ /* 0x001fc800078e10ff */
[----:B------:R-:W-:-:S13]  /*1860*/  ISETP.GE.AND P1, PT, R15, R18, PT ;  /* 0x000000120f00720c */ /* 0x000fda0003f26270 */
[----:B------:R-:W-:Y:S05]  /*1870*/  @!P1 BRA `(.L_x_775) ;  /* 0xffffffe800b09947 */ /* 0x000fea000383ffff */
[----:B------:R-:W-:Y:S05]  /*1880*/  BSYNC B0 ;  /* 0x0000000000007941 */ /* 0x000fea0003800000 */
.L_x_769:
[----:B------:R-:W-:Y:S05]  /*1890*/  EXIT ;  /* 0x000000000000794d */ /* 0x000fea0003800000 */
.L_x_776:
        /* <DEDUP_REMOVED lines=14> */
.L_x_993:


//--------------------- .text._Z25multi_tensor_apply_kernelI18TensorListMetadataILi5EE15DistAdamFunctorIN3c104HalfENS3_8BFloat16ES4_EJPfffffff10adamMode_tfEEvlPViT_T0_DpT1_ --------------------------
	.section	.text._Z25multi_tensor_apply_kernelI18TensorListMetadataILi5EE15DistAdamFunctorIN3c104HalfENS3_8BFloat16ES4_EJPfffffff10adamMode_tfEEvlPViT_T0_DpT1_,"ax",@progbits
	.align	128
        .global         _Z25multi_tensor_apply_kernelI18TensorListMetadataILi5EE15DistAdamFunctorIN3c104HalfENS3_8BFloat16ES4_EJPfffffff10adamMode_tfEEvlPViT_T0_DpT1_
        .type           _Z25multi_tensor_apply_kernelI18TensorListMetadataILi5EE15DistAdamFunctorIN3c104HalfENS3_8BFloat16ES4_EJPfffffff10adamMode_tfEEvlPViT_T0_DpT1_,@function
        .size           _Z25multi_tensor_apply_kernelI18TensorListMetadataILi5EE15DistAdamFunctorIN3c104HalfENS3_8BFloat16ES4_EJPfffffff10adamMode_tfEEvlPViT_T0_DpT1_,(.L_x_994 - _Z25multi_tensor_apply_kernelI18TensorListMetadataILi5EE15DistAdamFunctorIN3c104HalfENS3_8BFloat16ES4_EJPfffffff10adamMode_tfEEvlPViT_T0_DpT1_)
        .other          _Z25multi_tensor_apply_kernelI18TensorListMetadataILi5EE15DistAdamFunctorIN3c104HalfENS3_8BFloat16ES4_EJPfffffff10adamMode_tfEEvlPViT_T0_DpT1_,@"STO_CUDA_ENTRY STV_DEFAULT"
_Z25multi_tensor_apply_kernelI18TensorListMetadataILi5EE15DistAdamFunctorIN3c104HalfENS3_8BFloat16ES4_EJPfffffff10adamMode_tfEEvlPViT_T0_DpT1_:
.text._Z25multi_tensor_apply_kernelI18TensorListMetadataILi5EE15DistAdamFunctorIN3c104HalfENS3_8BFloat16ES4_EJPfffffff10adamMode_tfEEvlPViT_T0_DpT1_:
        /* <DEDUP_REMOVED lines=42> */
.L_x_777:
        /* <DEDUP_REMOVED lines=10> */
.L_x_784:
        /* <DEDUP_REMOVED lines=40> */
[C---:B------:R-:W-:Y:S01]  /*05c0*/  VIADD R21, R15.reuse, 0x3 ;  /* 0x000000030f157836 */ /* 0x040fe20000000000 */
[C---:B------:R-:W-:Y:S02]  /*05d0*/  IADD3 R11, R15.reuse, 0x1, RZ ;  /* 0x000000010f0b7810 */ /* 0x040fe40007ffe0ff */
[C---:B------:R-:W-:Y:S02]  /*05e0*/  IADD3 R19, R15.reuse, 0x2, RZ ;  /* 0x000000020f137810 */ /* 0x040fe40007ffe0ff */
        /* <DEDUP_REMOVED lines=36> */
.L_x_779:
[----:B-1---5:R-:W-:-:S05]  /*0830*/  SHF.L.U32 R2, R31, 0x10, RZ ;  /* 0x000000101f027819 */ /* 0x022fca00000006ff */
[----:B------:R-:W-:Y:S01]  /*0840*/  FMUL.FTZ R2, R17, R2 ;  /* 0x0000000211027220 */ /* 0x000fe20000410000 */
[----:B------:R-:W-:Y:S06]  /*0850*/  @!P5 BRA `(.L_x_780) ;  /* 0x000000040094d947 */ /* 0x000fec0003800000 */
[----:B------:R-:W-:Y:S01]  /*0860*/  SHF.L.U32 R32, R29, 0x10, RZ ;  /* 0x000000101d207819 */ /* 0x000fe200000006ff */
[----:B------:R-:W1:Y:S01]  /*0870*/  MUFU.RCP R3, UR21 ;  /* 0x0000001500037d08 */ /* 0x000e620008001000 */
[----:B------:R-:W-:Y:S01]  /*0880*/  SHF.L.U32 R30, R30, 0x10, RZ ;  /* 0x000000101e1e7819 */ /* 0x000fe200000006ff */
[----:B------:R-:W-:Y:S02]  /*0890*/  HADD2.F32 R34, -RZ, R27.H0_H0 ;  /* 0x2000001bff227230 */ /* 0x000fe40000004100 */
[----:B------:R-:W-:Y:S01]  /*08a0*/  FMUL.FTZ R31, R2, R2 ;  /* 0x00000002021f7220 */ /* 0x000fe20000410000 */
[----:B------:R-:W-:Y:S01]  /*08b0*/  FMUL.FTZ R29, R17, R32 ;  /* 0x00000020111d7220 */ /* 0x000fe20000410000 */
[----:B------:R-:W-:Y:S02]  /*08c0*/  IMAD.U32 R36, R25, 0x10000, RZ ;  /* 0x0001000019247824 */ /* 0x000fe400078e00ff */
[----:B------:R-:W-:Y:S01]  /*08d0*/  FMUL.FTZ R30, R17, R30 ;  /* 0x0000001e111e7220 */ /* 0x000fe20000410000 */
[----:B------:R-:W-:-:S02]  /*08e0*/  HADD2.F32 R32, -RZ, R23.H0_H0 ;  /* 0x20000017ff207230 */ /* 0x000fc40000004100 */
[----:B------:R-:W-:Y:S01]  /*08f0*/  FMUL.FTZ R27, R29, R29 ;  /* 0x0000001d1d1b7220 */ /* 0x000fe20000410000 */
[----:B------:R-:W-:Y:S02]  /*0900*/  HADD2.F32 R22, -RZ, R22.H0_H0 ;  /* 0x20000016ff167230 */ /* 0x000fe40000004100 */
[----:B------:R-:W-:Y:S01]  /*0910*/  FFMA.FTZ R31, R31, -UR19, R31 ;  /* 0x800000131f1f7c23 */ /* 0x000fe2000801001f */
[----:B------:R-:W-:Y:S01]  /*0920*/  FMUL.FTZ R23, R30, R30 ;  /* 0x0000001e1e177220 */ /* 0x000fe20000410000 */
[----:B------:R-:W-:Y:S01]  /*0930*/  FFMA.FTZ R27, R27, -UR19, R27 ;  /* 0x800000131b1b7c23 */ /* 0x000fe2000801001b */
[----:B------:R-:W-:Y:S01]  /*0940*/  FMUL.FTZ R25, R17, R36 ;  /* 0x0000002411197220 */ /* 0x000fe20000410000 */
[----:B------:R-:W-:Y:S01]  /*0950*/  FFMA.FTZ R22, R22, UR19, R31 ;  /* 0x0000001316167c23 */ /* 0x000fe2000801001f */
[----:B------:R-:W-:Y:S01]  /*0960*/  FFMA.FTZ R23, R23, -UR19, R23 ;  /* 0x8000001317177c23 */ /* 0x000fe20008010017 */
[----:B------:R-:W-:Y:S01]  /*0970*/  FFMA.FTZ R32, R32, UR19, R27 ;  /* 0x0000001320207c23 */ /* 0x000fe2000801001b */
[----:B------:R-:W-:Y:S01]  /*0980*/  FMUL.FTZ R27, R25, R25 ;  /* 0x00000019191b7220 */ /* 0x000fe20000410000 */
[----:B------:R-:W-:-:S02]  /*0990*/  HADD2.F32 R10, -RZ, R10.H0_H0 ;  /* 0x2000000aff0a7230 */ /* 0x000fc40000004100 */
[-C--:B-1----:R-:W-:Y:S01]  /*09a0*/  FMUL.FTZ R31, R22, R3.reuse ;  /* 0x00000003161f7220 */ /* 0x082fe20000410000 */
[----:B------:R-:W-:Y:S01]  /*09b0*/  FFMA.FTZ R34, R34, UR19, R23 ;  /* 0x0000001322227c23 */ /* 0x000fe20008010017 */
[----:B------:R-:W-:Y:S01]  /*09c0*/  FFMA.FTZ R27, R27, -UR19, R27 ;  /* 0x800000131b1b7c23 */ /* 0x000fe2000801001b */
[----:B------:R-:W-:Y:S01]  /*09d0*/  FFMA.FTZ R2, R2, -UR18, R2 ;  /* 0x8000001202027c23 */ /* 0x000fe20008010002 */
[----:B------:R-:W-:Y:S02]  /*09e0*/  HADD2.F32 R0, -RZ, R0.H0_H0 ;  /* 0x20000000ff007230 */ /* 0x000fe40000004100 */
[-C--:B------:R-:W-:Y:S01]  /*09f0*/  FMUL.FTZ R33, R34, R3.reuse ;  /* 0x0000000322217220 */ /* 0x080fe20000410000 */
[----:B------:R-:W-:Y:S01]  /*0a00*/  FFMA.FTZ R10, R10, UR19, R27 ;  /* 0x000000130a0a7c23 */ /* 0x000fe2000801001b */
[----:B------:R-:W-:Y:S01]  /*0a10*/  FMUL.FTZ R27, R32, R3 ;  /* 0x00000003201b7220 */ /* 0x000fe20000410000 */
[----:B------:R-:W1:Y:S01]  /*0a20*/  MUFU.SQRT R31, R31 ;  /* 0x0000001f001f7308 */ /* 0x000e620000002000 */
[----:B------:R-:W-:-:S02]  /*0a30*/  HADD2.F32 R11, -RZ, R11.H0_H0 ;  /* 0x2000000bff0b7230 */ /* 0x000fc40000004100 */
[----:B------:R-:W-:Y:S01]  /*0a40*/  FMUL.FTZ R3, R10, R3 ;  /* 0x000000030a037220 */ /* 0x000fe20000410000 */
[----:B------:R-:W-:Y:S01]  /*0a50*/  FFMA.FTZ R30, R30, -UR18, R30 ;  /* 0x800000121e1e7c23 */ /* 0x000fe2000801001e */
[----:B------:R-:W-:Y:S02]  /*0a60*/  HADD2.F32 R28, -RZ, R28.H0_H0 ;  /* 0x2000001cff1c7230 */ /* 0x000fe40000004100 */
[----:B------:R-:W-:Y:S02]  /*0a70*/  HADD2.F32 R19, -RZ, R19.H0_H0 ;  /* 0x20000013ff137230 */ /* 0x000fe40000004100 */
[----:B------:R-:W-:Y:S01]  /*0a80*/  FFMA.FTZ R11, R11, UR18, R30 ;  /* 0x000000120b0b7c23 */ /* 0x000fe2000801001e */
[----:B------:R-:W2:Y:S01]  /*0a90*/  MUFU.SQRT R33, R33 ;  /* 0x0000002100217308 */ /* 0x000ea20000002000 */
[----:B------:R-:W-:Y:S01]  /*0aa0*/  FFMA.FTZ R30, R25, -UR18, R25 ;  /* 0x80000012191e7c23 */ /* 0x000fe20008010019 */
[----:B------:R-:W-:Y:S02]  /*0ab0*/  HADD2.F32 R21, -RZ, R21.H0_H0 ;  /* 0x20000015ff157230 */ /* 0x000fe40000004100 */
[----:B------:R-:W-:-:S04]  /*0ac0*/  HADD2.F32 R24, -RZ, R24.H0_H0 ;  /* 0x20000018ff187230 */ /* 0x000fc80000004100 */
[----:B------:R-:W3:Y:S01]  /*0ad0*/  MUFU.SQRT R27, R27 ;  /* 0x0000001b001b7308 */ /* 0x000ee20000002000 */
[----:B-1----:R-:W-:Y:S01]  /*0ae0*/  FADD.FTZ R23, R31, UR22 ;  /* 0x000000161f177e21 */ /* 0x002fe20008010000 */
[----:B------:R-:W-:-:S05]  /*0af0*/  HADD2.F32 R31, -RZ, R12.H0_H0 ;  /* 0x2000000cff1f7230 */ /* 0x000fca0000004100 */
[----:B------:R-:W-:Y:S01]  /*0b00*/  FFMA.FTZ R31, R31, UR18, R2 ;  /* 0x000000121f1f7c23 */ /* 0x000fe20008010002 */
[----:B------:R-:W1:Y:S01]  /*0b10*/  MUFU.SQRT R3, R3 ;  /* 0x0000000300037308 */ /* 0x000e620000002000 */
[----:B--2---:R-:W-:-:S03]  /*0b20*/  FADD.FTZ R12, R33, UR22 ;  /* 0x00000016210c7e21 */ /* 0x004fc60008010000 */
[----:B------:R-:W-:-:S04]  /*0b30*/  F2FP.F16.F32.PACK_AB R22, R22, R31 ;  /* 0x0000001f1616723e */ /* 0x000fc800000000ff */
[----:B------:R-:W2:Y:S01]  /*0b40*/  MUFU.RCP R2, UR20 ;  /* 0x0000001400027d08 */ /* 0x000ea20008001000 */
[----:B---3--:R-:W-:Y:S01]  /*0b50*/  FADD.FTZ R33, R27, UR22 ;  /* 0x000000161b217e21 */ /* 0x008fe20008010000 */
[----:B------:R-:W-:-:S04]  /*0b60*/  FFMA.FTZ R27, R29, -UR18, R29 ;  /* 0x800000121d1b7c23 */ /* 0x000fc8000801001d */
[----:B------:R-:W-:Y:S02]  /*0b70*/  FFMA.FTZ R27, R0, UR18, R27 ;  /* 0x00000012001b7c23 */ /* 0x000fe4000801001b */
[----:B------:R-:W3:Y:S01]  /*0b80*/  MUFU.RCP R23, R23 ;  /* 0x0000001700177308 */ /* 0x000ee20000001000 */
[----:B-1----:R-:W-:Y:S01]  /*0b90*/  FADD.FTZ R0, R3, UR22 ;  /* 0x0000001603007e21 */ /* 0x002fe20008010000 */
[----:B------:R-:W-:-:S05]  /*0ba0*/  HADD2.F32 R3, -RZ, R26.H0_H0 ;  /* 0x2000001aff037230 */ /* 0x000fca0000004100 */
[----:B------:R-:W-:Y:S01]  /*0bb0*/  FFMA.FTZ R3, R3, UR18, R30 ;  /* 0x0000001203037c23 */ /* 0x000fe2000801001e */
[----:B------:R-:W1:Y:S01]  /*0bc0*/  MUFU.RCP R12, R12 ;  /* 0x0000000c000c7308 */ /* 0x000e620000001000 */
[-C--:B--2---:R-:W-:Y:S01]  /*0bd0*/  FMUL.FTZ R26, R31, R2.reuse ;  /* 0x000000021f1a7220 */ /* 0x084fe20000410000 */
[-C--:B------:R-:W-:Y:S01]  /*0be0*/  FMUL.FTZ R30, R27, R2.reuse ;  /* 0x000000021b1e7220 */ /* 0x080fe20000410000 */
[----:B------:R-:W-:-:S05]  /*0bf0*/  FMUL.FTZ R25, R3, R2 ;  /* 0x0000000203197220 */ /* 0x000fca0000410000 */
[----:B------:R-:W2:Y:S01]  /*0c00*/  MUFU.RCP R29, R33 ;  /* 0x00000021001d7308 */ /* 0x000ea20000001000 */
[----:B---3--:R-:W-:Y:S01]  /*0c10*/  FMUL.FTZ R26, R26, R23 ;  /* 0x000000171a1a7220 */ /* 0x008fe20000410000 */
[----:B------:R-:W-:-:S03]  /*0c20*/  FMUL.FTZ R23, R11, R2 ;  /* 0x000000020b177220 */ /* 0x000fc60000410000 */
        /* <DEDUP_REMOVED lines=11> */
[----:B---3--:R-:W-:Y:S01]  /*0ce0*/  FMUL.FTZ R25, R25, R0 ;  /* 0x0000000019197220 */ /* 0x008fe20000410000 */
[----:B------:R-:W-:Y:S01]  /*0cf0*/  FADD.FTZ R26, R19, -R26 ;  /* 0x8000001a131a7221 */ /* 0x000fe20000010000 */
[----:B------:R-:W-:Y:S02]  /*0d00*/  PRMT R19, R22, 0x7632, R19 ;  /* 0x0000763216137816 */ /* 0x000fe40000000013 */
[----:B------:R-:W-:Y:S01]  /*0d10*/  FFMA.FTZ R0, R24, UR17, R25 ;  /* 0x0000001118007c23 */ /* 0x000fe20008010019 */
[----:B------:R-:W-:Y:S01]  /*0d20*/  FMUL.FTZ R25, R12, UR23 ;  /* 0x000000170c197c20 */ /* 0x000fe20008410000 */
[----:B------:R-:W-:-:S02]  /*0d30*/  F2FP.F16.F32.PACK_AB R26, R11, R26 ;  /* 0x0000001a0b1a723e */ /* 0x000fc400000000ff */
[----:B------:R-:W-:Y:S02]  /*0d40*/  FMUL.FTZ R29, R0, UR23 ;  /* 0x00000017001d7c20 */ /* 0x000fe40008410000 */
[----:B------:R-:W-:Y:S01]  /*0d50*/  F2FP.F16.F32.PACK_AB R23, R25, R32 ;  /* 0x000000201917723e */ /* 0x000fe200000000ff */
        /* <DEDUP_REMOVED lines=15> */
[----:B------:R-:W-:Y:S02]  /*0e50*/  PRMT R35, R24, 0x7610, R35 ;  /* 0x0000761018237816 */ /* 0x000fe40000000023 */
[C---:B------:R-:W-:Y:S02]  /*0e60*/  PRMT R25, R28.reuse, 0x7632, R25 ;  /* 0x000076321c197816 */ /* 0x040fe40000000019 */
[----:B------:R-:W-:Y:S02]  /*0e70*/  PRMT R31, R28, 0x7610, R31 ;  /* 0x000076101c1f7816 */ /* 0x000fe4000000001f */
[C---:B------:R-:W-:Y:S02]  /*0e80*/  PRMT R12, R2.reuse, 0x7632, R12 ;  /* 0x00007632020c7816 */ /* 0x040fe4000000000c */
[----:B------:R-:W-:Y:S01]  /*0e90*/  PRMT R33, R2, 0x7610, R33 ;  /* 0x0000761002217816 */ /* 0x000fe20000000021 */
[----:B------:R-:W-:Y:S06]  /*0ea0*/  BRA `(.L_x_781) ;  /* 0x00000004008c7947 */ /* 0x000fec0003800000 */
.L_x_780:
        /* <DEDUP_REMOVED lines=14> */
[----:B------:R-:W-:Y:S01]  /*0f90*/  SHF.L.U32 R25, R25, 0x10, RZ ;  /* 0x0000001019197819 */ /* 0x000fe200000006ff */
        /* <DEDUP_REMOVED lines=34> */
[----:B------:R-:W-:Y:S02]  /*11c0*/  HADD2.F32 R34, -RZ, R11.H0_H0 ;  /* 0x2000000bff227230 */ /* 0x000fe40000004100 */
[----:B------:R-:W-:-:S03]  /*11d0*/  FFMA.FTZ R11, R2, -UR18, R2 ;  /* 0x80000012020b7c23 */ /* 0x000fc60008010002 */
[----:B------:R-:W-:Y:S01]  /*11e0*/  FFMA.FTZ R3, R34, UR18, R3 ;  /* 0x0000001222037c23 */ /* 0x000fe20008010003 */
[----:B------:R-:W2:Y:S01]  /*11f0*/  MUFU.RCP R12, UR20 ;  /* 0x00000014000c7d08 */ /* 0x000ea20008001000 */
[----:B---3--:R-:W-:Y:S01]  /*1200*/  FADD.FTZ R33, R33, UR22 ;  /* 0x0000001621217e21 */ /* 0x008fe20008010000 */
[----:B------:R-:W-:-:S05]  /*1210*/  HADD2.F32 R34, -RZ, R0.H0_H0 ;  /* 0x20000000ff227230 */ /* 0x000fca0000004100 */
        /* <DEDUP_REMOVED lines=13> */
[----:B------:R-:W-:-:S05]  /*12f0*/  F2FP.F16.F32.PACK_AB R2, RZ, R2 ;  /* 0x00000002ff02723e */ /* 0x000fca00000000ff */
[----:B------:R-:W-:Y:S02]  /*1300*/  HADD2.F32 R2, -RZ, R2.H0_H0 ;  /* 0x20000002ff027230 */ /* 0x000fe40000004100 */
[----:B--2---:R-:W-:Y:S01]  /*1310*/  FMUL.FTZ R30, R31, R30 ;  /* 0x0000001e1f1e7220 */ /* 0x004fe20000410000 */
[----:B------:R-:W-:Y:S02]  /*1320*/  FMUL.FTZ R31, R0, UR23 ;  /* 0x00000017001f7c20 */ /* 0x000fe40008410000 */
[----:B------:R-:W-:Y:S01]  /*1330*/  FADD.FTZ R2, R19, -R2 ;  /* 0x8000000213027221 */ /* 0x000fe20000010000 */
[----:B------:R-:W-:Y:S01]  /*1340*/  FMUL.FTZ R30, R30, UR23 ;  /* 0x000000171e1e7c20 */ /* 0x000fe20008410000 */
[----:B------:R-:W-:Y:S02]  /*1350*/  PRMT R19, R22, 0x7632, R19 ;  /* 0x0000763216137816 */ /* 0x000fe40000000013 */
[----:B------:R-:W-:Y:S01]  /*1360*/  F2FP.F16.F32.PACK_AB R0, R31, R10 ;  /* 0x0000000a1f00723e */ /* 0x000fe200000000ff */
[----:B---3--:R-:W-:Y:S01]  /*1370*/  FMUL.FTZ R26, R26, R33 ;  /* 0x000000211a1a7220 */ /* 0x008fe20000410000 */
[----:B------:R-:W-:-:S02]  /*1380*/  F2FP.F16.F32.PACK_AB R27, R30, R27 ;  /* 0x0000001b1e1b723e */ /* 0x000fc400000000ff */
[----:B------:R-:W-:Y:S01]  /*1390*/  F2FP.F16.F32.PACK_AB R2, R3, R2 ;  /* 0x000000020302723e */ /* 0x000fe200000000ff */
[----:B------:R-:W-:Y:S01]  /*13a0*/  FMUL.FTZ R26, R26, UR23 ;  /* 0x000000171a1a7c20 */ /* 0x000fe20008410000 */
[----:B------:R-:W-:Y:S01]  /*13b0*/  HADD2.F32 R33, -RZ, R0.H1_H1 ;  /* 0x30000000ff217230 */ /* 0x000fe20000004100 */
[----:B------:R-:W-:Y:S01]  /*13c0*/  PRMT R29, R27, 0x7610, R29 ;  /* 0x000076101b1d7816 */ /* 0x000fe2000000001d */
[----:B------:R-:W-:Y:S01]  /*13d0*/  HADD2.F32 R31, -RZ, R27.H1_H1 ;  /* 0x3000001bff1f7230 */ /* 0x000fe20000004100 */
[----:B------:R-:W-:Y:S02]  /*13e0*/  PRMT R27, R2, 0x7610, R27 ;  /* 0x00007610021b7816 */ /* 0x000fe4000000001b */
[----:B------:R-:W-:Y:S01]  /*13f0*/  F2FP.F16.F32.PACK_AB R23, R26, R23 ;  /* 0x000000171a17723e */ /* 0x000fe200000000ff */
[----:B------:R-:W-:Y:S01]  /*1400*/  FADD.FTZ R33, R24, -R33 ;  /* 0x8000002118217221 */ /* 0x000fe20000010000 */
[----:B------:R-:W-:-:S03]  /*1410*/  FADD.FTZ R28, R28, -R31 ;  /* 0x8000001f1c1c7221 */ /* 0x000fc60000010000 */
[----:B------:R-:W-:Y:S01]  /*1420*/  HADD2.F32 R10, -RZ, R23.H1_H1 ;  /* 0x30000017ff0a7230 */ /* 0x000fe20000004100 */
[----:B------:R-:W-:Y:S02]  /*1430*/  F2FP.F16.F32.PACK_AB R33, RZ, R33 ;  /* 0x00000021ff21723e */ /* 0x000fe400000000ff */
[----:B------:R-:W-:Y:S02]  /*1440*/  F2FP.F16.F32.PACK_AB R28, R11, R28 ;  /* 0x0000001c0b1c723e */ /* 0x000fe400000000ff */
[----:B------:R-:W-:Y:S01]  /*1450*/  FADD.FTZ R10, R21, -R10 ;  /* 0x8000000a150a7221 */ /* 0x000fe20000010000 */
[----:B------:R-:W-:Y:S02]  /*1460*/  PRMT R35, R33, 0x7610, R35 ;  /* 0x0000761021237816 */ /* 0x000fe40000000023 */
[----:B------:R-:W-:Y:S02]  /*1470*/  PRMT R21, R22, 0x7610, R21 ;  /* 0x0000761016157816 */ /* 0x000fe40000000015 */
[----:B------:R-:W-:-:S02]  /*1480*/  F2FP.F16.F32.PACK_AB R10, R25, R10 ;  /* 0x0000000a190a723e */ /* 0x000fc400000000ff */
[----:B------:R-:W-:Y:S02]  /*1490*/  PRMT R11, R2, 0x7632, R11 ;  /* 0x00007632020b7816 */ /* 0x000fe4000000000b */
[C---:B------:R-:W-:Y:S02]  /*14a0*/  PRMT R25, R28.reuse, 0x7632, R25 ;  /* 0x000076321c197816 */ /* 0x040fe40000000019 */
[----:B------:R-:W-:Y:S02]  /*14b0*/  PRMT R31, R28, 0x7610, R31 ;  /* 0x000076101c1f7816 */ /* 0x000fe4000000001f */
[C---:B------:R-:W-:Y:S02]  /*14c0*/  PRMT R12, R10.reuse, 0x7632, R12 ;  /* 0x000076320a0c7816 */ /* 0x040fe4000000000c */
[----:B------:R-:W-:-:S07]  /*14d0*/  PRMT R33, R10, 0x7610, R33 ;  /* 0x000076100a217816 */ /* 0x000fce0000000021 */
.L_x_781:
        /* <DEDUP_REMOVED lines=23> */
.L_x_782:
[C---:B------:R-:W-:Y:S01]  /*1650*/  VIADD R13, R15.reuse, 0x1 ;  /* 0x000000010f0d7836 */ /* 0x040fe20000000000 */
[CC--:B------:R-:W-:Y:S02]  /*1660*/  ISETP.GE.AND P1, PT, R15.reuse, R18.reuse, PT ;  /* 0x000000120f00720c */ /* 0x0c0fe40003f26270 */
[----:B------:R-:W-:Y:S02]  /*1670*/  IADD3 R37, R15, 0x2, RZ ;  /* 0x000000020f257810 */ /* 0x000fe40007ffe0ff */
[-C--:B------:R-:W-:Y:S02]  /*1680*/  ISETP.GE.AND P2, PT, R13, R18.reuse, PT ;  /* 0x000000120d00720c */ /* 0x080fe40003f46270 */
[----:B------:R-:W-:Y:S02]  /*1690*/  ISETP.GE.AND P3, PT, R37, R18, PT ;  /* 0x000000122500720c */ /* 0x000fe40003f66270 */
[----:B------:R-:W-:-:S04]  /*16a0*/  IADD3 R13, R15, 0x3, RZ ;  /* 0x000000030f0d7810 */ /* 0x000fc80007ffe0ff */
[----:B------:R-:W-:Y:S01]  /*16b0*/  ISETP.GE.AND P4, PT, R13, R18, PT ;  /* 0x000000120d00720c */ /* 0x000fe20003f86270 */
        /* <DEDUP_REMOVED lines=16> */
.L_x_783:
[----:B0-----:R-:W-:-:S04]  /*17c0*/  LEA R15, R16, R15, 0x2 ;  /* 0x0000000f100f7211 */ /* 0x001fc800078e10ff */
[----:B------:R-:W-:-:S13]  /*17d0*/  ISETP.GE.AND P1, PT, R15, R18, PT ;  /* 0x000000120f00720c */ /* 0x000fda0003f26270 */
[----:B------:R-:W-:Y:S05]  /*17e0*/  @!P1 BRA `(.L_x_784) ;  /* 0xffffffe800d49947 */ /* 0x000fea000383ffff */
[----:B------:R-:W-:Y:S05]  /*17f0*/  BSYNC B0 ;  /* 0x0000000000007941 */ /* 0x000fea0003800000 */
.L_x_778:
[----:B------:R-:W-:Y:S05]  /*1800*/  EXIT ;  /* 0x000000000000794d */ /* 0x000fea0003800000 */
.L_x_785:
        /* <DEDUP_REMOVED lines=15> */
.L_x_994:


//--------------------- .text._Z25multi_tensor_apply_kernelI18TensorListMetadataILi5EE15DistAdamFunctorIN3c104HalfENS3_8BFloat16EfEJPfffffff10adamMode_tfEEvlPViT_T0_DpT1_ --------------------------
	.section	.text._Z25multi_tensor_apply_kernelI18TensorListMetadataILi5EE15DistAdamFunctorIN3c104HalfENS3_8BFloat16EfEJPfffffff10adamMode_tfEEvlPViT_T0_DpT1_,"ax",@progbits
	.align	128
        .global         _Z25multi_tensor_apply_kernelI18TensorListMetadataILi5EE15DistAdamFunctorIN3c104HalfENS3_8BFloat16EfEJPfffffff10adamMode_tfEEvlPViT_T0_DpT1_
        .type           _Z25multi_tensor_apply_kernelI18TensorListMetadataILi5EE15DistAdamFunctorIN3c104HalfENS3_8BFloat16EfEJPfffffff10adamMode_tfEEvlPViT_T0_DpT1_,@function
        .size           _Z25multi_tensor_apply_kernelI18TensorListMetadataILi5EE15DistAdamFunctorIN3c104HalfENS3_8BFloat16EfEJPfffffff10adamMode_tfEEvlPViT_T0_DpT1_,(.L_x_995 - _Z25multi_tensor_apply_kernelI18TensorListMetadataILi5EE15DistAdamFunctorIN3c104HalfENS3_8BFloat16EfEJPfffffff10adamMode_tfEEvlPViT_T0_DpT1_)
        .other          _Z25multi_tensor_apply_kernelI18TensorListMetadataILi5EE15DistAdamFunctorIN3c104HalfENS3_8BFloat16EfEJPfffffff10adamMode_tfEEvlPViT_T0_DpT1_,@"STO_CUDA_ENTRY STV_DEFAULT"
_Z25multi_tensor_apply_kernelI18TensorListMetadataILi5EE15DistAdamFunctorIN3c104HalfENS3_8BFloat16EfEJPfffffff10adamMode_tfEEvlPViT_T0_DpT1_:
.text._Z25multi_tensor_apply_kernelI18TensorListMetadataILi5EE15DistAdamFunctorIN3c104HalfENS3_8BFloat16EfEJPfffffff10adamMode_tfEEvlPViT_T0_DpT1_:
        /* <DEDUP_REMOVED lines=12> */
[----:B------:R-:W-:Y:S02]  /*00c0*/  ULEA UR4, UR4, UR6, 0x3 ;  /* 0x0000000604047291 */ /* 0x000fe4000f8e183f */
[----:B------:R-:W-:Y:S02]  /*00d0*/  IADD3 R0, RZ, -R19, RZ ;  /* 0x80000013ff007210 */ /* 0x000fe40007ffe0ff */
[----:B---3--:R-:W-:-:S08]  /*00e0*/  SHF.L.U32 R2, R2, 0x2, RZ ;  /* 0x0000000202027819 */ /* 0x008fd000000006ff */
        /* <DEDUP_REMOVED lines=23> */
[----:B------:R-:W-:-:S04]  /*0260*/  @!P0 LEA R3, R19, UR4, 0x2 ;  /* 0x0000000413038c11 */ /* 0x000fc8000f8e10ff */
[----:B------:R-:W-:-:S04]  /*0270*/  @!P0 LOP3.LUT P1, RZ, R3, 0xf, RZ, 0xc0, !PT ;  /* 0x0000000f03ff8812 */ /* 0x000fc8000782c0ff */
[----:B------:R-:W-:-:S04]  /*0280*/  @!P0 SEL R3, RZ, 0x1, P1 ;  /* 0x00000001ff038807 */ /* 0x000fc80000800000 */
[----:B------:R-:W-:-:S07]  /*0290*/  @!P0 PRMT R0, R3, 0x7610, R0 ;  /* 0x0000761003008816 */ /* 0x000fce0000000000 */
.L_x_786:
        /* <DEDUP_REMOVED lines=8> */
[----:B------:R-:W-:Y:S01]  /*0320*/  MOV R0, R2 ;  /* 0x0000000200007202 */ /* 0x000fe20000000f00 */
[----:B------:R-:W-:Y:S01]  /*0330*/  ULDC.64 UR20, c[0x0][0xe20] ;  /* 0x0003880000147ab9 */ /* 0x000fe20000000a00 */
[----:B------:R-:W-:-:S09]  /*0340*/  ULDC.64 UR22, c[0x0][0xe28] ;  /* 0x00038a0000167ab9 */ /* 0x000fd20000000a00 */
.L_x_793:
        /* <DEDUP_REMOVED lines=19> */
[C---:B------:R-:W-:Y:S02]  /*0480*/  @P0 SHF.R.U64 R27, R24.reuse, 0x10, R25 ;  /* 0x00000010181b0819 */ /* 0x040fe40000001219 */
        /* <DEDUP_REMOVED lines=50> */
.L_x_788:
[----:B-----5:R-:W-:-:S05]  /*07b0*/  SHF.L.U32 R29, R29, 0x10, RZ ;  /* 0x000000101d1d7819 */ /* 0x020fca00000006ff */
[----:B-1----:R-:W-:Y:S01]  /*07c0*/  FMUL.FTZ R4, R14, R29 ;  /* 0x0000001d0e047220 */ /* 0x002fe20000410000 */
[----:B------:R-:W-:Y:S06]  /*07d0*/  @!P5 BRA `(.L_x_789) ;  /* 0x000000040098d947 */ /* 0x000fec0003800000 */
[----:B------:R-:W-:Y:S01]  /*07e0*/  SHF.L.U32 R7, R7, 0x10, RZ ;  /* 0x0000001007077819 */ /* 0x000fe200000006ff */
[----:B------:R-:W-:Y:S01]  /*07f0*/  FMUL.FTZ R29, R4, R4 ;  /* 0x00000004041d7220 */ /* 0x000fe20000410000 */
[----:B------:R-:W-:Y:S01]  /*0800*/  HADD2.F32 R12, -RZ, R12.H0_H0 ;  /* 0x2000000cff0c7230 */ /* 0x000fe20000004100 */
[----:B------:R-:W1:Y:S01]  /*0810*/  MUFU.RCP R5, UR21 ;  /* 0x0000001500057d08 */ /* 0x000e620008001000 */
[----:B------:R-:W-:Y:S02]  /*0820*/  HADD2.F32 R32, -RZ, R26.H0_H0 ;  /* 0x2000001aff207230 */ /* 0x000fe40000004100 */
[----:B------:R-:W-:Y:S01]  /*0830*/  FMUL.FTZ R7, R14, R7 ;  /* 0x000000070e077220 */ /* 0x000fe20000410000 */
[----:B------:R-:W-:Y:S01]  /*0840*/  FFMA.FTZ R29, R29, -UR19, R29 ;  /* 0x800000131d1d7c23 */ /* 0x000fe2000801001d */
[----:B------:R-:W-:Y:S01]  /*0850*/  SHF.L.U32 R35, R31, 0x10, RZ ;  /* 0x000000101f237819 */ /* 0x000fe200000006ff */
[----:B------:R-:W-:Y:S02]  /*0860*/  HADD2.F32 R28, -RZ, R28.H0_H0 ;  /* 0x2000001cff1c7230 */ /* 0x000fe40000004100 */
[----:B------:R-:W-:Y:S01]  /*0870*/  FMUL.FTZ R26, R7, R7 ;  /* 0x00000007071a7220 */ /* 0x000fe20000410000 */
[----:B------:R-:W-:Y:S01]  /*0880*/  FFMA.FTZ R12, R12, UR19, R29 ;  /* 0x000000130c0c7c23 */ /* 0x000fe2000801001d */
[----:B------:R-:W-:Y:S01]  /*0890*/  SHF.L.U32 R29, R30, 0x10, RZ ;  /* 0x000000101e1d7819 */ /* 0x000fe200000006ff */
[----:B------:R-:W-:-:S02]  /*08a0*/  HADD2.F32 R30, -RZ, R13.H0_H0 ;  /* 0x2000000dff1e7230 */ /* 0x000fc40000004100 */
[----:B------:R-:W-:Y:S01]  /*08b0*/  FFMA.FTZ R31, R26, -UR19, R26 ;  /* 0x800000131a1f7c23 */ /* 0x000fe2000801001a */
[----:B------:R-:W-:Y:S02]  /*08c0*/  HADD2.F32 R22, -RZ, R22.H0_H0 ;  /* 0x20000016ff167230 */ /* 0x000fe40000004100 */
[----:B------:R-:W-:Y:S01]  /*08d0*/  FMUL.FTZ R29, R14, R29 ;  /* 0x0000001d0e1d7220 */ /* 0x000fe20000410000 */
[----:B------:R-:W-:Y:S01]  /*08e0*/  FFMA.FTZ R26, R30, UR19, R31 ;  /* 0x000000131e1a7c23 */ /* 0x000fe2000801001f */
[----:B------:R-:W-:Y:S01]  /*08f0*/  FMUL.FTZ R30, R14, R35 ;  /* 0x000000230e1e7220 */ /* 0x000fe20000410000 */
[----:B------:R-:W-:Y:S02]  /*0900*/  HADD2.F32 R25, -RZ, R25.H0_H0 ;  /* 0x20000019ff197230 */ /* 0x000fe40000004100 */
[C---:B------:R-:W-:Y:S01]  /*0910*/  FMUL.FTZ R13, R29.reuse, R29 ;  /* 0x0000001d1d0d7220 */ /* 0x040fe20000410000 */
[-C--:B-1----:R-:W-:Y:S01]  /*0920*/  FMUL.FTZ R33, R12, R5.reuse ;  /* 0x000000050c217220 */ /* 0x082fe20000410000 */
[C---:B------:R-:W-:Y:S01]  /*0930*/  FMUL.FTZ R31, R30.reuse, R30 ;  /* 0x0000001e1e1f7220 */ /* 0x040fe20000410000 */
[----:B------:R-:W-:Y:S01]  /*0940*/  FFMA.FTZ R29, R29, -UR18, R29 ;  /* 0x800000121d1d7c23 */ /* 0x000fe2000801001d */
[----:B------:R-:W-:Y:S01]  /*0950*/  FFMA.FTZ R13, R13, -UR19, R13 ;  /* 0x800000130d0d7c23 */ /* 0x000fe2000801000d */
[----:B------:R-:W-:Y:S01]  /*0960*/  FFMA.FTZ R30, R30, -UR18, R30 ;  /* 0x800000121e1e7c23 */ /* 0x000fe2000801001e */
[----:B------:R-:W-:Y:S01]  /*0970*/  FFMA.FTZ R31, R31, -UR19, R31 ;  /* 0x800000131f1f7c23 */ /* 0x000fe2000801001f */
[----:B------:R-:W1:Y:S01]  /*0980*/  MUFU.SQRT R33, R33 ;  /* 0x0000002100217308 */ /* 0x000e620000002000 */
[----:B------:R-:W-:Y:S01]  /*0990*/  FFMA.FTZ R32, R32, UR19, R13 ;  /* 0x0000001320207c23 */ /* 0x000fe2000801000d */
[----:B------:R-:W-:Y:S01]  /*09a0*/  FFMA.FTZ R30, R25, UR18, R30 ;  /* 0x00000012191e7c23 */ /* 0x000fe2000801001e */
[----:B------:R-:W-:Y:S01]  /*09b0*/  FFMA.FTZ R28, R28, UR19, R31 ;  /* 0x000000131c1c7c23 */ /* 0x000fe2000801001f */
[-C--:B------:R-:W-:Y:S01]  /*09c0*/  FMUL.FTZ R31, R26, R5.reuse ;  /* 0x000000051a1f7220 */ /* 0x080fe20000410000 */
[----:B------:R-:W-:Y:S01]  /*09d0*/  FMUL.FTZ R34, R32, R5 ;  /* 0x0000000520227220 */ /* 0x000fe20000410000 */
[----:B------:R-:W-:-:S02]  /*09e0*/  HADD2.F32 R20, -RZ, R20.H0_H0 ;  /* 0x20000014ff147230 */ /* 0x000fc40000004100 */
[----:B------:R-:W-:Y:S01]  /*09f0*/  FMUL.FTZ R5, R28, R5 ;  /* 0x000000051c057220 */ /* 0x000fe20000410000 */
[----:B------:R-:W-:Y:S01]  /*0a00*/  HADD2.F32 R27, -RZ, R27.H0_H0 ;  /* 0x2000001bff1b7230 */ /* 0x000fe20000004100 */
[----:B------:R-:W2:Y:S01]  /*0a10*/  MUFU.SQRT R31, R31 ;  /* 0x0000001f001f7308 */ /* 0x000ea20000002000 */
[----:B------:R-:W-:Y:S02]  /*0a20*/  HADD2.F32 R18, -RZ, R18.H0_H0 ;  /* 0x20000012ff127230 */ /* 0x000fe40000004100 */
[----:B------:R-:W-:Y:S02]  /*0a30*/  HADD2.F32 R6, -RZ, R6.H0_H0 ;  /* 0x20000006ff067230 */ /* 0x000fe40000004100 */
[----:B-1----:R-:W-:-:S03]  /*0a40*/  FADD.FTZ R13, R33, UR22 ;  /* 0x00000016210d7e21 */ /* 0x002fc60008010000 */
[----:B------:R-:W1:Y:S01]  /*0a50*/  MUFU.SQRT R5, R5 ;  /* 0x0000000500057308 */ /* 0x000e620000002000 */
[----:B------:R-:W-:Y:S01]  /*0a60*/  FFMA.FTZ R33, R4, -UR18, R4 ;  /* 0x8000001204217c23 */ /* 0x000fe20008010004 */
[----:B------:R-:W-:Y:S02]  /*0a70*/  HADD2.F32 R4, -RZ, R24.H0_H0 ;  /* 0x20000018ff047230 */ /* 0x000fe40000004100 */
[----:B------:R-:W-:Y:S02]  /*0a80*/  HADD2.F32 R24, -RZ, R23.H0_H0 ;  /* 0x20000017ff187230 */ /* 0x000fe40000004100 */
[----:B------:R-:W-:Y:S01]  /*0a90*/  FFMA.FTZ R22, R22, UR18, R33 ;  /* 0x0000001216167c23 */ /* 0x000fe20008010021 */
[----:B------:R-:W-:Y:S01]  /*0aa0*/  FFMA.FTZ R23, R7, -UR18, R7 ;  /* 0x8000001207177c23 */ /* 0x000fe20008010007 */
[----:B------:R-:W-:Y:S01]  /*0ab0*/  FFMA.FTZ R4, R4, UR18, R29 ;  /* 0x0000001204047c23 */ /* 0x000fe2000801001d */
[----:B------:R-:W3:Y:S01]  /*0ac0*/  MUFU.SQRT R34, R34 ;  /* 0x0000002200227308 */ /* 0x000ee20000002000 */
[----:B--2---:R-:W-:Y:S01]  /*0ad0*/  FADD.FTZ R31, R31, UR22 ;  /* 0x000000161f1f7e21 */ /* 0x004fe20008010000 */
[----:B------:R-:W-:Y:S01]  /*0ae0*/  FFMA.FTZ R24, R24, UR18, R23 ;  /* 0x0000001218187c23 */ /* 0x000fe20008010017 */
[----:B------:R-:W-:-:S04]  /*0af0*/  F2FP.F16.F32.PACK_AB R12, R12, R22 ;  /* 0x000000160c0c723e */ /* 0x000fc800000000ff */
[----:B------:R-:W-:Y:S01]  /*0b00*/  PRMT R25, R12, 0x7610, R25 ;  /* 0x000076100c197816 */ /* 0x000fe20000000019 */
[----:B------:R-:W2:Y:S01]  /*0b10*/  MUFU.RCP R33, UR20 ;  /* 0x0000001400217d08 */ /* 0x000ea20008001000 */
[----:B-1----:R-:W-:-:S07]  /*0b20*/  FADD.FTZ R5, R5, UR22 ;  /* 0x0000001605057e21 */ /* 0x002fce0008010000 */
[----:B------:R-:W1:Y:S01]  /*0b30*/  MUFU.RCP R13, R13 ;  /* 0x0000000d000d7308 */ /* 0x000e620000001000 */
[----:B---3--:R-:W-:-:S07]  /*0b40*/  FADD.FTZ R35, R34, UR22 ;  /* 0x0000001622237e21 */ /* 0x008fce0008010000 */
[----:B------:R-:W3:Y:S01]  /*0b50*/  MUFU.RCP R7, R31 ;  /* 0x0000001f00077308 */ /* 0x000ee20000001000 */
[-C--:B--2---:R-:W-:Y:S01]  /*0b60*/  FMUL.FTZ R34, R22, R33.reuse ;  /* 0x0000002116227220 */ /* 0x084fe20000410000 */
[----:B------:R-:W-:-:S06]  /*0b70*/  FMUL.FTZ R36, R24, R33 ;  /* 0x0000002118247220 */ /* 0x000fcc0000410000 */
[----:B------:R-:W2:Y:S01]  /*0b80*/  MUFU.RCP R29, R35 ;  /* 0x00000023001d7308 */ /* 0x000ea20000001000 */
[----:B-1----:R-:W-:Y:S01]  /*0b90*/  FMUL.FTZ R13, R34, R13 ;  /* 0x0000000d220d7220 */ /* 0x002fe20000410000 */
[----:B------:R-:W-:-:S03]  /*0ba0*/  FMUL.FTZ R34, R4, R33 ;  /* 0x0000002104227220 */ /* 0x000fc60000410000 */
[----:B------:R-:W-:-:S03]  /*0bb0*/  FFMA.FTZ R13, R20, UR17, R13 ;  /* 0x00000011140d7c23 */ /* 0x000fc6000801000d */
[----:B------:R-:W1:Y:S01]  /*0bc0*/  MUFU.RCP R5, R5 ;  /* 0x0000000500057308 */ /* 0x000e620000001000 */
[----:B---3--:R-:W-:Y:S01]  /*0bd0*/  FMUL.FTZ R7, R36, R7 ;  /* 0x0000000724077220 */ /* 0x008fe20000410000 */
[----:B------:R-:W-:Y:S01]  /*0be0*/  FMUL.FTZ R36, R30, R33 ;  /* 0x000000211e247220 */ /* 0x000fe20000410000 */
[----:B------:R-:W-:Y:S02]  /*0bf0*/  FMUL.FTZ R13, R13, UR23 ;  /* 0x000000170d0d7c20 */ /* 0x000fe40008410000 */
[----:B------:R-:W-:-:S03]  /*0c00*/  FFMA.FTZ R7, R18, UR17, R7 ;  /* 0x0000001112077c23 */ /* 0x000fc60008010007 */
[----:B------:R-:W-:Y:S01]  /*0c10*/  F2FP.F16.F32.PACK_AB R13, RZ, R13 ;  /* 0x0000000dff0d723e */ /* 0x000fe200000000ff */
[----:B--2---:R-:W-:Y:S01]  /*0c20*/  FMUL.FTZ R34, R34, R29 ;  /* 0x0000001d22227220 */ /* 0x004fe20000410000 */
[----:B------:R-:W-:-:S03]  /*0c30*/  FMUL.FTZ R7, R7, UR23 ;  /* 0x0000001707077c20 */ /* 0x000fc60008410000 */
[----:B------:R-:W-:Y:S01]  /*0c40*/  FFMA.FTZ R34, R27, UR17, R34 ;  /* 0x000000111b227c23 */ /* 0x000fe20008010022 */
[----:B------:R-:W-:Y:S01]  /*0c50*/  HADD2.F32 R13, -RZ, R13.H0_H0 ;  /* 0x2000000dff0d7230 */ /* 0x000fe20000004100 */
[----:B------:R-:W-:Y:S01]  /*0c60*/  F2FP.F16.F32.PACK_AB R26, R7, R26 ;  /* 0x0000001a071a723e */ /* 0x000fe200000000ff */
[----:B-1----:R-:W-:-:S03]  /*0c70*/  FMUL.FTZ R5, R36, R5 ;  /* 0x0000000524057220 */ /* 0x002fc60000410000 */
[----:B------:R-:W-:Y:S01]  /*0c80*/  FADD.FTZ R13, R20, -R13 ;  /* 0x8000000d140d7221 */ /* 0x000fe20000010000 */
[----:B------:R-:W-:Y:S02]  /*0c90*/  HADD2.F32 R7, -RZ, R26.H1_H1 ;  /* 0x3000001aff077230 */ /* 0x000fe40000004100 */
[----:B------:R-:W-:Y:S01]  /*0ca0*/  FFMA.FTZ R23, R6, UR17, R5 ;  /* 0x0000001106177c23 */ /* 0x000fe20008010005 */
[----:B------:R-:W-:Y:S01]  /*0cb0*/  FMUL.FTZ R5, R34, UR23 ;  /* 0x0000001722057c20 */ /* 0x000fe20008410000 */
[----:B------:R-:W-:Y:S02]  /*0cc0*/  PRMT R29, R26, 0x7610, R29 ;  /* 0x000076101a1d7816 */ /* 0x000fe4000000001d */
[----:B------:R-:W-:Y:S01]  /*0cd0*/  FMUL.FTZ R23, R23, UR23 ;  /* 0x0000001717177c20 */ /* 0x000fe20008410000 */
[----:B------:R-:W-:Y:S01]  /*0ce0*/  FADD.FTZ R7, R18, -R7 ;  /* 0x8000000712077221 */ /* 0x000fe20000010000 */
[----:B------:R-:W-:Y:S02]  /*0cf0*/  F2FP.F16.F32.PACK_AB R32, R5, R32 ;  /* 0x000000200520723e */ /* 0x000fe400000000ff */
[----:B------:R-:W-:-:S02]  /*0d00*/  F2FP.F16.F32.PACK_AB R13, R4, R13 ;  /* 0x0000000d040d723e */ /* 0x000fc400000000ff */
[----:B------:R-:W-:Y:S01]  /*0d10*/  F2FP.F16.F32.PACK_AB R28, R23, R28 ;  /* 0x0000001c171c723e */ /* 0x000fe200000000ff */
[----:B------:R-:W-:Y:S01]  /*0d20*/  HADD2.F32 R34, -RZ, R32.H1_H1 ;  /* 0x30000020ff227230 */ /* 0x000fe20000004100 */
[----:B------:R-:W-:Y:S02]  /*0d30*/  F2FP.F16.F32.PACK_AB R7, R30, R7 ;  /* 0x000000071e07723e */ /* 0x000fe400000000ff */
[----:B------:R-:W-:Y:S01]  /*0d40*/  PRMT R18, R28, 0x7610, R18 ;  /* 0x000076101c127816 */ /* 0x000fe20000000012 */
[----:B------:R-:W-:Y:S02]  /*0d50*/  HADD2.F32 R23, -RZ, R28.H1_H1 ;  /* 0x3000001cff177230 */ /* 0x000fe40000004100 */
[----:B------:R-:W-:Y:S01]  /*0d60*/  FADD.FTZ R5, R27, -R34 ;  /* 0x800000221b057221 */ /* 0x000fe20000010000 */
[----:B------:R-:W-:Y:S02]  /*0d70*/  PRMT R27, R32, 0x7610, R27 ;  /* 0x00007610201b7816 */ /* 0x000fe4000000001b */
        /* <DEDUP_REMOVED lines=9> */
[C---:B------:R-:W-:Y:S02]  /*0e10*/  PRMT R33, R7.reuse, 0x7632, R33 ;  /* 0x0000763207217816 */ /* 0x040fe40000000021 */
[----:B------:R-:W-:Y:S01]  /*0e20*/  PRMT R24, R7, 0x7610, R24 ;  /* 0x0000761007187816 */ /* 0x000fe20000000018 */
[----:B------:R-:W-:Y:S06]  /*0e30*/  BRA `(.L_x_790) ;  /* 0x0000000400947947 */ /* 0x000fec0003800000 */
.L_x_789:
[----:B------:R-:W-:Y:S01]  /*0e40*/  HADD2.F32 R27, -RZ, R27.H0_H0 ;  /* 0x2000001bff1b7230 */ /* 0x000fe20000004100 */
[----:B------:R-:W-:Y:S01]  /*0e50*/  SHF.L.U32 R30, R30, 0x10, RZ ;  /* 0x000000101e1e7819 */ /* 0x000fe200000006ff */
[----:B------:R-:W-:Y:S01]  /*0e60*/  HADD2.F32 R18, -RZ, R18.H0_H0 ;  /* 0x20000012ff127230 */ /* 0x000fe20000004100 */
[----:B------:R-:W-:Y:S01]  /*0e70*/  SHF.L.U32 R32, R31, 0x10, RZ ;  /* 0x000000101f207819 */ /* 0x000fe200000006ff */
[----:B------:R-:W-:Y:S01]  /*0e80*/  HADD2.F32 R5, -RZ, R20.H0_H0 ;  /* 0x20000014ff057230 */ /* 0x000fe20000004100 */
[----:B------:R-:W-:Y:S01]  /*0e90*/  SHF.L.U32 R20, R7, 0x10, RZ ;  /* 0x0000001007147819 */ /* 0x000fe200000006ff */
[----:B------:R-:W-:Y:S01]  /*0ea0*/  FMUL.FTZ R7, R27, UR17 ;  /* 0x000000111b077c20 */ /* 0x000fe20008410000 */
[----:B------:R-:W-:Y:S01]  /*0eb0*/  FMUL.FTZ R33, R18, UR17 ;  /* 0x0000001112217c20 */ /* 0x000fe20008410000 */
[----:B------:R-:W-:Y:S02]  /*0ec0*/  HADD2.F32 R6, -RZ, R6.H0_H0 ;  /* 0x20000006ff067230 */ /* 0x000fe40000004100 */
[----:B------:R-:W-:Y:S01]  /*0ed0*/  FFMA.FTZ R29, R5, UR17, R4 ;  /* 0x00000011051d7c23 */ /* 0x000fe20008010004 */
[C---:B------:R-:W-:Y:S01]  /*0ee0*/  FFMA.FTZ R7, R14.reuse, R30, R7 ;  /* 0x0000001e0e077223 */ /* 0x040fe20000010007 */
[----:B------:R-:W-:Y:S01]  /*0ef0*/  FFMA.FTZ R4, R14, R20, R33 ;  /* 0x000000140e047223 */ /* 0x000fe20000010021 */
[----:B------:R-:W-:-:S02]  /*0f00*/  HADD2.F32 R37, -RZ, R26.H0_H0 ;  /* 0x2000001aff257230 */ /* 0x000fc40000004100 */
[----:B------:R-:W-:Y:S01]  /*0f10*/  FMUL.FTZ R20, R29, R29 ;  /* 0x0000001d1d147220 */ /* 0x000fe20000410000 */
[----:B------:R-:W1:Y:S01]  /*0f20*/  MUFU.RCP R33, UR21 ;  /* 0x0000001500217d08 */ /* 0x000e620008001000 */
[----:B------:R-:W-:Y:S01]  /*0f30*/  FMUL.FTZ R30, R7, R7 ;  /* 0x00000007071e7220 */ /* 0x000fe20000410000 */
[----:B------:R-:W-:Y:S02]  /*0f40*/  HADD2.F32 R35, -RZ, R12.H0_H0 ;  /* 0x2000000cff237230 */ /* 0x000fe40000004100 */
[----:B------:R-:W-:Y:S01]  /*0f50*/  FMUL.FTZ R26, R4, R4 ;  /* 0x00000004041a7220 */ /* 0x000fe20000410000 */
[----:B------:R-:W-:Y:S01]  /*0f60*/  FFMA.FTZ R12, R20, -UR19, R20 ;  /* 0x80000013140c7c23 */ /* 0x000fe20008010014 */
[----:B------:R-:W-:Y:S01]  /*0f70*/  FMUL.FTZ R31, R6, UR17 ;  /* 0x00000011061f7c20 */ /* 0x000fe20008410000 */
[----:B------:R-:W-:Y:S01]  /*0f80*/  FFMA.FTZ R20, R30, -UR19, R30 ;  /* 0x800000131e147c23 */ /* 0x000fe2000801001e */
[----:B------:R-:W-:Y:S02]  /*0f90*/  HADD2.F32 R30, -RZ, R13.H0_H0 ;  /* 0x2000000dff1e7230 */ /* 0x000fe40000004100 */
[----:B------:R-:W-:Y:S01]  /*0fa0*/  FFMA.FTZ R13, R26, -UR19, R26 ;  /* 0x800000131a0d7c23 */ /* 0x000fe2000801001a */
[----:B------:R-:W-:Y:S01]  /*0fb0*/  FFMA.FTZ R26, R14, R32, R31 ;  /* 0x000000200e1a7223 */ /* 0x000fe2000001001f */
[----:B------:R-:W-:Y:S01]  /*0fc0*/  FFMA.FTZ R12, R35, UR19, R12 ;  /* 0x00000013230c7c23 */ /* 0x000fe2000801000c */
[----:B------:R-:W-:Y:S01]  /*0fd0*/  FFMA.FTZ R20, R37, UR19, R20 ;  /* 0x0000001325147c23 */ /* 0x000fe20008010014 */
[----:B------:R-:W-:-:S02]  /*0fe0*/  HADD2.F32 R37, -RZ, R28.H0_H0 ;  /* 0x2000001cff257230 */ /* 0x000fc40000004100 */
[----:B------:R-:W-:Y:S01]  /*0ff0*/  FMUL.FTZ R31, R26, R26 ;  /* 0x0000001a1a1f7220 */ /* 0x000fe20000410000 */
[----:B------:R-:W-:Y:S01]  /*1000*/  FFMA.FTZ R13, R30, UR19, R13 ;  /* 0x000000131e0d7c23 */ /* 0x000fe2000801000d */
[----:B------:R-:W-:Y:S02]  /*1010*/  HADD2.F32 R22, -RZ, R22.H0_H0 ;  /* 0x20000016ff167230 */ /* 0x000fe40000004100 */
[----:B------:R-:W-:Y:S01]  /*1020*/  FFMA.FTZ R29, R29, -UR18, R29 ;  /* 0x800000121d1d7c23 */ /* 0x000fe2000801001d */
[----:B------:R-:W-:Y:S01]  /*1030*/  FFMA.FTZ R28, R31, -UR19, R31 ;  /* 0x800000131f1c7c23 */ /* 0x000fe2000801001f */
[-C--:B-1----:R-:W-:Y:S01]  /*1040*/  FMUL.FTZ R30, R12, R33.reuse ;  /* 0x000000210c1e7220 */ /* 0x082fe20000410000 */
[-C--:B------:R-:W-:Y:S01]  /*1050*/  FMUL.FTZ R35, R20, R33.reuse ;  /* 0x0000002114237220 */ /* 0x080fe20000410000 */
[-C--:B------:R-:W-:Y:S01]  /*1060*/  FMUL.FTZ R34, R13, R33.reuse ;  /* 0x000000210d227220 */ /* 0x080fe20000410000 */
[----:B------:R-:W-:Y:S01]  /*1070*/  FFMA.FTZ R28, R37, UR19, R28 ;  /* 0x00000013251c7c23 */ /* 0x000fe2000801001c */
[----:B------:R-:W-:Y:S01]  /*1080*/  FFMA.FTZ R29, R22, UR18, R29 ;  /* 0x00000012161d7c23 */ /* 0x000fe2000801001d */
[----:B------:R-:W-:Y:S01]  /*1090*/  HADD2.F32 R36, -RZ, R24.H0_H0 ;  /* 0x20000018ff247230 */ /* 0x000fe20000004100 */
[----:B------:R-:W1:Y:S01]  /*10a0*/  MUFU.SQRT R30, R30 ;  /* 0x0000001e001e7308 */ /* 0x000e620000002000 */
[----:B------:R-:W-:Y:S01]  /*10b0*/  FMUL.FTZ R32, R28, R33 ;  /* 0x000000211c207220 */ /* 0x000fe20000410000 */
[----:B------:R-:W-:Y:S01]  /*10c0*/  FFMA.FTZ R33, R4, -UR18, R4 ;  /* 0x8000001204217c23 */ /* 0x000fe20008010004 */
[----:B------:R-:W-:-:S04]  /*10d0*/  FFMA.FTZ R7, R7, -UR18, R7 ;  /* 0x8000001207077c23 */ /* 0x000fc80008010007 */
[----:B------:R-:W-:Y:S01]  /*10e0*/  FFMA.FTZ R7, R36, UR18, R7 ;  /* 0x0000001224077c23 */ /* 0x000fe20008010007 */
[----:B------:R-:W2:Y:S08]  /*10f0*/  MUFU.SQRT R35, R35 ;  /* 0x0000002300237308 */ /* 0x000eb00000002000 */
[----:B------:R-:W3:Y:S01]  /*1100*/  MUFU.SQRT R34, R34 ;  /* 0x0000002200227308 */ /* 0x000ee20000002000 */
[----:B-1----:R-:W-:-:S07]  /*1110*/  FADD.FTZ R31, R30, UR22 ;  /* 0x000000161e1f7e21 */ /* 0x002fce0008010000 */
[----:B------:R-:W1:Y:S01]  /*1120*/  MUFU.SQRT R32, R32 ;  /* 0x0000002000207308 */ /* 0x000e620000002000 */
[----:B--2---:R-:W-:Y:S01]  /*1130*/  FADD.FTZ R30, R35, UR22 ;  /* 0x00000016231e7e21 */ /* 0x004fe20008010000 */
[----:B------:R-:W-:-:S06]  /*1140*/  FFMA.FTZ R35, R26, -UR18, R26 ;  /* 0x800000121a237c23 */ /* 0x000fcc000801001a */
[----:B------:R-:W2:Y:S01]  /*1150*/  MUFU.RCP R22, UR20 ;  /* 0x0000001400167d08 */ /* 0x000ea20008001000 */
[----:B---3--:R-:W-:Y:S01]  /*1160*/  FADD.FTZ R24, R34, UR22 ;  /* 0x0000001622187e21 */ /* 0x008fe20008010000 */
[----:B------:R-:W-:-:S05]  /*1170*/  HADD2.F32 R34, -RZ, R23.H0_H0 ;  /* 0x20000017ff227230 */ /* 0x000fca0000004100 */
[----:B------:R-:W-:Y:S01]  /*1180*/  FFMA.FTZ R33, R34, UR18, R33 ;  /* 0x0000001222217c23 */ /* 0x000fe20008010021 */
[----:B------:R-:W3:Y:S01]  /*1190*/  MUFU.RCP R31, R31 ;  /* 0x0000001f001f7308 */ /* 0x000ee20000001000 */
[----:B-1----:R-:W-:Y:S01]  /*11a0*/  FADD.FTZ R32, R32, UR22 ;  /* 0x0000001620207e21 */ /* 0x002fe20008010000 */
[----:B------:R-:W-:-:S05]  /*11b0*/  HADD2.F32 R34, -RZ, R25.H0_H0 ;  /* 0x20000019ff227230 */ /* 0x000fca0000004100 */
[----:B------:R-:W-:Y:S01]  /*11c0*/  FFMA.FTZ R35, R34, UR18, R35 ;  /* 0x0000001222237c23 */ /* 0x000fe20008010023 */
[----:B------:R-:W1:Y:S01]  /*11d0*/  MUFU.RCP R30, R30 ;  /* 0x0000001e001e7308 */ /* 0x000e620000001000 */
[-C--:B--2---:R-:W-:Y:S01]  /*11e0*/  FMUL.FTZ R26, R29, R22.reuse ;  /* 0x000000161d1a7220 */ /* 0x084fe20000410000 */
[-C--:B------:R-:W-:Y:S01]  /*11f0*/  FMUL.FTZ R23, R7, R22.reuse ;  /* 0x0000001607177220 */ /* 0x080fe20000410000 */
[----:B------:R-:W-:Y:S01]  /*1200*/  FMUL.FTZ R25, R33, R22 ;  /* 0x0000001621197220 */ /* 0x000fe20000410000 */
[----:B------:R-:W-:-:S04]  /*1210*/  F2FP.F16.F32.PACK_AB R29, R12, R29 ;  /* 0x0000001d0c1d723e */ /* 0x000fc800000000ff */
[----:B------:R-:W2:Y:S01]  /*1220*/  MUFU.RCP R24, R24 ;  /* 0x0000001800187308 */ /* 0x000ea20000001000 */
[----:B---3--:R-:W-:Y:S01]  /*1230*/  FMUL.FTZ R26, R26, R31 ;  /* 0x0000001f1a1a7220 */ /* 0x008fe20000410000 */
        /* <DEDUP_REMOVED lines=11> */
[----:B---3--:R-:W-:-:S04]  /*12f0*/  FMUL.FTZ R4, R31, R4 ;  /* 0x000000041f047220 */ /* 0x008fc80000410000 */
[----:B------:R-:W-:Y:S02]  /*1300*/  F2FP.F16.F32.PACK_AB R13, R24, R13 ;  /* 0x0000000d180d723e */ /* 0x000fe400000000ff */
[----:B------:R-:W-:Y:S01]  /*1310*/  F2FP.F16.F32.PACK_AB R26, R7, R26 ;  /* 0x0000001a071a723e */ /* 0x000fe200000000ff */
[----:B------:R-:W-:Y:S01]  /*1320*/  FMUL.FTZ R25, R4, UR23 ;  /* 0x0000001704197c20 */ /* 0x000fe20008410000 */
[----:B------:R-:W-:Y:S02]  /*1330*/  HADD2.F32 R4, -RZ, R20.H1_H1 ;  /* 0x30000014ff047230 */ /* 0x000fe40000004100 */
[----:B------:R-:W-:Y:S01]  /*1340*/  HADD2.F32 R23, -RZ, R13.H1_H1 ;  /* 0x3000000dff177230 */ /* 0x000fe20000004100 */
[----:B------:R-:W-:Y:S02]  /*1350*/  PRMT R37, R26, 0x7632, R37 ;  /* 0x000076321a257816 */ /* 0x000fe40000000025 */
[----:B------:R-:W-:Y:S01]  /*1360*/  F2FP.F16.F32.PACK_AB R28, R25, R28 ;  /* 0x0000001c191c723e */ /* 0x000fe200000000ff */
[----:B------:R-:W-:Y:S01]  /*1370*/  FADD.FTZ R4, R27, -R4 ;  /* 0x800000041b047221 */ /* 0x000fe20000010000 */
[--C-:B------:R-:W-:Y:S01]  /*1380*/  FADD.FTZ R12, R18, -R23.reuse ;  /* 0x80000017120c7221 */ /* 0x100fe20000010000 */
[----:B------:R-:W-:-:S02]  /*1390*/  PRMT R23, R29, 0x7632, R23 ;  /* 0x000076321d177816 */ /* 0x000fc40000000017 */
[----:B------:R-:W-:Y:S01]  /*13a0*/  HADD2.F32 R25, -RZ, R28.H1_H1 ;  /* 0x3000001cff197230 */ /* 0x000fe20000004100 */
[----:B------:R-:W-:Y:S02]  /*13b0*/  F2FP.F16.F32.PACK_AB R4, R33, R4 ;  /* 0x000000042104723e */ /* 0x000fe400000000ff */
[----:B------:R-:W-:Y:S02]  /*13c0*/  F2FP.F16.F32.PACK_AB R12, R35, R12 ;  /* 0x0000000c230c723e */ /* 0x000fe400000000ff */
[--C-:B------:R-:W-:Y:S01]  /*13d0*/  FADD.FTZ R6, R6, -R25.reuse ;  /* 0x8000001906067221 */ /* 0x100fe20000010000 */
[----:B------:R-:W-:Y:S02]  /*13e0*/  PRMT R25, R29, 0x7610, R25 ;  /* 0x000076101d197816 */ /* 0x000fe40000000019 */
[----:B------:R-:W-:Y:S02]  /*13f0*/  PRMT R27, R20, 0x7610, R27 ;  /* 0x00007610141b7816 */ /* 0x000fe4000000001b */
[----:B------:R-:W-:-:S02]  /*1400*/  F2FP.F16.F32.PACK_AB R6, RZ, R6 ;  /* 0x00000006ff06723e */ /* 0x000fc400000000ff */
[----:B------:R-:W-:Y:S02]  /*1410*/  PRMT R29, R13, 0x7610, R29 ;  /* 0x000076100d1d7816 */ /* 0x000fe4000000001d */
[----:B------:R-:W-:Y:S02]  /*1420*/  PRMT R18, R28, 0x7610, R18 ;  /* 0x000076101c127816 */ /* 0x000fe40000000012 */
[----:B------:R-:W-:Y:S02]  /*1430*/  PRMT R31, R26, 0x7610, R31 ;  /* 0x000076101a1f7816 */ /* 0x000fe4000000001f */
[----:B------:R-:W-:Y:S02]  /*1440*/  PRMT R35, R6, 0x7610, R35 ;  /* 0x0000761006237816 */ /* 0x000fe40000000023 */
[C---:B------:R-:W-:Y:S02]  /*1450*/  PRMT R20, R4.reuse, 0x7632, R20 ;  /* 0x0000763204147816 */ /* 0x040fe40000000014 */
[----:B------:R-:W-:-:S02]  /*1460*/  PRMT R22, R4, 0x7610, R22 ;  /* 0x0000761004167816 */ /* 0x000fc40000000016 */
[C---:B------:R-:W-:Y:S02]  /*1470*/  PRMT R33, R12.reuse, 0x7632, R33 ;  /* 0x000076320c217816 */ /* 0x040fe40000000021 */
[----:B------:R-:W-:-:S07]  /*1480*/  PRMT R24, R12, 0x7610, R24 ;  /* 0x000076100c187816 */ /* 0x000fce0000000018 */
.L_x_790:
[C---:B------:R-:W-:Y:S01]  /*1490*/  LEA R12, P1, R21.reuse, UR4, 0x2 ;  /* 0x00000004150c7c11 */ /* 0x040fe2000f8210ff */
[----:B------:R-:W-:Y:S02]  /*14a0*/  HADD2.F32 R4, -RZ, R31.H0_H0 ;  /* 0x2000001fff047230 */ /* 0x000fe40000004100 */
[----:B------:R-:W-:Y:S01]  /*14b0*/  HADD2.F32 R5, -RZ, R22.H0_H0 ;  /* 0x20000016ff057230 */ /* 0x000fe20000004100 */
[----:B------:R-:W-:Y:S01]  /*14c0*/  LEA.HI.X R13, R21, UR5, R16, 0x2, P1 ;  /* 0x00000005150d7c11 */ /* 0x000fe200088f1410 */
[----:B------:R-:W-:Y:S02]  /*14d0*/  HADD2.F32 R6, -RZ, R24.H0_H0 ;  /* 0x20000018ff067230 */ /* 0x000fe40000004100 */
[----:B------:R-:W-:Y:S01]  /*14e0*/  HADD2.F32 R7, -RZ, R35.H0_H0 ;  /* 0x20000023ff077230 */ /* 0x000fe20000004100 */
[----:B------:R-:W-:Y:S06]  /*14f0*/  @!P0 BRA `(.L_x_791) ;  /* 0x0000000000508947 */ /* 0x000fec0003800000 */
        /* <DEDUP_REMOVED lines=20> */
.L_x_791:
        /* <DEDUP_REMOVED lines=23> */
.L_x_792:
[----:B0-----:R-:W-:-:S04]  /*17b0*/  LEA R0, R15, R0, 0x2 ;  /* 0x000000000f007211 */ /* 0x001fc800078e10ff */
[----:B------:R-:W-:-:S13]  /*17c0*/  ISETP.GE.AND P1, PT, R0, R17, PT ;  /* 0x000000110000720c */ /* 0x000fda0003f26270 */
[----:B------:R-:W-:Y:S05]  /*17d0*/  @!P1 BRA `(.L_x_793) ;  /* 0xffffffe800dc9947 */ /* 0x000fea000383ffff */
[----:B------:R-:W-:Y:S05]  /*17e0*/  BSYNC B0 ;  /* 0x0000000000007941 */ /* 0x000fea0003800000 */
.L_x_787:
[----:B------:R-:W-:Y:S05]  /*17f0*/  EXIT ;  /* 0x000000000000794d */ /* 0x000fea0003800000 */
.L_x_794:
        /* <DEDUP_REMOVED lines=16> */
.L_x_995:


//--------------------- .text._Z25multi_tensor_apply_kernelI18TensorListMetadataILi5EE15DistAdamFunctorIN3c104HalfES4_NS3_8BFloat16EEJPfffffff10adamMode_tfEEvlPViT_T0_DpT1_ --------------------------
	.section	.text._Z25multi_tensor_apply_kernelI18TensorListMetadataILi5EE15DistAdamFunctorIN3c104HalfES4_NS3_8BFloat16EEJPfffffff10adamMode_tfEEvlPViT_T0_DpT1_,"ax",@progbits
	.align	128
        .global         _Z25multi_tensor_apply_kernelI18TensorListMetadataILi5EE15DistAdamFunctorIN3c104HalfES4_NS3_8BFloat16EEJPfffffff10adamMode_tfEEvlPViT_T0_DpT1_
        .type           _Z25multi_tensor_apply_kernelI18TensorListMetadataILi5EE15DistAdamFunctorIN3c104HalfES4_NS3_8BFloat16EEJPfffffff10adamMode_tfEEvlPViT_T0_DpT1_,@function
        .size           _Z25multi_tensor_apply_kernelI18TensorListMetadataILi5EE15DistAdamFunctorIN3c104HalfES4_NS3_8BFloat16EEJPfffffff10adamMode_tfEEvlPViT_T0_DpT1_,(.L_x_996 - _Z25multi_tensor_apply_kernelI18TensorListMetadataILi5EE15DistAdamFunctorIN3c104HalfES4_NS3_8BFloat16EEJPfffffff10adamMode_tfEEvlPViT_T0_DpT1_)
        .other          _Z25multi_tensor_apply_kernelI18TensorListMetadataILi5EE15DistAdamFunctorIN3c104HalfES4_NS3_8BFloat16EEJPfffffff10adamMode_tfEEvlPViT_T0_DpT1_,@"STO_CUDA_ENTRY STV_DEFAULT"
_Z25multi_tensor_apply_kernelI18TensorListMetadataILi5EE15DistAdamFunctorIN3c104HalfES4_NS3_8BFloat16EEJPfffffff10adamMode_tfEEvlPViT_T0_DpT1_:
.text._Z25multi_tensor_apply_kernelI18TensorListMetadataILi5EE15DistAdamFunctorIN3c104HalfES4_NS3_8BFloat16EEJPfffffff10adamMode_tfEEvlPViT_T0_DpT1_:
        /* <DEDUP_REMOVED lines=38> */
[----:B------:R-:W-:-:S04]  /*0260*/  @!P0 IADD3 R2, R2, UR4, RZ ;  /* 0x0000000402028c10 */ /* 0x000fc8000fffe0ff */
[----:B------:R-:W-:-:S04]  /*0270*/  @!P0 LOP3.LUT P1, RZ, R2, 0x7, RZ, 0xc0, !PT ;  /* 0x0000000702ff8812 */ /* 0x000fc8000782c0ff */
[----:B------:R-:W-:-:S04]  /*0280*/  @!P0 SEL R2, RZ, 0x1, P1 ;  /* 0x00000001ff028807 */ /* 0x000fc80000800000 */
[----:B------:R-:W-:-:S07]  /*0290*/  @!P0 PRMT R0, R2, 0x7610, R0 ;  /* 0x0000761002008816 */ /* 0x000fce0000000000 */
.L_x_795:
        /* <DEDUP_REMOVED lines=10> */
.L_x_802:
        /* <DEDUP_REMOVED lines=79> */
.L_x_797:
[----:B-1---5:R-:W-:-:S05]  /*0830*/  HADD2.F32 R2, -RZ, R31.H0_H0 ;  /* 0x2000001fff027230 */ /* 0x022fca0000004100 */
[----:B------:R-:W-:Y:S01]  /*0840*/  FMUL.FTZ R2, R17, R2 ;  /* 0x0000000211027220 */ /* 0x000fe20000410000 */
[----:B------:R-:W-:Y:S06]  /*0850*/  @!P5 BRA `(.L_x_798) ;  /* 0x000000040084d947 */ /* 0x000fec0003800000 */
[----:B------:R-:W-:Y:S01]  /*0860*/  HADD2.F32 R32, -RZ, R29.H0_H0 ;  /* 0x2000001dff207230 */ /* 0x000fe20000004100 */
[----:B------:R-:W1:Y:S01]  /*0870*/  MUFU.RCP R3, UR21 ;  /* 0x0000001500037d08 */ /* 0x000e620008001000 */
[----:B------:R-:W-:Y:S01]  /*0880*/  FMUL.FTZ R31, R2, R2 ;  /* 0x00000002021f7220 */ /* 0x000fe20000410000 */
[----:B------:R-:W-:Y:S02]  /*0890*/  HADD2.F32 R30, -RZ, R30.H0_H0 ;  /* 0x2000001eff1e7230 */ /* 0x000fe40000004100 */
[----:B------:R-:W-:Y:S01]  /*08a0*/  FMUL.FTZ R29, R17, R32 ;  /* 0x00000020111d7220 */ /* 0x000fe20000410000 */
[----:B------:R-:W-:Y:S02]  /*08b0*/  HADD2.F32 R34, -RZ, R27.H0_H0 ;  /* 0x2000001bff227230 */ /* 0x000fe40000004100 */
[----:B------:R-:W-:Y:S01]  /*08c0*/  FFMA.FTZ R31, R31, -UR19, R31 ;  /* 0x800000131f1f7c23 */ /* 0x000fe2000801001f */
[----:B------:R-:W-:Y:S02]  /*08d0*/  HADD2.F32 R36, -RZ, R25.H0_H0 ;  /* 0x20000019ff247230 */ /* 0x000fe40000004100 */
[----:B------:R-:W-:Y:S01]  /*08e0*/  FMUL.FTZ R27, R29, R29 ;  /* 0x0000001d1d1b7220 */ /* 0x000fe20000410000 */
[----:B------:R-:W-:-:S02]  /*08f0*/  HADD2.F32 R22, -RZ, R22.H0_H0 ;  /* 0x20000016ff167230 */ /* 0x000fc40000004100 */
[----:B------:R-:W-:Y:S01]  /*0900*/  FMUL.FTZ R30, R17, R30 ;  /* 0x0000001e111e7220 */ /* 0x000fe20000410000 */
[----:B------:R-:W-:Y:S02]  /*0910*/  HADD2.F32 R32, -RZ, R23.H0_H0 ;  /* 0x20000017ff207230 */ /* 0x000fe40000004100 */
[----:B------:R-:W-:Y:S01]  /*0920*/  FFMA.FTZ R27, R27, -UR19, R27 ;  /* 0x800000131b1b7c23 */ /* 0x000fe2000801001b */
[----:B------:R-:W-:Y:S01]  /*0930*/  FMUL.FTZ R25, R17, R36 ;  /* 0x0000002411197220 */ /* 0x000fe20000410000 */
[----:B------:R-:W-:Y:S01]  /*0940*/  FFMA.FTZ R22, R22, UR19, R31 ;  /* 0x0000001316167c23 */ /* 0x000fe2000801001f */
[----:B------:R-:W-:Y:S01]  /*0950*/  FMUL.FTZ R23, R30, R30 ;  /* 0x0000001e1e177220 */ /* 0x000fe20000410000 */
        /* <DEDUP_REMOVED lines=12> */
[----:B------:R-:W-:Y:S02]  /*0a20*/  HADD2.F32 R0, -RZ, R0.H0_H0 ;  /* 0x20000000ff007230 */ /* 0x000fe40000004100 */
[----:B------:R-:W-:Y:S01]  /*0a30*/  FMUL.FTZ R3, R10, R3 ;  /* 0x000000030a037220 */ /* 0x000fe20000410000 */
[----:B------:R-:W-:Y:S01]  /*0a40*/  FFMA.FTZ R29, R29, -UR18, R29 ;  /* 0x800000121d1d7c23 */ /* 0x000fe2000801001d */
[----:B------:R-:W-:Y:S01]  /*0a50*/  HADD2.F32 R26, -RZ, R26.H0_H0 ;  /* 0x2000001aff1a7230 */ /* 0x000fe20000004100 */
[----:B------:R-:W2:Y:S01]  /*0a60*/  MUFU.SQRT R27, R27 ;  /* 0x0000001b001b7308 */ /* 0x000ea20000002000 */
[----:B------:R-:W-:Y:S01]  /*0a70*/  FFMA.FTZ R25, R25, -UR18, R25 ;  /* 0x8000001219197c23 */ /* 0x000fe20008010019 */
[----:B------:R-:W-:Y:S01]  /*0a80*/  FFMA.FTZ R0, R0, UR18, R29 ;  /* 0x0000001200007c23 */ /* 0x000fe2000801001d */
[----:B------:R-:W-:-:S02]  /*0a90*/  HADD2.F32 R19, -RZ, R19.H0_H0 ;  /* 0x20000013ff137230 */ /* 0x000fc40000004100 */
[----:B------:R-:W-:Y:S01]  /*0aa0*/  FFMA.FTZ R26, R26, UR18, R25 ;  /* 0x000000121a1a7c23 */ /* 0x000fe20008010019 */
[----:B------:R-:W-:Y:S02]  /*0ab0*/  HADD2.F32 R28, -RZ, R28.H0_H0 ;  /* 0x2000001cff1c7230 */ /* 0x000fe40000004100 */
[----:B------:R-:W3:Y:S01]  /*0ac0*/  MUFU.SQRT R3, R3 ;  /* 0x0000000300037308 */ /* 0x000ee20000002000 */
[----:B-1----:R-:W-:Y:S01]  /*0ad0*/  FADD.FTZ R23, R31, UR22 ;  /* 0x000000161f177e21 */ /* 0x002fe20008010000 */
[----:B------:R-:W-:Y:S01]  /*0ae0*/  FFMA.FTZ R31, R2, -UR18, R2 ;  /* 0x80000012021f7c23 */ /* 0x000fe20008010002 */
[----:B------:R-:W-:Y:S02]  /*0af0*/  HADD2.F32 R2, -RZ, R11.H0_H0 ;  /* 0x2000000bff027230 */ /* 0x000fe40000004100 */
[----:B------:R-:W-:Y:S01]  /*0b00*/  FFMA.FTZ R11, R30, -UR18, R30 ;  /* 0x800000121e0b7c23 */ /* 0x000fe2000801001e */
[----:B------:R-:W-:Y:S02]  /*0b10*/  HADD2.F32 R21, -RZ, R21.H0_H0 ;  /* 0x20000015ff157230 */ /* 0x000fe40000004100 */
[----:B------:R-:W-:Y:S01]  /*0b20*/  FFMA.FTZ R12, R12, UR18, R31 ;  /* 0x000000120c0c7c23 */ /* 0x000fe2000801001f */
[----:B------:R-:W-:Y:S01]  /*0b30*/  HADD2.F32 R24, -RZ, R24.H0_H0 ;  /* 0x20000018ff187230 */ /* 0x000fe20000004100 */
        /* <DEDUP_REMOVED lines=51> */
.L_x_798:
[----:B------:R-:W-:Y:S02]  /*0e70*/  HADD2.F32 R28, -RZ, R28.H0_H0 ;  /* 0x2000001cff1c7230 */ /* 0x000fe40000004100 */
[----:B------:R-:W-:Y:S02]  /*0e80*/  HADD2.F32 R21, -RZ, R21.H0_H0 ;  /* 0x20000015ff157230 */ /* 0x000fe40000004100 */
[----:B------:R-:W-:Y:S02]  /*0e90*/  HADD2.F32 R3, -RZ, R30.H0_H0 ;  /* 0x2000001eff037230 */ /* 0x000fe40000004100 */
[----:B------:R-:W-:Y:S01]  /*0ea0*/  FMUL.FTZ R30, R28, UR17 ;  /* 0x000000111c1e7c20 */ /* 0x000fe20008410000 */
[----:B------:R-:W-:Y:S02]  /*0eb0*/  HADD2.F32 R19, -RZ, R19.H0_H0 ;  /* 0x20000013ff137230 */ /* 0x000fe40000004100 */
[----:B------:R-:W-:Y:S01]  /*0ec0*/  FMUL.FTZ R32, R21, UR17 ;  /* 0x0000001115207c20 */ /* 0x000fe20008410000 */
[----:B------:R-:W-:-:S02]  /*0ed0*/  HADD2.F32 R31, -RZ, R29.H0_H0 ;  /* 0x2000001dff1f7230 */ /* 0x000fc40000004100 */
[----:B------:R-:W-:Y:S01]  /*0ee0*/  FFMA.FTZ R3, R17, R3, R30 ;  /* 0x0000000311037223 */ /* 0x000fe2000001001e */
[----:B------:R-:W-:Y:S02]  /*0ef0*/  HADD2.F32 R24, -RZ, R24.H0_H0 ;  /* 0x20000018ff187230 */ /* 0x000fe40000004100 */
[----:B------:R-:W-:Y:S01]  /*0f00*/  FFMA.FTZ R29, R19, UR17, R2 ;  /* 0x00000011131d7c23 */ /* 0x000fe20008010002 */
[----:B------:R-:W-:Y:S02]  /*0f10*/  HADD2.F32 R34, -RZ, R27.H0_H0 ;  /* 0x2000001bff227230 */ /* 0x000fe40000004100 */
[----:B------:R-:W-:Y:S01]  /*0f20*/  FFMA.FTZ R2, R17, R31, R32 ;  /* 0x0000001f11027223 */ /* 0x000fe20000010020 */
[----:B------:R-:W-:Y:S01]  /*0f30*/  FMUL.FTZ R32, R3, R3 ;  /* 0x0000000303207220 */ /* 0x000fe20000410000 */
[----:B------:R-:W1:Y:S01]  /*0f40*/  MUFU.RCP R30, UR21 ;  /* 0x00000015001e7d08 */ /* 0x000e620008001000 */
[----:B------:R-:W-:Y:S02]  /*0f50*/  HADD2.F32 R25, -RZ, R25.H0_H0 ;  /* 0x20000019ff197230 */ /* 0x000fe40000004100 */
[----:B------:R-:W-:Y:S01]  /*0f60*/  FMUL.FTZ R31, R29, R29 ;  /* 0x0000001d1d1f7220 */ /* 0x000fe20000410000 */
[----:B------:R-:W-:Y:S01]  /*0f70*/  FFMA.FTZ R27, R32, -UR19, R32 ;  /* 0x80000013201b7c23 */ /* 0x000fe20008010020 */
[----:B------:R-:W-:Y:S01]  /*0f80*/  FMUL.FTZ R32, R24, UR17 ;  /* 0x0000001118207c20 */ /* 0x000fe20008410000 */
[----:B------:R-:W-:-:S02]  /*0f90*/  HADD2.F32 R33, -RZ, R22.H0_H0 ;  /* 0x20000016ff217230 */ /* 0x000fc40000004100 */
[----:B------:R-:W-:Y:S01]  /*0fa0*/  FFMA.FTZ R22, R31, -UR19, R31 ;  /* 0x800000131f167c23 */ /* 0x000fe2000801001f */
[----:B------:R-:W-:Y:S01]  /*0fb0*/  FMUL.FTZ R31, R2, R2 ;  /* 0x00000002021f7220 */ /* 0x000fe20000410000 */
[----:B------:R-:W-:Y:S01]  /*0fc0*/  FFMA.FTZ R25, R17, R25, R32 ;  /* 0x0000001911197223 */ /* 0x000fe20000010020 */
[----:B------:R-:W-:Y:S01]  /*0fd0*/  FFMA.FTZ R27, R34, UR19, R27 ;  /* 0x00000013221b7c23 */ /* 0x000fe2000801001b */
[----:B------:R-:W-:Y:S01]  /*0fe0*/  FFMA.FTZ R22, R33, UR19, R22 ;  /* 0x0000001321167c23 */ /* 0x000fe20008010016 */
[----:B------:R-:W-:Y:S02]  /*0ff0*/  HADD2.F32 R34, -RZ, R23.H0_H0 ;  /* 0x20000017ff227230 */ /* 0x000fe40000004100 */
[----:B------:R-:W-:Y:S01]  /*1000*/  FMUL.FTZ R32, R25, R25 ;  /* 0x0000001919207220 */ /* 0x000fe20000410000 */
[----:B------:R-:W-:Y:S01]  /*1010*/  FFMA.FTZ R23, R31, -UR19, R31 ;  /* 0x800000131f177c23 */ /* 0x000fe2000801001f */
[----:B------:R-:W-:Y:S02]  /*1020*/  HADD2.F32 R33, -RZ, R10.H0_H0 ;  /* 0x2000000aff217230 */ /* 0x000fe40000004100 */
[----:B------:R-:W-:Y:S01]  /*1030*/  FFMA.FTZ R29, R29, -UR18, R29 ;  /* 0x800000121d1d7c23 */ /* 0x000fe2000801001d */
[----:B------:R-:W-:Y:S01]  /*1040*/  FFMA.FTZ R10, R32, -UR19, R32 ;  /* 0x80000013200a7c23 */ /* 0x000fe20008010020 */
[----:B------:R-:W-:Y:S01]  /*1050*/  FFMA.FTZ R23, R34, UR19, R23 ;  /* 0x0000001322177c23 */ /* 0x000fe20008010017 */
[-C--:B-1----:R-:W-:Y:S01]  /*1060*/  FMUL.FTZ R31, R22, R30.reuse ;  /* 0x0000001e161f7220 */ /* 0x082fe20000410000 */
[-C--:B------:R-:W-:Y:S01]  /*1070*/  FMUL.FTZ R34, R27, R30.reuse ;  /* 0x0000001e1b227220 */ /* 0x080fe20000410000 */
[----:B------:R-:W-:Y:S01]  /*1080*/  FFMA.FTZ R10, R33, UR19, R10 ;  /* 0x00000013210a7c23 */ /* 0x000fe2000801000a */
[----:B------:R-:W-:Y:S01]  /*1090*/  FMUL.FTZ R33, R23, R30 ;  /* 0x0000001e17217220 */ /* 0x000fe20000410000 */
[----:B------:R-:W-:-:S02]  /*10a0*/  HADD2.F32 R12, -RZ, R12.H0_H0 ;  /* 0x2000000cff0c7230 */ /* 0x000fc40000004100 */
[----:B------:R-:W-:Y:S01]  /*10b0*/  FFMA.FTZ R3, R3, -UR18, R3 ;  /* 0x8000001203037c23 */ /* 0x000fe20008010003 */
[----:B------:R-:W-:Y:S01]  /*10c0*/  FMUL.FTZ R32, R10, R30 ;  /* 0x0000001e0a207220 */ /* 0x000fe20000410000 */
[----:B------:R-:W1:Y:S01]  /*10d0*/  MUFU.SQRT R31, R31 ;  /* 0x0000001f001f7308 */ /* 0x000e620000002000 */
[----:B------:R-:W-:Y:S02]  /*10e0*/  HADD2.F32 R26, -RZ, R26.H0_H0 ;  /* 0x2000001aff1a7230 */ /* 0x000fe40000004100 */
[----:B------:R-:W-:Y:S01]  /*10f0*/  FFMA.FTZ R29, R12, UR18, R29 ;  /* 0x000000120c1d7c23 */ /* 0x000fe2000801001d */
[----:B------:R-:W-:-:S04]  /*1100*/  FFMA.FTZ R25, R25, -UR18, R25 ;  /* 0x8000001219197c23 */ /* 0x000fc80008010019 */
[----:B------:R-:W-:Y:S01]  /*1110*/  FFMA.FTZ R25, R26, UR18, R25 ;  /* 0x000000121a197c23 */ /* 0x000fe20008010019 */
[----:B------:R-:W2:Y:S01]  /*1120*/  MUFU.SQRT R34, R34 ;  /* 0x0000002200227308 */ /* 0x000ea20000002000 */
[----:B------:R-:W-:-:S07]  /*1130*/  F2FP.F16.F32.PACK_AB R22, R22, R29 ;  /* 0x0000001d1616723e */ /* 0x000fce00000000ff */
        /* <DEDUP_REMOVED lines=55> */
.L_x_799:
        /* <DEDUP_REMOVED lines=35> */
.L_x_800:
        /* <DEDUP_REMOVED lines=23> */
.L_x_801:
[----:B0-----:R-:W-:-:S04]  /*1850*/  LEA R15, R16, R15, 0x2 ;  /* 0x0000000f100f7211 */ /* 0x001fc800078e10ff */
[----:B------:R-:W-:-:S13]  /*1860*/  ISETP.GE.AND P1, PT, R15, R18, PT ;  /* 0x000000120f00720c */ /* 0x000fda0003f26270 */
[----:B------:R-:W-:Y:S05]  /*1870*/  @!P1 BRA `(.L_x_802) ;  /* 0xffffffe800b09947 */ /* 0x000fea000383ffff */
[----:B------:R-:W-:Y:S05]  /*1880*/  BSYNC B0 ;  /* 0x0000000000007941 */ /* 0x000fea0003800000 */
.L_x_796:
[----:B------:R-:W-:Y:S05]  /*1890*/  EXIT ;  /* 0x000000000000794d */ /* 0x000fea0003800000 */
.L_x_803:
        /* <DEDUP_REMOVED lines=14> */
.L_x_996:


//--------------------- .text._Z25multi_tensor_apply_kernelI18TensorListMetadataILi5EE15DistAdamFunctorIN3c104HalfES4_S4_EJPfffffff10adamMode_tfEEvlPViT_T0_DpT1_ --------------------------
	.section	.text._Z25multi_tensor_apply_kernelI18TensorListMetadataILi5EE15DistAdamFunctorIN3c104HalfES4_S4_EJPfffffff10adamMode_tfEEvlPViT_T0_DpT1_,"ax",@progbits
	.align	128
        .global         _Z25multi_tensor_apply_kernelI18TensorListMetadataILi5EE15DistAdamFunctorIN3c104HalfES4_S4_EJPfffffff10adamMode_tfEEvlPViT_T0_DpT1_
        .type           _Z25multi_tensor_apply_kernelI18TensorListMetadataILi5EE15DistAdamFunctorIN3c104HalfES4_S4_EJPfffffff10adamMode_tfEEvlPViT_T0_DpT1_,@function
        .size           _Z25multi_tensor_apply_kernelI18TensorListMetadataILi5EE15DistAdamFunctorIN3c104HalfES4_S4_EJPfffffff10adamMode_tfEEvlPViT_T0_DpT1_,(.L_x_997 - _Z25multi_tensor_apply_kernelI18TensorListMetadataILi5EE15DistAdamFunctorIN3c104HalfES4_S4_EJPfffffff10adamMode_tfEEvlPViT_T0_DpT1_)
        .other          _Z25multi_tensor_apply_kernelI18TensorListMetadataILi5EE15DistAdamFunctorIN3c104HalfES4_S4_EJPfffffff10adamMode_tfEEvlPViT_T0_DpT1_,@"STO_CUDA_ENTRY STV_DEFAULT"
_Z25multi_tensor_apply_kernelI18TensorListMetadataILi5EE15DistAdamFunctorIN3c104HalfES4_S4_EJPfffffff10adamMode_tfEEvlPViT_T0_DpT1_:
.text._Z25multi_tensor_apply_kernelI18TensorListMetadataILi5EE15DistAdamFunctorIN3c104HalfES4_S4_EJPfffffff10adamMode_tfEEvlPViT_T0_DpT1_:
        /* <DEDUP_REMOVED lines=42> */
.L_x_804:
        /* <DEDUP_REMOVED lines=10> */
.L_x_811:
        /* <DEDUP_REMOVED lines=79> */
.L_x_806:
[----:B-1---5:R-:W-:-:S05]  /*0830*/  HADD2.F32 R2, -RZ, R31.H0_H0 ;  /* 0x2000001fff027230 */ /* 0x022fca0000004100 */
[----:B------:R-:W-:Y:S01]  /*0840*/  FMUL.FTZ R2, R17, R2 ;  /* 0x0000000211027220 */ /* 0x000fe20000410000 */
[----:B------:R-:W-:Y:S06]  /*0850*/  @!P5 BRA `(.L_x_807) ;  /* 0x000000040094d947 */ /* 0x000fec0003800000 */
[----:B------:R-:W-:Y:S01]  /*0860*/  HADD2.F32 R32, -RZ, R29.H0_H0 ;  /* 0x2000001dff207230 */ /* 0x000fe20000004100 */
[----:B------:R-:W1:Y:S01]  /*0870*/  MUFU.RCP R3, UR21 ;  /* 0x0000001500037d08 */ /* 0x000e620008001000 */
[----:B------:R-:W-:Y:S02]  /*0880*/  HADD2.F32 R30, -RZ, R30.H0_H0 ;  /* 0x2000001eff1e7230 */ /* 0x000fe40000004100 */
[----:B------:R-:W-:Y:S01]  /*0890*/  FMUL.FTZ R31, R2, R2 ;  /* 0x00000002021f7220 */ /* 0x000fe20000410000 */
[----:B------:R-:W-:Y:S02]  /*08a0*/  HADD2.F32 R34, -RZ, R27.H0_H0 ;  /* 0x2000001bff227230 */ /* 0x000fe40000004100 */
[C---:B------:R-:W-:Y:S01]  /*08b0*/  FMUL.FTZ R29, R17.reuse, R32 ;  /* 0x00000020111d7220 */ /* 0x040fe20000410000 */
[----:B------:R-:W-:Y:S02]  /*08c0*/  HADD2.F32 R36, -RZ, R25.H0_H0 ;  /* 0x20000019ff247230 */ /* 0x000fe40000004100 */
        /* <DEDUP_REMOVED lines=94> */
.L_x_807:
        /* <DEDUP_REMOVED lines=99> */
.L_x_808:
        /* <DEDUP_REMOVED lines=23> */
.L_x_809:
        /* <DEDUP_REMOVED lines=23> */
.L_x_810:
[----:B0-----:R-:W-:-:S04]  /*17c0*/  LEA R15, R16, R15, 0x2 ;  /* 0x0000000f100f7211 */ /* 0x001fc800078e10ff */
[----:B------:R-:W-:-:S13]  /*17d0*/  ISETP.GE.AND P1, PT, R15, R18, PT ;  /* 0x000000120f00720c */ /* 0x000fda0003f26270 */
[----:B------:R-:W-:Y:S05]  /*17e0*/  @!P1 BRA `(.L_x_811) ;  /* 0xffffffe800d49947 */ /* 0x000fea000383ffff */
[----:B------:R-:W-:Y:S05]  /*17f0*/  BSYNC B0 ;  /* 0x0000000000007941 */ /* 0x000fea0003800000 */
.L_x_805:
[----:B------:R-:W-:Y:S05]  /*1800*/  EXIT ;  /* 0x000000000000794d */ /* 0x000fea0003800000 */
.L_x_812:
        /* <DEDUP_REMOVED lines=15> */
.L_x_997:


//--------------------- .text._Z25multi_tensor_apply_kernelI18TensorListMetadataILi5EE15DistAdamFunctorIN3c104HalfES4_fEJPfffffff10adamMode_tfEEvlPViT_T0_DpT1_ --------------------------
	.section	.text._Z25multi_tensor_apply_kernelI18TensorListMetadataILi5EE15DistAdamFunctorIN3c104HalfES4_fEJPfffffff10adamMode_tfEEvlPViT_T0_DpT1_,"ax",@progbits
	.align	128
        .global         _Z25multi_tensor_apply_kernelI18TensorListMetadataILi5EE15DistAdamFunctorIN3c104HalfES4_fEJPfffffff10adamMode_tfEEvlPViT_T0_DpT1_
        .type           _Z25multi_tensor_apply_kernelI18TensorListMetadataILi5EE15DistAdamFunctorIN3c104HalfES4_fEJPfffffff10adamMode_tfEEvlPViT_T0_DpT1_,@function
        .size           _Z25multi_tensor_apply_kernelI18TensorListMetadataILi5EE15DistAdamFunctorIN3c104HalfES4_fEJPfffffff10adamMode_tfEEvlPViT_T0_DpT1_,(.L_x_998 - _Z25multi_tensor_apply_kernelI18TensorListMetadataILi5EE15DistAdamFunctorIN3c104HalfES4_fEJPfffffff10adamMode_tfEEvlPViT_T0_DpT1_)
        .other          _Z25multi_tensor_apply_kernelI18TensorListMetadataILi5EE15DistAdamFunctorIN3c104HalfES4_fEJPfffffff10adamMode_tfEEvlPViT_T0_DpT1_,@"STO_CUDA_ENTRY STV_DEFAULT"
_Z25multi_tensor_apply_kernelI18TensorListMetadataILi5EE15DistAdamFunctorIN3c104HalfES4_fEJPfffffff10adamMode_tfEEvlPViT_T0_DpT1_:
.text._Z25multi_tensor_apply_kernelI18TensorListMetadataILi5EE15DistAdamFunctorIN3c104HalfES4_fEJPfffffff10adamMode_tfEEvlPViT_T0_DpT1_:
        /* <DEDUP_REMOVED lines=42> */
.L_x_813:
        /* <DEDUP_REMOVED lines=11> */
.L_x_820:
        /* <DEDUP_REMOVED lines=70> */
.L_x_815:
[----:B-----5:R-:W-:-:S05]  /*07b0*/  HADD2.F32 R29, -RZ, R29.H0_H0 ;  /* 0x2000001dff1d7230 */ /* 0x020fca0000004100 */
[----:B-1----:R-:W-:Y:S01]  /*07c0*/  FMUL.FTZ R4, R14, R29 ;  /* 0x0000001d0e047220 */ /* 0x002fe20000410000 */
[----:B------:R-:W-:Y:S06]  /*07d0*/  @!P5 BRA `(.L_x_816) ;  /* 0x000000040098d947 */ /* 0x000fec0003800000 */
[----:B------:R-:W-:Y:S02]  /*07e0*/  HADD2.F32 R7, -RZ, R7.H0_H0 ;  /* 0x20000007ff077230 */ /* 0x000fe40000004100 */
[----:B------:R-:W-:Y:S01]  /*07f0*/  FMUL.FTZ R29, R4, R4 ;  /* 0x00000004041d7220 */ /* 0x000fe20000410000 */
[----:B------:R-:W-:Y:S01]  /*0800*/  HADD2.F32 R12, -RZ, R12.H0_H0 ;  /* 0x2000000cff0c7230 */ /* 0x000fe20000004100 */
[----:B------:R-:W1:Y:S01]  /*0810*/  MUFU.RCP R5, UR21 ;  /* 0x0000001500057d08 */ /* 0x000e620008001000 */
[----:B------:R-:W-:Y:S02]  /*0820*/  HADD2.F32 R32, -RZ, R26.H0_H0 ;  /* 0x2000001aff207230 */ /* 0x000fe40000004100 */
[----:B------:R-:W-:Y:S01]  /*0830*/  FMUL.FTZ R7, R14, R7 ;  /* 0x000000070e077220 */ /* 0x000fe20000410000 */
[----:B------:R-:W-:Y:S01]  /*0840*/  FFMA.FTZ R29, R29, -UR19, R29 ;  /* 0x800000131d1d7c23 */ /* 0x000fe2000801001d */
[----:B------:R-:W-:Y:S02]  /*0850*/  HADD2.F32 R35, -RZ, R31.H0_H0 ;  /* 0x2000001fff237230 */ /* 0x000fe40000004100 */
[----:B------:R-:W-:Y:S01]  /*0860*/  FMUL.FTZ R26, R7, R7 ;  /* 0x00000007071a7220 */ /* 0x000fe20000410000 */
[----:B------:R-:W-:Y:S01]  /*0870*/  FFMA.FTZ R12, R12, UR19, R29 ;  /* 0x000000130c0c7c23 */ /* 0x000fe2000801001d */
[----:B------:R-:W-:-:S02]  /*0880*/  HADD2.F32 R29, -RZ, R30.H0_H0 ;  /* 0x2000001eff1d7230 */ /* 0x000fc40000004100 */
[----:B------:R-:W-:Y:S02]  /*0890*/  HADD2.F32 R30, -RZ, R13.H0_H0 ;  /* 0x2000000dff1e7230 */ /* 0x000fe40000004100 */
[----:B------:R-:W-:Y:S01]  /*08a0*/  FFMA.FTZ R31, R26, -UR19, R26 ;  /* 0x800000131a1f7c23 */ /* 0x000fe2000801001a */
[----:B------:R-:W-:Y:S02]  /*08b0*/  HADD2.F32 R28, -RZ, R28.H0_H0 ;  /* 0x2000001cff1c7230 */ /* 0x000fe40000004100 */
[----:B------:R-:W-:Y:S01]  /*08c0*/  FMUL.FTZ R29, R14, R29 ;  /* 0x0000001d0e1d7220 */ /* 0x000fe20000410000 */
[----:B------:R-:W-:Y:S02]  /*08d0*/  HADD2.F32 R22, -RZ, R22.H0_H0 ;  /* 0x20000016ff167230 */ /* 0x000fe40000004100 */
[----:B------:R-:W-:Y:S01]  /*08e0*/  FFMA.FTZ R26, R30, UR19, R31 ;  /* 0x000000131e1a7c23 */ /* 0x000fe2000801001f */
[----:B------:R-:W-:Y:S01]  /*08f0*/  FMUL.FTZ R30, R14, R35 ;  /* 0x000000230e1e7220 */ /* 0x000fe20000410000 */
[C---:B------:R-:W-:Y:S01]  /*0900*/  FMUL.FTZ R13, R29.reuse, R29 ;  /* 0x0000001d1d0d7220 */ /* 0x040fe20000410000 */
[----:B-1----:R-:W-:Y:S01]  /*0910*/  FMUL.FTZ R33, R12, R5 ;  /* 0x000000050c217220 */ /* 0x002fe20000410000 */
[----:B------:R-:W-:Y:S01]  /*0920*/  FFMA.FTZ R29, R29, -UR18, R29 ;  /* 0x800000121d1d7c23 */ /* 0x000fe2000801001d */
[----:B------:R-:W-:Y:S01]  /*0930*/  FMUL.FTZ R31, R30, R30 ;  /* 0x0000001e1e1f7220 */ /* 0x000fe20000410000 */
[----:B------:R-:W-:Y:S01]  /*0940*/  FFMA.FTZ R13, R13, -UR19, R13 ;  /* 0x800000130d0d7c23 */ /* 0x000fe2000801000d */
[----:B------:R-:W-:-:S02]  /*0950*/  HADD2.F32 R25, -RZ, R25.H0_H0 ;  /* 0x20000019ff197230 */ /* 0x000fc40000004100 */
[----:B------:R-:W-:Y:S01]  /*0960*/  FFMA.FTZ R30, R30, -UR18, R30 ;  /* 0x800000121e1e7c23 */ /* 0x000fe2000801001e */
[----:B------:R-:W-:Y:S01]  /*0970*/  FFMA.FTZ R31, R31, -UR19, R31 ;  /* 0x800000131f1f7c23 */ /* 0x000fe2000801001f */
[----:B------:R-:W-:Y:S01]  /*0980*/  FFMA.FTZ R32, R32, UR19, R13 ;  /* 0x0000001320207c23 */ /* 0x000fe2000801000d */
[----:B------:R-:W1:Y:S01]  /*0990*/  MUFU.SQRT R33, R33 ;  /* 0x0000002100217308 */ /* 0x000e620000002000 */
[----:B------:R-:W-:Y:S01]  /*09a0*/  FFMA.FTZ R30, R25, UR18, R30 ;  /* 0x00000012191e7c23 */ /* 0x000fe2000801001e */
[----:B------:R-:W-:Y:S01]  /*09b0*/  FFMA.FTZ R28, R28, UR19, R31 ;  /* 0x000000131c1c7c23 */ /* 0x000fe2000801001f */
[-C--:B------:R-:W-:Y:S01]  /*09c0*/  FMUL.FTZ R31, R26, R5.reuse ;  /* 0x000000051a1f7220 */ /* 0x080fe20000410000 */
[-C--:B------:R-:W-:Y:S01]  /*09d0*/  FMUL.FTZ R34, R32, R5.reuse ;  /* 0x0000000520227220 */ /* 0x080fe20000410000 */
[----:B------:R-:W-:Y:S02]  /*09e0*/  HADD2.F32 R20, -RZ, R20.H0_H0 ;  /* 0x20000014ff147230 */ /* 0x000fe40000004100 */
[----:B------:R-:W-:Y:S01]  /*09f0*/  FMUL.FTZ R5, R28, R5 ;  /* 0x000000051c057220 */ /* 0x000fe20000410000 */
[----:B------:R-:W-:Y:S01]  /*0a00*/  HADD2.F32 R27, -RZ, R27.H0_H0 ;  /* 0x2000001bff1b7230 */ /* 0x000fe20000004100 */
[----:B------:R-:W2:Y:S01]  /*0a10*/  MUFU.SQRT R31, R31 ;  /* 0x0000001f001f7308 */ /* 0x000ea20000002000 */
[----:B------:R-:W-:-:S02]  /*0a20*/  HADD2.F32 R18, -RZ, R18.H0_H0 ;  /* 0x20000012ff127230 */ /* 0x000fc40000004100 */
[----:B------:R-:W-:-:S05]  /*0a30*/  HADD2.F32 R6, -RZ, R6.H0_H0 ;  /* 0x20000006ff067230 */ /* 0x000fca0000004100 */
[----:B------:R-:W3:Y:S01]  /*0a40*/  MUFU.SQRT R5, R5 ;  /* 0x0000000500057308 */ /* 0x000ee20000002000 */
[----:B-1----:R-:W-:Y:S01]  /*0a50*/  FADD.FTZ R13, R33, UR22 ;  /* 0x00000016210d7e21 */ /* 0x002fe20008010000 */
[----:B------:R-:W-:Y:S01]  /*0a60*/  FFMA.FTZ R33, R4, -UR18, R4 ;  /* 0x8000001204217c23 */ /* 0x000fe20008010004 */
[----:B------:R-:W-:Y:S02]  /*0a70*/  HADD2.F32 R4, -RZ, R24.H0_H0 ;  /* 0x20000018ff047230 */ /* 0x000fe40000004100 */
[----:B------:R-:W-:Y:S02]  /*0a80*/  HADD2.F32 R24, -RZ, R23.H0_H0 ;  /* 0x20000017ff187230 */ /* 0x000fe40000004100 */
[----:B------:R-:W-:Y:S01]  /*0a90*/  FFMA.FTZ R22, R22, UR18, R33 ;  /* 0x0000001216167c23 */ /* 0x000fe20008010021 */
[----:B------:R-:W-:Y:S01]  /*0aa0*/  FFMA.FTZ R23, R7, -UR18, R7 ;  /* 0x8000001207177c23 */ /* 0x000fe20008010007 */
[----:B------:R-:W1:Y:S01]  /*0ab0*/  MUFU.SQRT R34, R34 ;  /* 0x0000002200227308 */ /* 0x000e620000002000 */
[----:B--2---:R-:W-:Y:S01]  /*0ac0*/  FADD.FTZ R31, R31, UR22 ;  /* 0x000000161f1f7e21 */ /* 0x004fe20008010000 */
[----:B------:R-:W-:Y:S01]  /*0ad0*/  FFMA.FTZ R4, R4, UR18, R29 ;  /* 0x0000001204047c23 */ /* 0x000fe2000801001d */
[----:B------:R-:W-:Y:S01]  /*0ae0*/  FFMA.FTZ R24, R24, UR18, R23 ;  /* 0x0000001218187c23 */ /* 0x000fe20008010017 */
[----:B------:R-:W-:-:S04]  /*0af0*/  F2FP.F16.F32.PACK_AB R12, R12, R22 ;  /* 0x000000160c0c723e */ /* 0x000fc800000000ff */
[----:B------:R-:W2:Y:S01]  /*0b00*/  MUFU.RCP R33, UR20 ;  /* 0x0000001400217d08 */ /* 0x000ea20008001000 */
[----:B---3--:R-:W-:Y:S01]  /*0b10*/  FADD.FTZ R5, R5, UR22 ;  /* 0x0000001605057e21 */ /* 0x008fe20008010000 */
[----:B------:R-:W-:-:S06]  /*0b20*/  PRMT R25, R12, 0x7610, R25 ;  /* 0x000076100c197816 */ /* 0x000fcc0000000019 */
[----:B------:R-:W3:Y:S01]  /*0b30*/  MUFU.RCP R13, R13 ;  /* 0x0000000d000d7308 */ /* 0x000ee20000001000 */
[----:B-1----:R-:W-:-:S07]  /*0b40*/  FADD.FTZ R35, R34, UR22 ;  /* 0x0000001622237e21 */ /* 0x002fce0008010000 */
[----:B------:R-:W1:Y:S01]  /*0b50*/  MUFU.RCP R7, R31 ;  /* 0x0000001f00077308 */ /* 0x000e620000001000 */
[-C--:B--2---:R-:W-:Y:S01]  /*0b60*/  FMUL.FTZ R34, R22, R33.reuse ;  /* 0x0000002116227220 */ /* 0x084fe20000410000 */
[----:B------:R-:W-:-:S06]  /*0b70*/  FMUL.FTZ R36, R24, R33 ;  /* 0x0000002118247220 */ /* 0x000fcc0000410000 */
[----:B------:R-:W2:Y:S01]  /*0b80*/  MUFU.RCP R29, R35 ;  /* 0x00000023001d7308 */ /* 0x000ea20000001000 */
[----:B---3--:R-:W-:Y:S01]  /*0b90*/  FMUL.FTZ R13, R34, R13 ;  /* 0x0000000d220d7220 */ /* 0x008fe20000410000 */
[----:B------:R-:W-:-:S03]  /*0ba0*/  FMUL.FTZ R34, R4, R33 ;  /* 0x0000002104227220 */ /* 0x000fc60000410000 */
[----:B------:R-:W-:-:S03]  /*0bb0*/  FFMA.FTZ R13, R20, UR17, R13 ;  /* 0x00000011140d7c23 */ /* 0x000fc6000801000d */
[----:B------:R-:W3:Y:S01]  /*0bc0*/  MUFU.RCP R5, R5 ;  /* 0x0000000500057308 */ /* 0x000ee20000001000 */
[----:B-1----:R-:W-:Y:S01]  /*0bd0*/  FMUL.FTZ R7, R36, R7 ;  /* 0x0000000724077220 */ /* 0x002fe20000410000 */
        /* <DEDUP_REMOVED lines=9> */
[----:B---3--:R-:W-:-:S03]  /*0c70*/  FMUL.FTZ R5, R36, R5 ;  /* 0x0000000524057220 */ /* 0x008fc60000410000 */
        /* <DEDUP_REMOVED lines=28> */
.L_x_816:
[----:B------:R-:W-:Y:S02]  /*0e40*/  HADD2.F32 R27, -RZ, R27.H0_H0 ;  /* 0x2000001bff1b7230 */ /* 0x000fe40000004100 */
[----:B------:R-:W-:Y:S02]  /*0e50*/  HADD2.F32 R18, -RZ, R18.H0_H0 ;  /* 0x20000012ff127230 */ /* 0x000fe40000004100 */
[----:B------:R-:W-:Y:S02]  /*0e60*/  HADD2.F32 R5, -RZ, R20.H0_H0 ;  /* 0x20000014ff057230 */ /* 0x000fe40000004100 */
[----:B------:R-:W-:Y:S02]  /*0e70*/  HADD2.F32 R30, -RZ, R30.H0_H0 ;  /* 0x2000001eff1e7230 */ /* 0x000fe40000004100 */
[----:B------:R-:W-:Y:S01]  /*0e80*/  FMUL.FTZ R33, R18, UR17 ;  /* 0x0000001112217c20 */ /* 0x000fe20008410000 */
[----:B------:R-:W-:Y:S02]  /*0e90*/  HADD2.F32 R20, -RZ, R7.H0_H0 ;  /* 0x20000007ff147230 */ /* 0x000fe40000004100 */
[----:B------:R-:W-:Y:S01]  /*0ea0*/  FMUL.FTZ R7, R27, UR17 ;  /* 0x000000111b077c20 */ /* 0x000fe20008410000 */
[----:B------:R-:W-:Y:S01]  /*0eb0*/  FFMA.FTZ R29, R5, UR17, R4 ;  /* 0x00000011051d7c23 */ /* 0x000fe20008010004 */
[----:B------:R-:W-:-:S02]  /*0ec0*/  HADD2.F32 R6, -RZ, R6.H0_H0 ;  /* 0x20000006ff067230 */ /* 0x000fc40000004100 */
[C---:B------:R-:W-:Y:S01]  /*0ed0*/  FFMA.FTZ R7, R14.reuse, R30, R7 ;  /* 0x0000001e0e077223 */ /* 0x040fe20000010007 */
[----:B------:R-:W-:Y:S01]  /*0ee0*/  FFMA.FTZ R4, R14, R20, R33 ;  /* 0x000000140e047223 */ /* 0x000fe20000010021 */
[----:B------:R-:W-:Y:S01]  /*0ef0*/  FMUL.FTZ R20, R29, R29 ;  /* 0x0000001d1d147220 */ /* 0x000fe20000410000 */
[----:B------:R-:W1:Y:S01]  /*0f00*/  MUFU.RCP R33, UR21 ;  /* 0x0000001500217d08 */ /* 0x000e620008001000 */
[----:B------:R-:W-:Y:S01]  /*0f10*/  FMUL.FTZ R30, R7, R7 ;  /* 0x00000007071e7220 */ /* 0x000fe20000410000 */
[----:B------:R-:W-:Y:S02]  /*0f20*/  HADD2.F32 R37, -RZ, R26.H0_H0 ;  /* 0x2000001aff257230 */ /* 0x000fe40000004100 */
[----:B------:R-:W-:Y:S01]  /*0f30*/  FMUL.FTZ R26, R4, R4 ;  /* 0x00000004041a7220 */ /* 0x000fe20000410000 */
[----:B------:R-:W-:Y:S02]  /*0f40*/  HADD2.F32 R35, -RZ, R12.H0_H0 ;  /* 0x2000000cff237230 */ /* 0x000fe40000004100 */
[----:B------:R-:W-:Y:S01]  /*0f50*/  FFMA.FTZ R12, R20, -UR19, R20 ;  /* 0x80000013140c7c23 */ /* 0x000fe20008010014 */
[----:B------:R-:W-:-:S02]  /*0f60*/  HADD2.F32 R32, -RZ, R31.H0_H0 ;  /* 0x2000001fff207230 */ /* 0x000fc40000004100 */
[----:B------:R-:W-:Y:S01]  /*0f70*/  FMUL.FTZ R31, R6, UR17 ;  /* 0x00000011061f7c20 */ /* 0x000fe20008410000 */
[----:B------:R-:W-:Y:S01]  /*0f80*/  FFMA.FTZ R20, R30, -UR19, R30 ;  /* 0x800000131e147c23 */ /* 0x000fe2000801001e */
[----:B------:R-:W-:Y:S02]  /*0f90*/  HADD2.F32 R30, -RZ, R13.H0_H0 ;  /* 0x2000000dff1e7230 */ /* 0x000fe40000004100 */
[----:B------:R-:W-:Y:S01]  /*0fa0*/  FFMA.FTZ R13, R26, -UR19, R26 ;  /* 0x800000131a0d7c23 */ /* 0x000fe2000801001a */
[----:B------:R-:W-:Y:S01]  /*0fb0*/  FFMA.FTZ R26, R14, R32, R31 ;  /* 0x000000200e1a7223 */ /* 0x000fe2000001001f */
[----:B------:R-:W-:Y:S01]  /*0fc0*/  FFMA.FTZ R12, R35, UR19, R12 ;  /* 0x00000013230c7c23 */ /* 0x000fe2000801000c */
[----:B------:R-:W-:Y:S01]  /*0fd0*/  FFMA.FTZ R20, R37, UR19, R20 ;  /* 0x0000001325147c23 */ /* 0x000fe20008010014 */
[----:B------:R-:W-:Y:S02]  /*0fe0*/  HADD2.F32 R37, -RZ, R28.H0_H0 ;  /* 0x2000001cff257230 */ /* 0x000fe40000004100 */
[----:B------:R-:W-:Y:S01]  /*0ff0*/  FMUL.FTZ R31, R26, R26 ;  /* 0x0000001a1a1f7220 */ /* 0x000fe20000410000 */
[----:B------:R-:W-:Y:S01]  /*1000*/  FFMA.FTZ R13, R30, UR19, R13 ;  /* 0x000000131e0d7c23 */ /* 0x000fe2000801000d */
[-C--:B-1----:R-:W-:Y:S01]  /*1010*/  FMUL.FTZ R30, R12, R33.reuse ;  /* 0x000000210c1e7220 */ /* 0x082fe20000410000 */
[-C--:B------:R-:W-:Y:S01]  /*1020*/  FMUL.FTZ R35, R20, R33.reuse ;  /* 0x0000002114237220 */ /* 0x080fe20000410000 */
[----:B------:R-:W-:Y:S01]  /*1030*/  FFMA.FTZ R28, R31, -UR19, R31 ;  /* 0x800000131f1c7c23 */ /* 0x000fe2000801001f */
[----:B------:R-:W-:Y:S01]  /*1040*/  FMUL.FTZ R34, R13, R33 ;  /* 0x000000210d227220 */ /* 0x000fe20000410000 */
[----:B------:R-:W-:-:S02]  /*1050*/  HADD2.F32 R22, -RZ, R22.H0_H0 ;  /* 0x20000016ff167230 */ /* 0x000fc40000004100 */
[----:B------:R-:W-:Y:S01]  /*1060*/  FFMA.FTZ R29, R29, -UR18, R29 ;  /* 0x800000121d1d7c23 */ /* 0x000fe2000801001d */
[----:B------:R-:W-:Y:S01]  /*1070*/  FFMA.FTZ R28, R37, UR19, R28 ;  /* 0x00000013251c7c23 */ /* 0x000fe2000801001c */
[----:B------:R-:W1:Y:S01]  /*1080*/  MUFU.SQRT R30, R30 ;  /* 0x0000001e001e7308 */ /* 0x000e620000002000 */
[----:B------:R-:W-:Y:S02]  /*1090*/  HADD2.F32 R36, -RZ, R24.H0_H0 ;  /* 0x20000018ff247230 */ /* 0x000fe40000004100 */
[----:B------:R-:W-:Y:S01]  /*10a0*/  FFMA.FTZ R29, R22, UR18, R29 ;  /* 0x00000012161d7c23 */ /* 0x000fe2000801001d */
[----:B------:R-:W-:Y:S01]  /*10b0*/  FMUL.FTZ R32, R28, R33 ;  /* 0x000000211c207220 */ /* 0x000fe20000410000 */
[----:B------:R-:W-:Y:S01]  /*10c0*/  FFMA.FTZ R33, R4, -UR18, R4 ;  /* 0x8000001204217c23 */ /* 0x000fe20008010004 */
[----:B------:R-:W-:Y:S02]  /*10d0*/  FFMA.FTZ R7, R7, -UR18, R7 ;  /* 0x8000001207077c23 */ /* 0x000fe40008010007 */
[----:B------:R-:W2:Y:S02]  /*10e0*/  MUFU.SQRT R35, R35 ;  /* 0x0000002300237308 */ /* 0x000ea40000002000 */
[----:B------:R-:W-:-:S06]  /*10f0*/  FFMA.FTZ R7, R36, UR18, R7 ;  /* 0x0000001224077c23 */ /* 0x000fcc0008010007 */
        /* <DEDUP_REMOVED lines=57> */
.L_x_817:
        /* <DEDUP_REMOVED lines=27> */
.L_x_818:
        /* <DEDUP_REMOVED lines=23> */
.L_x_819:
[----:B0-----:R-:W-:-:S04]  /*17b0*/  LEA R0, R15, R0, 0x2 ;  /* 0x000000000f007211 */ /* 0x001fc800078e10ff */
[----:B------:R-:W-:-:S13]  /*17c0*/  ISETP.GE.AND P1, PT, R0, R17, PT ;  /* 0x000000110000720c */ /* 0x000fda0003f26270 */
[----:B------:R-:W-:Y:S05]  /*17d0*/  @!P1 BRA `(.L_x_820) ;  /* 0xffffffe800dc9947 */ /* 0x000fea000383ffff */
[----:B------:R-:W-:Y:S05]  /*17e0*/  BSYNC B0 ;  /* 0x0000000000007941 */ /* 0x000fea0003800000 */
.L_x_814:
[----:B------:R-:W-:Y:S05]  /*17f0*/  EXIT ;  /* 0x000000000000794d */ /* 0x000fea0003800000 */
.L_x_821:
        /* <DEDUP_REMOVED lines=16> */
.L_x_998:


//--------------------- .text._Z25multi_tensor_apply_kernelI18TensorListMetadataILi5EE15DistAdamFunctorIN3c104HalfEfNS3_8BFloat16EEJPfffffff10adamMode_tfEEvlPViT_T0_DpT1_ --------------------------
	.section	.text._Z25multi_tensor_apply_kernelI18TensorListMetadataILi5EE15DistAdamFunctorIN3c104HalfEfNS3_8BFloat16EEJPfffffff10adamMode_tfEEvlPViT_T0_DpT1_,"ax",@progbits
	.align	128
        .global         _Z25multi_tensor_apply_kernelI18TensorListMetadataILi5EE15DistAdamFunctorIN3c104HalfEfNS3_8BFloat16EEJPfffffff10adamMode_tfEEvlPViT_T0_DpT1_
        .type           _Z25multi_tensor_apply_kernelI18TensorListMetadataILi5EE15DistAdamFunctorIN3c104HalfEfNS3_8BFloat16EEJPfffffff10adamMode_tfEEvlPViT_T0_DpT1_,@function
        .size           _Z25multi_tensor_apply_kernelI18TensorListMetadataILi5EE15DistAdamFunctorIN3c104HalfEfNS3_8BFloat16EEJPfffffff10adamMode_tfEEvlPViT_T0_DpT1_,(.L_x_999 - _Z25multi_tensor_apply_kernelI18TensorListMetadataILi5EE15DistAdamFunctorIN3c104HalfEfNS3_8BFloat16EEJPfffffff10adamMode_tfEEvlPViT_T0_DpT1_)
        .other          _Z25multi_tensor_apply_kernelI18TensorListMetadataILi5EE15DistAdamFunctorIN3c104HalfEfNS3_8BFloat16EEJPfffffff10adamMode_tfEEvlPViT_T0_DpT1_,@"STO_CUDA_ENTRY STV_DEFAULT"
_Z25multi_tensor_apply_kernelI18TensorListMetadataILi5EE15DistAdamFunctorIN3c104HalfEfNS3_8BFloat16EEJPfffffff10adamMode_tfEEvlPViT_T0_DpT1_:
.text._Z25multi_tensor_apply_kernelI18TensorListMetadataILi5EE15DistAdamFunctorIN3c104HalfEfNS3_8BFloat16EEJPfffffff10adamMode_tfEEvlPViT_T0_DpT1_:
        /* <DEDUP_REMOVED lines=12> */
[----:B------:R-:W-:Y:S02]  /*00c0*/  ULEA UR4, UR4, UR6, 0x3 ;  /* 0x0000000604047291 */ /* 0x000fe4000f8e183f */
[----:B-1----:R-:W-:-:S10]  /*00d0*/  IADD3 R2, RZ, -R16, RZ ;  /* 0x80000010ff027210 */ /* 0x002fd40007ffe0ff */
        /* <DEDUP_REMOVED lines=24> */
[----:B------:R-:W-:-:S04]  /*0260*/  @!P0 IADD3 R3, R3, UR4, RZ ;  /* 0x0000000403038c10 */ /* 0x000fc8000fffe0ff */
[----:B------:R-:W-:-:S04]  /*0270*/  @!P0 LOP3.LUT P1, RZ, R3, 0x7, RZ, 0xc0, !PT ;  /* 0x0000000703ff8812 */ /* 0x000fc8000782c0ff */
[----:B------:R-:W-:-:S04]  /*0280*/  @!P0 SEL R3, RZ, 0x1, P1 ;  /* 0x00000001ff038807 */ /* 0x000fc80000800000 */
[----:B------:R-:W-:-:S07]  /*0290*/  @!P0 PRMT R2, R3, 0x7610, R2 ;  /* 0x0000761003028816 */ /* 0x000fce0000000002 */
.L_x_822:
        /* <DEDUP_REMOVED lines=10> */
.L_x_829:
        /* <DEDUP_REMOVED lines=9> */
[C---:B------:R-:W-:Y:S01]  /*03d0*/  IADD3.X R11, R31.reuse, UR9, RZ, P2, !PT ;  /* 0x000000091f0b7c10 */ /* 0x040fe200097fe4ff */
[----:B------:R-:W2:Y:S01]  /*03e0*/  @P0 LDG.E.64 R28, desc[UR14][R12.64] ;  /* 0x0000000e0c1c0981 */ /* 0x000ea2000c1e1b00 */
[----:B------:R-:W-:Y:S02]  /*03f0*/  IADD3.X R9, R31, UR11, RZ, P1, !PT ;  /* 0x0000000b1f097c10 */ /* 0x000fe40008ffe4ff */
[C---:B------:R-:W-:Y:S01]  /*0400*/  LEA R2, P1, R4.reuse, UR12, 0x2 ;  /* 0x0000000c04027c11 */ /* 0x040fe2000f8210ff */
[----:B------:R-:W3:Y:S04]  /*0410*/  @P0 LDG.E.64 R22, desc[UR14][R10.64] ;  /* 0x0000000e0a160981 */ /* 0x000ee8000c1e1b00 */
[----:B------:R-:W4:Y:S01]  /*0420*/  @P0 LDG.E.64 R14, desc[UR14][R8.64] ;  /* 0x0000000e080e0981 */ /* 0x000f22000c1e1b00 */
[----:B------:R-:W-:-:S05]  /*0430*/  LEA.HI.X R3, R4, UR13, R3, 0x2, P1 ;  /* 0x0000000d04037c11 */ /* 0x000fca00088f1403 */
[----:B-----5:R1:W5:Y:S01]  /*0440*/  @P0 LDG.E.128 R4, desc[UR14][R2.64] ;  /* 0x0000000e02040981 */ /* 0x020362000c1e1d00 */
[----:B------:R-:W-:Y:S02]  /*0450*/  ISETP.NE.AND P5, PT, RZ, UR16, PT ;  /* 0x00000010ff007c0c */ /* 0x000fe4000bfa5270 */
[--C-:B--2---:R-:W-:Y:S02]  /*0460*/  @P0 SHF.R.U64 R30, R28, 0x10, R29.reuse ;  /* 0x000000101c1e0819 */ /* 0x104fe4000000121d */
[----:B------:R-:W-:Y:S02]  /*0470*/  @P0 SHF.R.U32.HI R27, RZ, 0x10, R29 ;  /* 0x00000010ff1b0819 */ /* 0x000fe4000001161d */
[--C-:B---3--:R-:W-:Y:S02]  /*0480*/  @P0 SHF.R.U32.HI R33, RZ, 0x10, R23.reuse ;  /* 0x00000010ff210819 */ /* 0x108fe40000011617 */
[----:B------:R-:W-:Y:S02]  /*0490*/  @P0 SHF.R.U64 R24, R22, 0x10, R23 ;  /* 0x0000001016180819 */ /* 0x000fe40000001217 */
[----:B----4-:R-:W-:-:S02]  /*04a0*/  @P0 SHF.R.U32.HI R32, RZ, 0x10, R15 ;  /* 0x00000010ff200819 */ /* 0x010fc4000001160f */
[----:B------:R-:W-:Y:S02]  /*04b0*/  @P0 PRMT R21, R23, 0x7610, R21 ;  /* 0x0000761017150816 */ /* 0x000fe40000000015 */
[----:B------:R-:W-:Y:S02]  /*04c0*/  @P0 SHF.R.U64 R25, R14, 0x10, R15 ;  /* 0x000000100e190819 */ /* 0x000fe4000000120f */
[----:B------:R-:W-:Y:S02]  /*04d0*/  @P0 PRMT R26, R15, 0x7610, R26 ;  /* 0x000076100f1a0816 */ /* 0x000fe4000000001a */
[----:B------:R-:W-:Y:S02]  /*04e0*/  @P0 PRMT R23, R33, 0x7610, R23 ;  /* 0x0000761021170816 */ /* 0x000fe40000000017 */
[----:B------:R-:W-:Y:S01]  /*04f0*/  @P0 PRMT R15, R32, 0x7610, R15 ;  /* 0x00007610200f0816 */ /* 0x000fe2000000000f */
[----:B-1----:R-:W-:Y:S06]  /*0500*/  @P0 BRA `(.L_x_824) ;  /* 0x00000000009c0947 */ /* 0x002fec0003800000 */
[C---:B-----5:R-:W-:Y:S02]  /*0510*/  IADD3 R4, R20.reuse, 0x1, RZ ;  /* 0x0000000114047810 */ /* 0x060fe40007ffe0ff */
        /* <DEDUP_REMOVED lines=8> */
[----:B------:R-:W-:Y:S02]  /*05a0*/  @P1 MOV R4, RZ ;  /* 0x000000ff00041202 */ /* 0x000fe40000000f00 */
[----:B------:R-:W-:Y:S01]  /*05b0*/  @P2 MOV R5, RZ ;  /* 0x000000ff00052202 */ /* 0x000fe20000000f00 */
[----:B------:R1:W5:Y:S01]  /*05c0*/  @!P1 LDG.E.U16 R28, desc[UR14][R12.64] ;  /* 0x0000000e0c1c9981 */ /* 0x000362000c1e1500 */
[----:B------:R-:W-:Y:S02]  /*05d0*/  @P3 MOV R6, RZ ;  /* 0x000000ff00063202 */ /* 0x000fe40000000f00 */
[----:B------:R-:W-:Y:S01]  /*05e0*/  @P4 MOV R7, RZ ;  /* 0x000000ff00074202 */ /* 0x000fe20000000f00 */
        /* <DEDUP_REMOVED lines=25> */
.L_x_824:
[----:B-----5:R-:W-:Y:S01]  /*0780*/  FMUL.FTZ R4, R0, R4 ;  /* 0x0000000400047220 */ /* 0x020fe20000410000 */
[----:B------:R-:W-:Y:S06]  /*0790*/  @!P5 BRA `(.L_x_825) ;  /* 0x00000004007cd947 */ /* 0x000fec0003800000 */
[----:B-1----:R-:W-:Y:S01]  /*07a0*/  FMUL.FTZ R3, R4, R4 ;  /* 0x0000000404037220 */ /* 0x002fe20000410000 */
[----:B------:R-:W-:Y:S02]  /*07b0*/  HADD2.F32 R2, -RZ, R14.H0_H0 ;  /* 0x2000000eff027230 */ /* 0x000fe40000004100 */
[C---:B------:R-:W-:Y:S01]  /*07c0*/  FMUL.FTZ R5, R0.reuse, R5 ;  /* 0x0000000500057220 */ /* 0x040fe20000410000 */
[----:B------:R-:W1:Y:S01]  /*07d0*/  MUFU.RCP R32, UR21 ;  /* 0x0000001500207d08 */ /* 0x000e620008001000 */
[----:B------:R-:W-:Y:S01]  /*07e0*/  FFMA.FTZ R3, R3, -UR19, R3 ;  /* 0x8000001303037c23 */ /* 0x000fe20008010003 */
[----:B------:R-:W-:Y:S01]  /*07f0*/  FMUL.FTZ R6, R0, R6 ;  /* 0x0000000600067220 */ /* 0x000fe20000410000 */
[----:B------:R-:W-:Y:S02]  /*0800*/  HADD2.F32 R25, -RZ, R25.H0_H0 ;  /* 0x20000019ff197230 */ /* 0x000fe40000004100 */
[----:B------:R-:W-:Y:S01]  /*0810*/  FFMA.FTZ R35, R4, -UR18, R4 ;  /* 0x8000001204237c23 */ /* 0x000fe20008010004 */
[----:B------:R-:W-:Y:S01]  /*0820*/  FFMA.FTZ R2, R2, UR19, R3 ;  /* 0x0000001302027c23 */ /* 0x000fe20008010003 */
[----:B------:R-:W-:Y:S01]  /*0830*/  FMUL.FTZ R3, R5, R5 ;  /* 0x0000000505037220 */ /* 0x000fe20000410000 */
[----:B------:R-:W-:Y:S01]  /*0840*/  FMUL.FTZ R33, R6, R6 ;  /* 0x0000000606217220 */ /* 0x000fe20000410000 */
[----:B------:R-:W-:-:S02]  /*0850*/  HADD2.F32 R26, -RZ, R26.H0_H0 ;  /* 0x2000001aff1a7230 */ /* 0x000fc40000004100 */
[----:B------:R-:W-:Y:S01]  /*0860*/  FFMA.FTZ R5, R5, -UR18, R5 ;  /* 0x8000001205057c23 */ /* 0x000fe20008010005 */
[----:B------:R-:W-:Y:S01]  /*0870*/  FFMA.FTZ R14, R3, -UR19, R3 ;  /* 0x80000013030e7c23 */ /* 0x000fe20008010003 */
[----:B------:R-:W-:Y:S01]  /*0880*/  FFMA.FTZ R33, R33, -UR19, R33 ;  /* 0x8000001321217c23 */ /* 0x000fe20008010021 */
[----:B------:R-:W-:Y:S02]  /*0890*/  HADD2.F32 R15, -RZ, R15.H0_H0 ;  /* 0x2000000fff0f7230 */ /* 0x000fe40000004100 */
[----:B------:R-:W-:Y:S01]  /*08a0*/  FFMA.FTZ R6, R6, -UR18, R6 ;  /* 0x8000001206067c23 */ /* 0x000fe20008010006 */
[----:B------:R-:W-:Y:S01]  /*08b0*/  FFMA.FTZ R3, R25, UR19, R14 ;  /* 0x0000001319037c23 */ /* 0x000fe2000801000e */
[----:B------:R-:W-:Y:S01]  /*08c0*/  FMUL.FTZ R14, R0, R7 ;  /* 0x00000007000e7220 */ /* 0x000fe20000410000 */
[----:B------:R-:W-:Y:S01]  /*08d0*/  FFMA.FTZ R7, R26, UR19, R33 ;  /* 0x000000131a077c23 */ /* 0x000fe20008010021 */
[-C--:B-1----:R-:W-:Y:S01]  /*08e0*/  FMUL.FTZ R25, R2, R32.reuse ;  /* 0x0000002002197220 */ /* 0x082fe20000410000 */
[----:B------:R-:W-:Y:S01]  /*08f0*/  FMUL.FTZ R34, R3, R32 ;  /* 0x0000002003227220 */ /* 0x000fe20000410000 */
[----:B------:R-:W-:Y:S01]  /*0900*/  FMUL.FTZ R26, R14, R14 ;  /* 0x0000000e0e1a7220 */ /* 0x000fe20000410000 */
[----:B------:R-:W-:Y:S01]  /*0910*/  FMUL.FTZ R33, R7, R32 ;  /* 0x0000002007217220 */ /* 0x000fe20000410000 */
[----:B------:R-:W-:-:S02]  /*0920*/  HADD2.F32 R22, -RZ, R22.H0_H0 ;  /* 0x20000016ff167230 */ /* 0x000fc40000004100 */
[----:B------:R-:W-:Y:S01]  /*0930*/  FFMA.FTZ R14, R14, -UR18, R14 ;  /* 0x800000120e0e7c23 */ /* 0x000fe2000801000e */
[----:B------:R-:W-:Y:S01]  /*0940*/  FFMA.FTZ R26, R26, -UR19, R26 ;  /* 0x800000131a1a7c23 */ /* 0x000fe2000801001a */
[----:B------:R-:W1:Y:S01]  /*0950*/  MUFU.SQRT R25, R25 ;  /* 0x0000001900197308 */ /* 0x000e620000002000 */
[----:B------:R-:W-:Y:S02]  /*0960*/  HADD2.F32 R21, -RZ, R21.H0_H0 ;  /* 0x20000015ff157230 */ /* 0x000fe40000004100 */
[----:B------:R-:W-:Y:S01]  /*0970*/  FFMA.FTZ R22, R22, UR18, R35 ;  /* 0x0000001216167c23 */ /* 0x000fe20008010023 */
[----:B------:R-:W-:Y:S01]  /*0980*/  FFMA.FTZ R15, R15, UR19, R26 ;  /* 0x000000130f0f7c23 */ /* 0x000fe2000801001a */
[----:B------:R-:W-:Y:S02]  /*0990*/  HADD2.F32 R4, -RZ, R24.H0_H0 ;  /* 0x20000018ff047230 */ /* 0x000fe40000004100 */
[----:B------:R-:W-:Y:S01]  /*09a0*/  FFMA.FTZ R6, R21, UR18, R6 ;  /* 0x0000001215067c23 */ /* 0x000fe20008010006 */
[----:B------:R-:W-:Y:S01]  /*09b0*/  FMUL.FTZ R26, R15, R32 ;  /* 0x000000200f1a7220 */ /* 0x000fe20000410000 */
[----:B------:R-:W2:Y:S01]  /*09c0*/  MUFU.SQRT R34, R34 ;  /* 0x0000002200227308 */ /* 0x000ea20000002000 */
[----:B------:R-:W-:Y:S01]  /*09d0*/  FFMA.FTZ R4, R4, UR18, R5 ;  /* 0x0000001204047c23 */ /* 0x000fe20008010005 */
[----:B------:R-:W-:Y:S01]  /*09e0*/  HADD2.F32 R23, -RZ, R23.H0_H0 ;  /* 0x20000017ff177230 */ /* 0x000fe20000004100 */
[----:B------:R-:W-:Y:S01]  /*09f0*/  F2FP.F16.F32.PACK_AB R2, R2, R22 ;  /* 0x000000160202723e */ /* 0x000fe200000000ff */
[----:B------:R-:W-:-:S02]  /*0a00*/  HADD2.F32 R28, -RZ, R28.H0_H0 ;  /* 0x2000001cff1c7230 */ /* 0x000fc40000004100 */
[----:B------:R-:W-:Y:S02]  /*0a10*/  HADD2.F32 R30, -RZ, R30.H0_H0 ;  /* 0x2000001eff1e7230 */ /* 0x000fe40000004100 */
[----:B------:R-:W-:Y:S01]  /*0a20*/  FFMA.FTZ R14, R23, UR18, R14 ;  /* 0x00000012170e7c23 */ /* 0x000fe2000801000e */
[----:B------:R-:W3:Y:S01]  /*0a30*/  MUFU.SQRT R33, R33 ;  /* 0x0000002100217308 */ /* 0x000ee20000002000 */
[----:B-1----:R-:W-:Y:S01]  /*0a40*/  FADD.FTZ R32, R25, UR22 ;  /* 0x0000001619207e21 */ /* 0x002fe20008010000 */
[----:B------:R-:W-:Y:S02]  /*0a50*/  HADD2.F32 R29, -RZ, R29.H0_H0 ;  /* 0x2000001dff1d7230 */ /* 0x000fe40000004100 */
[----:B------:R-:W-:-:S04]  /*0a60*/  HADD2.F32 R27, -RZ, R27.H0_H0 ;  /* 0x2000001bff1b7230 */ /* 0x000fc80000004100 */
[----:B------:R-:W1:Y:S01]  /*0a70*/  MUFU.SQRT R26, R26 ;  /* 0x0000001a001a7308 */ /* 0x000e620000002000 */
[----:B--2---:R-:W-:-:S07]  /*0a80*/  FADD.FTZ R34, R34, UR22 ;  /* 0x0000001622227e21 */ /* 0x004fce0008010000 */
        /* <DEDUP_REMOVED lines=15> */
[----:B------:R-:W-:Y:S01]  /*0b80*/  FFMA.FTZ R5, R30, UR17, R5 ;  /* 0x000000111e057c23 */ /* 0x000fe20008010005 */
[----:B--2---:R-:W-:Y:S01]  /*0b90*/  FMUL.FTZ R24, R23, R24 ;  /* 0x0000001817187220 */ /* 0x004fe20000410000 */
[----:B---3--:R-:W-:-:S03]  /*0ba0*/  FMUL.FTZ R26, R26, R21 ;  /* 0x000000151a1a7220 */ /* 0x008fc60000410000 */
[----:B------:R-:W-:Y:S01]  /*0bb0*/  FFMA.FTZ R21, R29, UR17, R24 ;  /* 0x000000111d157c23 */ /* 0x000fe20008010018 */
[----:B------:R-:W-:Y:S01]  /*0bc0*/  FMUL.FTZ R24, R5, UR23 ;  /* 0x0000001705187c20 */ /* 0x000fe20008410000 */
[----:B------:R-:W-:Y:S01]  /*0bd0*/  F2FP.F16.F32.PACK_AB R5, RZ, R25 ;  /* 0x00000019ff05723e */ /* 0x000fe200000000ff */
[----:B------:R-:W-:Y:S01]  /*0be0*/  FFMA.FTZ R23, R27, UR17, R26 ;  /* 0x000000111b177c23 */ /* 0x000fe2000801001a */
[----:B------:R-:W-:Y:S02]  /*0bf0*/  FMUL.FTZ R26, R21, UR23 ;  /* 0x00000017151a7c20 */ /* 0x000fe40008410000 */
[----:B------:R-:W-:Y:S01]  /*0c00*/  F2FP.F16.F32.PACK_AB R3, R24, R3 ;  /* 0x000000031803723e */ /* 0x000fe200000000ff */
[----:B------:R-:W-:Y:S01]  /*0c10*/  FMUL.FTZ R32, R23, UR23 ;  /* 0x0000001717207c20 */ /* 0x000fe20008410000 */
[----:B------:R-:W-:Y:S01]  /*0c20*/  HADD2.F32 R5, -RZ, R5.H0_H0 ;  /* 0x20000005ff057230 */ /* 0x000fe20000004100 */
[----:B------:R-:W-:Y:S02]  /*0c30*/  F2FP.F16.F32.PACK_AB R25, R26, R7 ;  /* 0x000000071a19723e */ /* 0x000fe400000000ff */
[----:B------:R-:W-:Y:S01]  /*0c40*/  HADD2.F32 R7, -RZ, R3.H1_H1 ;  /* 0x30000003ff077230 */ /* 0x000fe20000004100 */
[----:B------:R-:W-:Y:S01]  /*0c50*/  F2FP.F16.F32.PACK_AB R15, R32, R15 ;  /* 0x0000000f200f723e */ /* 0x000fe200000000ff */
[--C-:B------:R-:W-:Y:S01]  /*0c60*/  FADD.FTZ R21, R28, -R5.reuse ;  /* 0x800000051c157221 */ /* 0x100fe20000010000 */
[----:B------:R-:W-:Y:S01]  /*0c70*/  HADD2.F32 R24, -RZ, R25.H1_H1 ;  /* 0x30000019ff187230 */ /* 0x000fe20000004100 */
[----:B------:R-:W-:Y:S01]  /*0c80*/  PRMT R5, R2, 0x7610, R5 ;  /* 0x0000761002057816 */ /* 0x000fe20000000005 */
[----:B------:R-:W-:Y:S01]  /*0c90*/  FADD.FTZ R33, R30, -R7 ;  /* 0x800000071e217221 */ /* 0x000fe20000010000 */
[----:B------:R-:W-:Y:S01]  /*0ca0*/  HADD2.F32 R26, -RZ, R15.H1_H1 ;  /* 0x3000000fff1a7230 */ /* 0x000fe20000004100 */
[----:B------:R-:W-:Y:S01]  /*0cb0*/  F2FP.F16.F32.PACK_AB R21, R4, R21 ;  /* 0x000000150415723e */ /* 0x000fe200000000ff */
[----:B------:R-:W-:Y:S01]  /*0cc0*/  FADD.FTZ R29, R29, -R24 ;  /* 0x800000181d1d7221 */ /* 0x000fe20000010000 */
[----:B------:R-:W-:-:S02]  /*0cd0*/  PRMT R4, R15, 0x7610, R4 ;  /* 0x000076100f047816 */ /* 0x000fc40000000004 */
[----:B------:R-:W-:Y:S01]  /*0ce0*/  FADD.FTZ R26, R27, -R26 ;  /* 0x8000001a1b1a7221 */ /* 0x000fe20000010000 */
[----:B------:R-:W-:Y:S02]  /*0cf0*/  F2FP.F16.F32.PACK_AB R6, R6, R33 ;  /* 0x000000210606723e */ /* 0x000fe400000000ff */
[----:B------:R-:W-:Y:S02]  /*0d00*/  F2FP.F16.F32.PACK_AB R24, R14, R29 ;  /* 0x0000001d0e18723e */ /* 0x000fe400000000ff */
[----:B------:R-:W-:Y:S02]  /*0d10*/  F2FP.F16.F32.PACK_AB R26, RZ, R26 ;  /* 0x0000001aff1a723e */ /* 0x000fe400000000ff */
[----:B------:R-:W-:Y:S02]  /*0d20*/  PRMT R7, R2, 0x7632, R7 ;  /* 0x0000763202077816 */ /* 0x000fe40000000007 */
[----:B------:R-:W-:Y:S02]  /*0d30*/  PRMT R23, R3, 0x7610, R23 ;  /* 0x0000761003177816 */ /* 0x000fe40000000017 */
[----:B------:R-:W-:-:S02]  /*0d40*/  PRMT R15, R21, 0x7632, R15 ;  /* 0x00007632150f7816 */ /* 0x000fc4000000000f */
[----:B------:R-:W-:Y:S02]  /*0d50*/  PRMT R29, R26, 0x7610, R29 ;  /* 0x000076101a1d7816 */ /* 0x000fe4000000001d */
[----:B------:R-:W-:Y:S02]  /*0d60*/  PRMT R22, R6, 0x7632, R22 ;  /* 0x0000763206167816 */ /* 0x000fe40000000016 */
[----:B------:R-:W-:Y:S01]  /*0d70*/  PRMT R14, R24, 0x7632, R14 ;  /* 0x00007632180e7816 */ /* 0x000fe2000000000e */
[----:B------:R-:W-:Y:S06]  /*0d80*/  BRA `(.L_x_826) ;  /* 0x00000004007c7947 */ /* 0x000fec0003800000 */
.L_x_825:
[----:B------:R-:W-:Y:S02]  /*0d90*/  HADD2.F32 R30, -RZ, R30.H0_H0 ;  /* 0x2000001eff1e7230 */ /* 0x000fe40000004100 */
[----:B-1----:R-:W-:Y:S02]  /*0da0*/  HADD2.F32 R3, -RZ, R28.H0_H0 ;  /* 0x2000001cff037230 */ /* 0x002fe40000004100 */
[----:B------:R-:W-:Y:S02]  /*0db0*/  HADD2.F32 R29, -RZ, R29.H0_H0 ;  /* 0x2000001dff1d7230 */ /* 0x000fe40000004100 */
[----:B------:R-:W-:Y:S01]  /*0dc0*/  FMUL.FTZ R33, R30, UR17 ;  /* 0x000000111e217c20 */ /* 0x000fe20008410000 */
[----:B------:R-:W-:Y:S02]  /*0dd0*/  HADD2.F32 R25, -RZ, R25.H0_H0 ;  /* 0x20000019ff197230 */ /* 0x000fe40000004100 */
[----:B------:R-:W-:Y:S01]  /*0de0*/  FFMA.FTZ R4, R3, UR17, R4 ;  /* 0x0000001103047c23 */ /* 0x000fe20008010004 */
[----:B------:R-:W-:-:S02]  /*0df0*/  HADD2.F32 R27, -RZ, R27.H0_H0 ;  /* 0x2000001bff1b7230 */ /* 0x000fc40000004100 */
[----:B------:R-:W-:Y:S01]  /*0e00*/  FFMA.FTZ R5, R0, R5, R33 ;  /* 0x0000000500057223 */ /* 0x000fe20000010021 */
[----:B------:R-:W-:Y:S02]  /*0e10*/  HADD2.F32 R33, -RZ, R14.H0_H0 ;  /* 0x2000000eff217230 */ /* 0x000fe40000004100 */
[----:B------:R-:W-:Y:S01]  /*0e20*/  FMUL.FTZ R35, R29, UR17 ;  /* 0x000000111d237c20 */ /* 0x000fe20008410000 */
[----:B------:R-:W-:Y:S01]  /*0e30*/  FMUL.FTZ R2, R4, R4 ;  /* 0x0000000404027220 */ /* 0x000fe20000410000 */
[----:B------:R-:W-:Y:S01]  /*0e40*/  FMUL.FTZ R14, R5, R5 ;  /* 0x00000005050e7220 */ /* 0x000fe20000410000 */
[----:B------:R-:W1:Y:S01]  /*0e50*/  MUFU.RCP R28, UR21 ;  /* 0x00000015001c7d08 */ /* 0x000e620008001000 */
[----:B------:R-:W-:Y:S01]  /*0e60*/  FFMA.FTZ R6, R0, R6, R35 ;  /* 0x0000000600067223 */ /* 0x000fe20000010023 */
[----:B------:R-:W-:Y:S01]  /*0e70*/  FFMA.FTZ R2, R2, -UR19, R2 ;  /* 0x8000001302027c23 */ /* 0x000fe20008010002 */
[----:B------:R-:W-:Y:S01]  /*0e80*/  FFMA.FTZ R14, R14, -UR19, R14 ;  /* 0x800000130e0e7c23 */ /* 0x000fe2000801000e */
[----:B------:R-:W-:-:S02]  /*0e90*/  HADD2.F32 R35, -RZ, R26.H0_H0 ;  /* 0x2000001aff237230 */ /* 0x000fc40000004100 */
[----:B------:R-:W-:Y:S01]  /*0ea0*/  FFMA.FTZ R2, R33, UR19, R2 ;  /* 0x0000001321027c23 */ /* 0x000fe20008010002 */
[----:B------:R-:W-:Y:S01]  /*0eb0*/  FFMA.FTZ R14, R25, UR19, R14 ;  /* 0x00000013190e7c23 */ /* 0x000fe2000801000e */
[C---:B------:R-:W-:Y:S01]  /*0ec0*/  FMUL.FTZ R25, R6.reuse, R6 ;  /* 0x0000000606197220 */ /* 0x040fe20000410000 */
[----:B------:R-:W-:Y:S01]  /*0ed0*/  FMUL.FTZ R33, R27, UR17 ;  /* 0x000000111b217c20 */ /* 0x000fe20008410000 */
[----:B------:R-:W-:Y:S02]  /*0ee0*/  HADD2.F32 R34, -RZ, R15.H0_H0 ;  /* 0x2000000fff227230 */ /* 0x000fe40000004100 */
[----:B------:R-:W-:Y:S01]  /*0ef0*/  FFMA.FTZ R6, R6, -UR18, R6 ;  /* 0x8000001206067c23 */ /* 0x000fe20008010006 */
[----:B------:R-:W-:Y:S01]  /*0f00*/  FFMA.FTZ R26, R25, -UR19, R25 ;  /* 0x80000013191a7c23 */ /* 0x000fe20008010019 */
[----:B------:R-:W-:Y:S01]  /*0f10*/  FFMA.FTZ R25, R0, R7, R33 ;  /* 0x0000000700197223 */ /* 0x000fe20000010021 */
[----:B------:R-:W-:Y:S02]  /*0f20*/  HADD2.F32 R37, -RZ, R21.H0_H0 ;  /* 0x20000015ff257230 */ /* 0x000fe40000004100 */
[----:B------:R-:W-:Y:S01]  /*0f30*/  FFMA.FTZ R7, R35, UR19, R26 ;  /* 0x0000001323077c23 */ /* 0x000fe2000801001a */
[----:B------:R-:W-:Y:S01]  /*0f40*/  FMUL.FTZ R32, R25, R25 ;  /* 0x0000001919207220 */ /* 0x000fe20000410000 */
[-C--:B-1----:R-:W-:Y:S01]  /*0f50*/  FMUL.FTZ R26, R2, R28.reuse ;  /* 0x0000001c021a7220 */ /* 0x082fe20000410000 */
[----:B------:R-:W-:Y:S01]  /*0f60*/  FMUL.FTZ R33, R14, R28 ;  /* 0x0000001c0e217220 */ /* 0x000fe20000410000 */
[----:B------:R-:W-:-:S02]  /*0f70*/  HADD2.F32 R35, -RZ, R22.H0_H0 ;  /* 0x20000016ff237230 */ /* 0x000fc40000004100 */
[----:B------:R-:W-:Y:S01]  /*0f80*/  FFMA.FTZ R15, R32, -UR19, R32 ;  /* 0x80000013200f7c23 */ /* 0x000fe20008010020 */
[----:B------:R-:W-:Y:S01]  /*0f90*/  FFMA.FTZ R22, R4, -UR18, R4 ;  /* 0x8000001204167c23 */ /* 0x000fe20008010004 */
[----:B------:R-:W-:Y:S01]  /*0fa0*/  FFMA.FTZ R4, R5, -UR18, R5 ;  /* 0x8000001205047c23 */ /* 0x000fe20008010005 */
[----:B------:R-:W1:Y:S01]  /*0fb0*/  MUFU.SQRT R26, R26 ;  /* 0x0000001a001a7308 */ /* 0x000e620000002000 */
[----:B------:R-:W-:Y:S01]  /*0fc0*/  FFMA.FTZ R15, R34, UR19, R15 ;  /* 0x00000013220f7c23 */ /* 0x000fe2000801000f */
[-C--:B------:R-:W-:Y:S01]  /*0fd0*/  FMUL.FTZ R34, R7, R28.reuse ;  /* 0x0000001c07227220 */ /* 0x080fe20000410000 */
[----:B------:R-:W-:Y:S01]  /*0fe0*/  FFMA.FTZ R22, R35, UR18, R22 ;  /* 0x0000001223167c23 */ /* 0x000fe20008010016 */
[----:B------:R-:W-:Y:S02]  /*0ff0*/  HADD2.F32 R35, -RZ, R24.H0_H0 ;  /* 0x20000018ff237230 */ /* 0x000fe40000004100 */
[----:B------:R-:W-:Y:S01]  /*1000*/  FMUL.FTZ R32, R15, R28 ;  /* 0x0000001c0f207220 */ /* 0x000fe20000410000 */
[----:B------:R-:W-:Y:S01]  /*1010*/  FFMA.FTZ R6, R37, UR18, R6 ;  /* 0x0000001225067c23 */ /* 0x000fe20008010006 */
[----:B------:R-:W-:Y:S01]  /*1020*/  HADD2.F32 R37, -RZ, R23.H0_H0 ;  /* 0x20000017ff257230 */ /* 0x000fe20000004100 */
[----:B------:R-:W2:Y:S01]  /*1030*/  MUFU.SQRT R33, R33 ;  /* 0x0000002100217308 */ /* 0x000ea20000002000 */
[----:B------:R-:W-:Y:S01]  /*1040*/  FFMA.FTZ R4, R35, UR18, R4 ;  /* 0x0000001223047c23 */ /* 0x000fe20008010004 */
[----:B------:R-:W-:Y:S01]  /*1050*/  FFMA.FTZ R24, R25, -UR18, R25 ;  /* 0x8000001219187c23 */ /* 0x000fe20008010019 */
[----:B------:R-:W-:-:S03]  /*1060*/  F2FP.F16.F32.PACK_AB R2, R2, R22 ;  /* 0x000000160202723e */ /* 0x000fc600000000ff */
[----:B------:R-:W-:Y:S02]  /*1070*/  FFMA.FTZ R24, R37, UR18, R24 ;  /* 0x0000001225187c23 */ /* 0x000fe40008010018 */
[----:B------:R-:W3:Y:S01]  /*1080*/  MUFU.SQRT R34, R34 ;  /* 0x0000002200227308 */ /* 0x000ee20000002000 */
[----:B-1----:R-:W-:-:S07]  /*1090*/  FADD.FTZ R28, R26, UR22 ;  /* 0x000000161a1c7e21 */ /* 0x002fce0008010000 */
        /* <DEDUP_REMOVED lines=8> */
[-C--:B------:R-:W-:Y:S01]  /*1120*/  FMUL.FTZ R25, R4, R33.reuse ;  /* 0x0000002104197220 */ /* 0x080fe20000410000 */
[----:B------:R-:W-:-:S05]  /*1130*/  FMUL.FTZ R32, R24, R33 ;  /* 0x0000002118207220 */ /* 0x000fca0000410000 */
[----:B------:R-:W2:Y:S01]  /*1140*/  MUFU.RCP R5, R34 ;  /* 0x0000002200057308 */ /* 0x000ea20000001000 */
[----:B---3--:R-:W-:Y:S01]  /*1150*/  FMUL.FTZ R23, R23, R28 ;  /* 0x0000001c17177220 */ /* 0x008fe20000410000 */
[----:B------:R-:W-:-:S03]  /*1160*/  FMUL.FTZ R28, R6, R33 ;  /* 0x00000021061c7220 */ /* 0x000fc60000410000 */
[----:B------:R-:W-:-:S03]  /*1170*/  FMUL.FTZ R23, R23, UR23 ;  /* 0x0000001717177c20 */ /* 0x000fc60008410000 */
[----:B------:R-:W3:Y:S01]  /*1180*/  MUFU.RCP R21, R35 ;  /* 0x0000002300157308 */ /* 0x000ee20000001000 */
[----:B-1----:R-:W-:Y:S01]  /*1190*/  FMUL.FTZ R25, R25, R26 ;  /* 0x0000001a19197220 */ /* 0x002fe20000410000 */
[----:B------:R-:W-:-:S03]  /*11a0*/  F2FP.F16.F32.PACK_AB R23, RZ, R23 ;  /* 0x00000017ff17723e */ /* 0x000fc600000000ff */
[----:B------:R-:W-:Y:S01]  /*11b0*/  FMUL.FTZ R25, R25, UR23 ;  /* 0x0000001719197c20 */ /* 0x000fe20008410000 */
[----:B--2---:R-:W-:-:S04]  /*11c0*/  FMUL.FTZ R5, R28, R5 ;  /* 0x000000051c057220 */ /* 0x004fc80000410000 */
[----:B------:R-:W-:Y:S01]  /*11d0*/  F2FP.F16.F32.PACK_AB R14, R25, R14 ;  /* 0x0000000e190e723e */ /* 0x000fe200000000ff */
[----:B------:R-:W-:-:S04]  /*11e0*/  FMUL.FTZ R26, R5, UR23 ;  /* 0x00000017051a7c20 */ /* 0x000fc80008410000 */
[----:B------:R-:W-:Y:S02]  /*11f0*/  HADD2.F32 R5, -RZ, R14.H1_H1 ;  /* 0x3000000eff057230 */ /* 0x000fe40000004100 */
[----:B---3--:R-:W-:Y:S01]  /*1200*/  FMUL.FTZ R21, R32, R21 ;  /* 0x0000001520157220 */ /* 0x008fe20000410000 */
[----:B------:R-:W-:Y:S01]  /*1210*/  F2FP.F16.F32.PACK_AB R25, R26, R7 ;  /* 0x000000071a19723e */ /* 0x000fe200000000ff */
[----:B------:R-:W-:Y:S01]  /*1220*/  HADD2.F32 R26, -RZ, R23.H0_H0 ;  /* 0x20000017ff1a7230 */ /* 0x000fe20000004100 */
[----:B------:R-:W-:Y:S01]  /*1230*/  PRMT R23, R14, 0x7610, R23 ;  /* 0x000076100e177816 */ /* 0x000fe20000000017 */
[----:B------:R-:W-:Y:S01]  /*1240*/  FMUL.FTZ R28, R21, UR23 ;  /* 0x00000017151c7c20 */ /* 0x000fe20008410000 */
[----:B------:R-:W-:Y:S01]  /*1250*/  FADD.FTZ R21, R30, -R5 ;  /* 0x800000051e157221 */ /* 0x000fe20000010000 */
[C---:B------:R-:W-:Y:S01]  /*1260*/  PRMT R7, R2.reuse, 0x7632, R7 ;  /* 0x0000763202077816 */ /* 0x040fe20000000007 */
[----:B------:R-:W-:Y:S01]  /*1270*/  FADD.FTZ R3, R3, -R26 ;  /* 0x8000001a03037221 */ /* 0x000fe20000010000 */
[----:B------:R-:W-:-:S02]  /*1280*/  PRMT R5, R2, 0x7610, R5 ;  /* 0x0000761002057816 */ /* 0x000fc40000000005 */
[----:B------:R-:W-:Y:S01]  /*1290*/  F2FP.F16.F32.PACK_AB R15, R28, R15 ;  /* 0x0000000f1c0f723e */ /* 0x000fe200000000ff */
[----:B------:R-:W-:Y:S01]  /*12a0*/  HADD2.F32 R28, -RZ, R25.H1_H1 ;  /* 0x30000019ff1c7230 */ /* 0x000fe20000004100 */
[----:B------:R-:W-:Y:S02]  /*12b0*/  F2FP.F16.F32.PACK_AB R3, R4, R3 ;  /* 0x000000030403723e */ /* 0x000fe400000000ff */
[----:B------:R-:W-:Y:S01]  /*12c0*/  F2FP.F16.F32.PACK_AB R6, R6, R21 ;  /* 0x000000150606723e */ /* 0x000fe200000000ff */
        /* <DEDUP_REMOVED lines=10> */
[----:B------:R-:W-:-:S07]  /*1370*/  PRMT R14, R24, 0x7632, R14 ;  /* 0x00007632180e7816 */ /* 0x000fce000000000e */
.L_x_826:
        /* <DEDUP_REMOVED lines=11> */
[----:B------:R-:W-:Y:S02]  /*1430*/  PRMT R29, R24, 0x5410, R29 ;  /* 0x00005410181d7816 */ /* 0x000fe4000000001d */
[----:B------:R-:W-:Y:S02]  /*1440*/  PRMT R19, R22, 0x5410, R14 ;  /* 0x0000541016137816 */ /* 0x000fe4000000000e */
[----:B------:R-:W-:Y:S02]  /*1450*/  LOP3.LUT R22, R6, 0xffff, RZ, 0xc0, !PT ;  /* 0x0000ffff06167812 */ /* 0x000fe400078ec0ff */
[----:B------:R-:W-:Y:S01]  /*1460*/  LOP3.LUT R24, R15, 0xffff, RZ, 0xc0, !PT ;  /* 0x0000ffff0f187812 */ /* 0x000fe200078ec0ff */
[----:B------:R-:W-:Y:S01]  /*1470*/  IMAD.WIDE.U32 R14, R37, 0x10000, RZ ;  /* 0x00010000250e7825 */ /* 0x000fe200078e00ff */
[----:B------:R-:W-:Y:S02]  /*1480*/  LOP3.LUT R26, R23, 0xffff, RZ, 0xc0, !PT ;  /* 0x0000ffff171a7812 */ /* 0x000fe400078ec0ff */
[----:B------:R-:W-:Y:S01]  /*1490*/  PRMT R31, R25, 0x5410, R4 ;  /* 0x00005410191f7816 */ /* 0x000fe20000000004 */
[----:B------:R-:W-:Y:S01]  /*14a0*/  IMAD.WIDE.U32 R22, R22, 0x10000, RZ ;  /* 0x0001000016167825 */ /* 0x000fe200078e00ff */
[----:B------:R-:W-:-:S02]  /*14b0*/  LOP3.LUT R14, R14, R27, RZ, 0xfc, !PT ;  /* 0x0000001b0e0e7212 */ /* 0x000fc400078efcff */
[----:B----4-:R-:W-:Y:S01]  /*14c0*/  SHF.L.U32 R35, R35, 0x10, RZ ;  /* 0x0000001023237819 */ /* 0x010fe200000006ff */
        /* <DEDUP_REMOVED lines=14> */
.L_x_827:
        /* <DEDUP_REMOVED lines=23> */
.L_x_828:
[----:B0-----:R-:W-:-:S04]  /*1720*/  LEA R20, R18, R20, 0x2 ;  /* 0x0000001412147211 */ /* 0x001fc800078e10ff */
[----:B------:R-:W-:-:S13]  /*1730*/  ISETP.GE.AND P1, PT, R20, R17, PT ;  /* 0x000000111400720c */ /* 0x000fda0003f26270 */
[----:B------:R-:W-:Y:S05]  /*1740*/  @!P1 BRA `(.L_x_829) ;  /* 0xffffffe800fc9947 */ /* 0x000fea000383ffff */
[----:B------:R-:W-:Y:S05]  /*1750*/  BSYNC B0 ;  /* 0x0000000000007941 */ /* 0x000fea0003800000 */
.L_x_823:
[----:B------:R-:W-:Y:S05]  /*1760*/  EXIT ;  /* 0x000000000000794d */ /* 0x000fea0003800000 */
.L_x_830:
        /* <DEDUP_REMOVED lines=9> */
.L_x_999:


//--------------------- .text._Z25multi_tensor_apply_kernelI18TensorListMetadataILi5EE15DistAdamFunctorIN3c104HalfEfS4_EJPfffffff10adamMode_tfEEvlPViT_T0_DpT1_ --------------------------
	.section	.text._Z25multi_tensor_apply_kernelI18TensorListMetadataILi5EE15DistAdamFunctorIN3c104HalfEfS4_EJPfffffff10adamMode_tfEEvlPViT_T0_DpT1_,"ax",@progbits
	.align	128
        .global         _Z25multi_tensor_apply_kernelI18TensorListMetadataILi5EE15DistAdamFunctorIN3c104HalfEfS4_EJPfffffff10adamMode_tfEEvlPViT_T0_DpT1_
        .type           _Z25multi_tensor_apply_kernelI18TensorListMetadataILi5EE15DistAdamFunctorIN3c104HalfEfS4_EJPfffffff10adamMode_tfEEvlPViT_T0_DpT1_,@function
        .size           _Z25multi_tensor_apply_kernelI18TensorListMetadataILi5EE15DistAdamFunctorIN3c104HalfEfS4_EJPfffffff10adamMode_tfEEvlPViT_T0_DpT1_,(.L_x_1000 - _Z25multi_tensor_apply_kernelI18TensorListMetadataILi5EE15DistAdamFunctorIN3c104HalfEfS4_EJPfffffff10adamMode_tfEEvlPViT_T0_DpT1_)
        .other          _Z25multi_tensor_apply_kernelI18TensorListMetadataILi5EE15DistAdamFunctorIN3c104HalfEfS4_EJPfffffff10adamMode_tfEEvlPViT_T0_DpT1_,@"STO_CUDA_ENTRY STV_DEFAULT"
_Z25multi_tensor_apply_kernelI18TensorListMetadataILi5EE15DistAdamFunctorIN3c104HalfEfS4_EJPfffffff10adamMode_tfEEvlPViT_T0_DpT1_:
.text._Z25multi_tensor_apply_kernelI18TensorListMetadataILi5EE15DistAdamFunctorIN3c104HalfEfS4_EJPfffffff10adamMode_tfEEvlPViT_T0_DpT1_:
        /* <DEDUP_REMOVED lines=42> */
.L_x_831:
        /* <DEDUP_REMOVED lines=10> */
.L_x_838:
        /* <DEDUP_REMOVED lines=68> */
.L_x_833:
[----:B-----5:R-:W-:Y:S01]  /*0780*/  FMUL.FTZ R4, R0, R4 ;  /* 0x0000000400047220 */ /* 0x020fe20000410000 */
[----:B------:R-:W-:Y:S06]  /*0790*/  @!P5 BRA `(.L_x_834) ;  /* 0x000000040080d947 */ /* 0x000fec0003800000 */
[----:B-1----:R-:W-:Y:S01]  /*07a0*/  FMUL.FTZ R3, R4, R4 ;  /* 0x0000000404037220 */ /* 0x002fe20000410000 */
[----:B------:R-:W-:Y:S02]  /*07b0*/  HADD2.F32 R2, -RZ, R14.H0_H0 ;  /* 0x2000000eff027230 */ /* 0x000fe40000004100 */
[C---:B------:R-:W-:Y:S01]  /*07c0*/  FMUL.FTZ R5, R0.reuse, R5 ;  /* 0x0000000500057220 */ /* 0x040fe20000410000 */
[----:B------:R-:W-:Y:S01]  /*07d0*/  FMUL.FTZ R6, R0, R6 ;  /* 0x0000000600067220 */ /* 0x000fe20000410000 */
[----:B------:R-:W-:Y:S01]  /*07e0*/  FFMA.FTZ R3, R3, -UR19, R3 ;  /* 0x8000001303037c23 */ /* 0x000fe20008010003 */
[----:B------:R-:W1:Y:S01]  /*07f0*/  MUFU.RCP R32, UR21 ;  /* 0x0000001500207d08 */ /* 0x000e620008001000 */
        /* <DEDUP_REMOVED lines=14> */
[----:B------:R-:W-:Y:S01]  /*08e0*/  FFMA.FTZ R5, R5, -UR18, R5 ;  /* 0x8000001205057c23 */ /* 0x000fe20008010005 */
[----:B------:R-:W-:-:S02]  /*08f0*/  HADD2.F32 R21, -RZ, R21.H0_H0 ;  /* 0x20000015ff157230 */ /* 0x000fc40000004100 */
[----:B------:R-:W-:Y:S01]  /*0900*/  FMUL.FTZ R26, R14, R14 ;  /* 0x0000000e0e1a7220 */ /* 0x000fe20000410000 */
[-C--:B-1----:R-:W-:Y:S01]  /*0910*/  FMUL.FTZ R33, R7, R32.reuse ;  /* 0x0000002007217220 */ /* 0x082fe20000410000 */
[-C--:B------:R-:W-:Y:S01]  /*0920*/  FMUL.FTZ R25, R2, R32.reuse ;  /* 0x0000002002197220 */ /* 0x080fe20000410000 */
[----:B------:R-:W-:Y:S01]  /*0930*/  FMUL.FTZ R34, R3, R32 ;  /* 0x0000002003227220 */ /* 0x000fe20000410000 */
[----:B------:R-:W-:Y:S01]  /*0940*/  FFMA.FTZ R26, R26, -UR19, R26 ;  /* 0x800000131a1a7c23 */ /* 0x000fe2000801001a */
[----:B------:R-:W-:Y:S01]  /*0950*/  FFMA.FTZ R5, R24, UR18, R5 ;  /* 0x0000001218057c23 */ /* 0x000fe20008010005 */
[----:B------:R-:W-:Y:S01]  /*0960*/  FFMA.FTZ R35, R35, UR18, R4 ;  /* 0x0000001223237c23 */ /* 0x000fe20008010004 */
[----:B------:R-:W1:Y:S01]  /*0970*/  MUFU.SQRT R33, R33 ;  /* 0x0000002100217308 */ /* 0x000e620000002000 */
[----:B------:R-:W-:Y:S01]  /*0980*/  FFMA.FTZ R15, R15, UR19, R26 ;  /* 0x000000130f0f7c23 */ /* 0x000fe2000801001a */
[----:B------:R-:W-:Y:S01]  /*0990*/  FFMA.FTZ R6, R6, -UR18, R6 ;  /* 0x8000001206067c23 */ /* 0x000fe20008010006 */
[----:B------:R-:W-:-:S02]  /*09a0*/  HADD2.F32 R23, -RZ, R23.H0_H0 ;  /* 0x20000017ff177230 */ /* 0x000fc40000004100 */
[----:B------:R-:W-:Y:S01]  /*09b0*/  FMUL.FTZ R26, R15, R32 ;  /* 0x000000200f1a7220 */ /* 0x000fe20000410000 */
[----:B------:R-:W-:Y:S01]  /*09c0*/  FFMA.FTZ R21, R21, UR18, R6 ;  /* 0x0000001215157c23 */ /* 0x000fe20008010006 */
[----:B------:R-:W-:Y:S01]  /*09d0*/  HADD2.F32 R30, -RZ, R30.H0_H0 ;  /* 0x2000001eff1e7230 */ /* 0x000fe20000004100 */
[----:B------:R-:W2:Y:S01]  /*09e0*/  MUFU.SQRT R25, R25 ;  /* 0x0000001900197308 */ /* 0x000ea20000002000 */
[----:B------:R-:W-:Y:S02]  /*09f0*/  HADD2.F32 R28, -RZ, R28.H0_H0 ;  /* 0x2000001cff1c7230 */ /* 0x000fe40000004100 */
[----:B------:R-:W-:Y:S02]  /*0a00*/  HADD2.F32 R29, -RZ, R29.H0_H0 ;  /* 0x2000001dff1d7230 */ /* 0x000fe40000004100 */
[----:B------:R-:W-:-:S03]  /*0a10*/  HADD2.F32 R27, -RZ, R27.H0_H0 ;  /* 0x2000001bff1b7230 */ /* 0x000fc60000004100 */
[----:B------:R-:W3:Y:S01]  /*0a20*/  MUFU.SQRT R34, R34 ;  /* 0x0000002200227308 */ /* 0x000ee20000002000 */
[----:B-1----:R-:W-:-:S07]  /*0a30*/  FADD.FTZ R24, R33, UR22 ;  /* 0x0000001621187e21 */ /* 0x002fce0008010000 */
[----:B------:R-:W1:Y:S01]  /*0a40*/  MUFU.SQRT R26, R26 ;  /* 0x0000001a001a7308 */ /* 0x000e620000002000 */
[----:B--2---:R-:W-:-:S07]  /*0a50*/  FADD.FTZ R32, R25, UR22 ;  /* 0x0000001619207e21 */ /* 0x004fce0008010000 */
[----:B------:R-:W2:Y:S01]  /*0a60*/  MUFU.RCP R4, UR20 ;  /* 0x0000001400047d08 */ /* 0x000ea20008001000 */
[----:B---3--:R-:W-:-:S07]  /*0a70*/  FADD.FTZ R22, R34, UR22 ;  /* 0x0000001622167e21 */ /* 0x008fce0008010000 */
[----:B------:R-:W3:Y:S01]  /*0a80*/  MUFU.RCP R25, R32 ;  /* 0x0000002000197308 */ /* 0x000ee20000001000 */
[----:B-1----:R-:W-:Y:S01]  /*0a90*/  FADD.FTZ R6, R26, UR22 ;  /* 0x000000161a067e21 */ /* 0x002fe20008010000 */
[----:B------:R-:W-:-:S04]  /*0aa0*/  FFMA.FTZ R26, R14, -UR18, R14 ;  /* 0x800000120e1a7c23 */ /* 0x000fc8000801000e */
[----:B------:R-:W-:Y:S02]  /*0ab0*/  FFMA.FTZ R23, R23, UR18, R26 ;  /* 0x0000001217177c23 */ /* 0x000fe4000801001a */
        /* <DEDUP_REMOVED lines=16> */
[----:B------:R-:W-:Y:S02]  /*0bc0*/  HADD2.F32 R33, -RZ, R33.H0_H0 ;  /* 0x20000021ff217230 */ /* 0x000fe40000004100 */
[----:B---3--:R-:W-:Y:S01]  /*0bd0*/  FMUL.FTZ R6, R37, R6 ;  /* 0x0000000625067220 */ /* 0x008fe20000410000 */
[----:B------:R-:W-:Y:S01]  /*0be0*/  FMUL.FTZ R4, R25, UR23 ;  /* 0x0000001719047c20 */ /* 0x000fe20008410000 */
[----:B------:R-:W-:Y:S01]  /*0bf0*/  F2FP.F16.F32.PACK_AB R25, R24, R7 ;  /* 0x000000071819723e */ /* 0x000fe200000000ff */
[----:B------:R-:W-:Y:S01]  /*0c00*/  FADD.FTZ R28, R28, -R33 ;  /* 0x800000211c1c7221 */ /* 0x000fe20000010000 */
[----:B------:R-:W-:Y:S02]  /*0c10*/  FFMA.FTZ R6, R27, UR17, R6 ;  /* 0x000000111b067c23 */ /* 0x000fe40008010006 */
[----:B------:R-:W-:Y:S02]  /*0c20*/  F2FP.F16.F32.PACK_AB R3, R4, R3 ;  /* 0x000000030403723e */ /* 0x000fe400000000ff */
[----:B------:R-:W-:Y:S01]  /*0c30*/  FMUL.FTZ R6, R6, UR23 ;  /* 0x0000001706067c20 */ /* 0x000fe20008410000 */
[----:B------:R-:W-:-:S02]  /*0c40*/  F2FP.F16.F32.PACK_AB R28, R5, R28 ;  /* 0x0000001c051c723e */ /* 0x000fc400000000ff */
[----:B------:R-:W-:Y:S02]  /*0c50*/  HADD2.F32 R7, -RZ, R3.H1_H1 ;  /* 0x30000003ff077230 */ /* 0x000fe40000004100 */
[----:B------:R-:W-:Y:S01]  /*0c60*/  F2FP.F16.F32.PACK_AB R4, R6, R15 ;  /* 0x0000000f0604723e */ /* 0x000fe200000000ff */
[----:B------:R-:W-:Y:S01]  /*0c70*/  HADD2.F32 R6, -RZ, R25.H1_H1 ;  /* 0x30000019ff067230 */ /* 0x000fe20000004100 */
[----:B------:R-:W-:Y:S01]  /*0c80*/  F2FP.F16.F32.PACK_AB R15, R2, R35 ;  /* 0x00000023020f723e */ /* 0x000fe200000000ff */
[----:B------:R-:W-:Y:S01]  /*0c90*/  FADD.FTZ R30, R30, -R7 ;  /* 0x800000071e1e7221 */ /* 0x000fe20000010000 */
[----:B------:R-:W-:Y:S01]  /*0ca0*/  PRMT R5, R28, 0x7632, R5 ;  /* 0x000076321c057816 */ /* 0x000fe20000000005 */
[----:B------:R-:W-:Y:S02]  /*0cb0*/  HADD2.F32 R14, -RZ, R4.H1_H1 ;  /* 0x30000004ff0e7230 */ /* 0x000fe40000004100 */
[----:B------:R-:W-:Y:S01]  /*0cc0*/  FADD.FTZ R6, R29, -R6 ;  /* 0x800000061d067221 */ /* 0x000fe20000010000 */
[----:B------:R-:W-:-:S02]  /*0cd0*/  PRMT R7, R15, 0x7632, R7 ;  /* 0x000076320f077816 */ /* 0x000fc40000000007 */
[----:B------:R-:W-:Y:S01]  /*0ce0*/  F2FP.F16.F32.PACK_AB R30, R21, R30 ;  /* 0x0000001e151e723e */ /* 0x000fe200000000ff */
[--C-:B------:R-:W-:Y:S01]  /*0cf0*/  FADD.FTZ R2, R27, -R14.reuse ;  /* 0x8000000e1b027221 */ /* 0x100fe20000010000 */
[----:B------:R-:W-:Y:S02]  /*0d00*/  F2FP.F16.F32.PACK_AB R33, R23, R6 ;  /* 0x000000061721723e */ /* 0x000fe400000000ff */
[----:B------:R-:W-:Y:S02]  /*0d10*/  PRMT R27, R3, 0x7610, R27 ;  /* 0x00007610031b7816 */ /* 0x000fe4000000001b */
[----:B------:R-:W-:Y:S02]  /*0d20*/  F2FP.F16.F32.PACK_AB R2, RZ, R2 ;  /* 0x00000002ff02723e */ /* 0x000fe400000000ff */
[----:B------:R-:W-:Y:S02]  /*0d30*/  PRMT R14, R4, 0x7610, R14 ;  /* 0x00007610040e7816 */ /* 0x000fe4000000000e */
[----:B------:R-:W-:-:S02]  /*0d40*/  PRMT R21, R28, 0x7610, R21 ;  /* 0x000076101c157816 */ /* 0x000fc40000000015 */
[----:B------:R-:W-:Y:S02]  /*0d50*/  PRMT R35, R2, 0x7610, R35 ;  /* 0x0000761002237816 */ /* 0x000fe40000000023 */
[C---:B------:R-:W-:Y:S02]  /*0d60*/  PRMT R23, R30.reuse, 0x7632, R23 ;  /* 0x000076321e177816 */ /* 0x040fe40000000017 */
[----:B------:R-:W-:Y:S02]  /*0d70*/  PRMT R29, R30, 0x7610, R29 ;  /* 0x000076101e1d7816 */ /* 0x000fe4000000001d */
[----:B------:R-:W-:Y:S01]  /*0d80*/  PRMT R6, R33, 0x7632, R6 ;  /* 0x0000763221067816 */ /* 0x000fe20000000006 */
[----:B------:R-:W-:Y:S06]  /*0d90*/  BRA `(.L_x_835) ;  /* 0x0000000400847947 */ /* 0x000fec0003800000 */
.L_x_834:
        /* <DEDUP_REMOVED lines=69> */
[----:B------:R-:W-:Y:S01]  /*11f0*/  FMUL.FTZ R26, R5, UR23 ;  /* 0x00000017051a7c20 */ /* 0x000fe20008410000 */
[----:B---3--:R-:W-:-:S04]  /*1200*/  FMUL.FTZ R21, R32, R21 ;  /* 0x0000001520157220 */ /* 0x008fc80000410000 */
[----:B------:R-:W-:Y:S01]  /*1210*/  F2FP.F16.F32.PACK_AB R25, R26, R7 ;  /* 0x000000071a19723e */ /* 0x000fe200000000ff */
[----:B------:R-:W-:Y:S02]  /*1220*/  HADD2.F32 R7, -RZ, R14.H1_H1 ;  /* 0x3000000eff077230 */ /* 0x000fe40000004100 */
[----:B------:R-:W-:Y:S01]  /*1230*/  FMUL.FTZ R28, R21, UR23 ;  /* 0x00000017151c7c20 */ /* 0x000fe20008410000 */
[----:B------:R-:W-:Y:S02]  /*1240*/  HADD2.F32 R26, -RZ, R23.H0_H0 ;  /* 0x20000017ff1a7230 */ /* 0x000fe40000004100 */
[--C-:B------:R-:W-:Y:S01]  /*1250*/  FADD.FTZ R21, R30, -R7.reuse ;  /* 0x800000071e157221 */ /* 0x100fe20000010000 */
[----:B------:R-:W-:Y:S02]  /*1260*/  PRMT R7, R2, 0x7632, R7 ;  /* 0x0000763202077816 */ /* 0x000fe40000000007 */
[----:B------:R-:W-:Y:S01]  /*1270*/  F2FP.F16.F32.PACK_AB R5, R28, R15 ;  /* 0x0000000f1c05723e */ /* 0x000fe200000000ff */
[----:B------:R-:W-:-:S02]  /*1280*/  HADD2.F32 R28, -RZ, R25.H1_H1 ;  /* 0x30000019ff1c7230 */ /* 0x000fc40000004100 */
[----:B------:R-:W-:Y:S01]  /*1290*/  FADD.FTZ R3, R3, -R26 ;  /* 0x8000001a03037221 */ /* 0x000fe20000010000 */
[----:B------:R-:W-:Y:S01]  /*12a0*/  F2FP.F16.F32.PACK_AB R6, R6, R21 ;  /* 0x000000150606723e */ /* 0x000fe200000000ff */
[----:B------:R-:W-:Y:S02]  /*12b0*/  HADD2.F32 R32, -RZ, R5.H1_H1 ;  /* 0x30000005ff207230 */ /* 0x000fe40000004100 */
[----:B------:R-:W-:Y:S01]  /*12c0*/  FADD.FTZ R29, R29, -R28 ;  /* 0x8000001c1d1d7221 */ /* 0x000fe20000010000 */
[----:B------:R-:W-:Y:S02]  /*12d0*/  F2FP.F16.F32.PACK_AB R3, R4, R3 ;  /* 0x000000030403723e */ /* 0x000fe400000000ff */
[----:B------:R-:W-:Y:S01]  /*12e0*/  PRMT R23, R6, 0x7632, R23 ;  /* 0x0000763206177816 */ /* 0x000fe20000000017 */
[----:B------:R-:W-:Y:S01]  /*12f0*/  FADD.FTZ R32, R27, -R32 ;  /* 0x800000201b207221 */ /* 0x000fe20000010000 */
[----:B------:R-:W-:Y:S02]  /*1300*/  F2FP.F16.F32.PACK_AB R24, R24, R29 ;  /* 0x0000001d1818723e */ /* 0x000fe400000000ff */
[----:B------:R-:W-:-:S02]  /*1310*/  PRMT R27, R14, 0x7610, R27 ;  /* 0x000076100e1b7816 */ /* 0x000fc4000000001b */
        /* <DEDUP_REMOVED lines=8> */
[----:B------:R-:W-:-:S07]  /*13a0*/  PRMT R33, R24, 0x7610, R33 ;  /* 0x0000761018217816 */ /* 0x000fce0000000021 */
.L_x_835:
        /* <DEDUP_REMOVED lines=23> */
.L_x_836:
        /* <DEDUP_REMOVED lines=23> */
.L_x_837:
[----:B0-----:R-:W-:-:S04]  /*1690*/  LEA R20, R18, R20, 0x2 ;  /* 0x0000001412147211 */ /* 0x001fc800078e10ff */
[----:B------:R-:W-:-:S13]  /*16a0*/  ISETP.GE.AND P1, PT, R20, R17, PT ;  /* 0x000000111400720c */ /* 0x000fda0003f26270 */
[----:B------:R-:W-:Y:S05]  /*16b0*/  @!P1 BRA `(.L_x_838) ;  /* 0xffffffec00209947 */ /* 0x000fea000383ffff */
[----:B------:R-:W-:Y:S05]  /*16c0*/  BSYNC B0 ;  /* 0x0000000000007941 */ /* 0x000fea0003800000 */
.L_x_832:
[----:B------:R-:W-:Y:S05]  /*16d0*/  EXIT ;  /* 0x000000000000794d */ /* 0x000fea0003800000 */
.L_x_839:
        /* <DEDUP_REMOVED lines=10> */
.L_x_1000:


//--------------------- .text._Z25multi_tensor_apply_kernelI18TensorListMetadataILi5EE15DistAdamFunctorIN3c104HalfEffEJPfffffff10adamMode_tfEEvlPViT_T0_DpT1_ --------------------------
	.section	.text._Z25multi_tensor_apply_kernelI18TensorListMetadataILi5EE15DistAdamFunctorIN3c104HalfEffEJPfffffff10adamMode_tfEEvlPViT_T0_DpT1_,"ax",@progbits
	.align	128
        .global         _Z25multi_tensor_apply_kernelI18TensorListMetadataILi5EE15DistAdamFunctorIN3c104HalfEffEJPfffffff10adamMode_tfEEvlPViT_T0_DpT1_
        .type           _Z25multi_tensor_apply_kernelI18TensorListMetadataILi5EE15DistAdamFunctorIN3c104HalfEffEJPfffffff10adamMode_tfEEvlPViT_T0_DpT1_,@function
        .size           _Z25multi_tensor_apply_kernelI18TensorListMetadataILi5EE15DistAdamFunctorIN3c104HalfEffEJPfffffff10adamMode_tfEEvlPViT_T0_DpT1_,(.L_x_1001 - _Z25multi_tensor_apply_kernelI18TensorListMetadataILi5EE15DistAdamFunctorIN3c104HalfEffEJPfffffff10adamMode_tfEEvlPViT_T0_DpT1_)
        .other          _Z25multi_tensor_apply_kernelI18TensorListMetadataILi5EE15DistAdamFunctorIN3c104HalfEffEJPfffffff10adamMode_tfEEvlPViT_T0_DpT1_,@"STO_CUDA_ENTRY STV_DEFAULT"
_Z25multi_tensor_apply_kernelI18TensorListMetadataILi5EE15DistAdamFunctorIN3c104HalfEffEJPfffffff10adamMode_tfEEvlPViT_T0_DpT1_:
.text._Z25multi_tensor_apply_kernelI18TensorListMetadataILi5EE15DistAdamFunctorIN3c104HalfEffEJPfffffff10adamMode_tfEEvlPViT_T0_DpT1_:
        /* <DEDUP_REMOVED lines=11> */
[----:B------:R-:W-:Y:S02]  /*00b0*/  ULEA UR4, UR4, UR6, 0x3 ;  /* 0x0000000604047291 */ /* 0x000fe4000f8e183f */
[----:B------:R-:W-:-:S10]  /*00c0*/  IADD3 R0, RZ, -R21, RZ ;  /* 0x80000015ff007210 */ /* 0x000fd40007ffe0ff */
        /* <DEDUP_REMOVED lines=10> */
[----:B------:R-:W-:-:S04]  /*0170*/  SHF.L.U32 R2, R21, 0x1, RZ ;  /* 0x0000000115027819 */ /* 0x000fc800000006ff */
[----:B------:R-:W-:-:S04]  /*0180*/  IADD3 R3, R2, UR6, RZ ;  /* 0x0000000602037c10 */ /* 0x000fc8000fffe0ff */
[----:B------:R-:W-:-:S13]  /*0190*/  LOP3.LUT P0, RZ, R3, 0x7, RZ, 0xc0, !PT ;  /* 0x0000000703ff7812 */ /* 0x000fda000780c0ff */
[----:B------:R-:W-:Y:S05]  /*01a0*/  @P0 BRA `(.L_x_840) ;  /* 0x0000000000340947 */ /* 0x000fea0003800000 */
[C---:B------:R-:W-:Y:S02]  /*01b0*/  IADD3 R3, R2.reuse, UR8, RZ ;  /* 0x0000000802037c10 */ /* 0x040fe4000fffe0ff */
[----:B------:R-:W-:Y:S02]  /*01c0*/  IADD3 R2, R2, UR10, RZ ;  /* 0x0000000a02027c10 */ /* 0x000fe4000fffe0ff */
[----:B------:R-:W-:Y:S02]  /*01d0*/  LOP3.LUT P0, RZ, R3, 0x7, RZ, 0xc0, !PT ;  /* 0x0000000703ff7812 */ /* 0x000fe4000780c0ff */
[----:B------:R-:W-:-:S04]  /*01e0*/  LOP3.LUT P1, RZ, R2, 0x7, RZ, 0xc0, !PT ;  /* 0x0000000702ff7812 */ /* 0x000fc8000782c0ff */
[----:B------:R-:W-:-:S13]  /*01f0*/  PLOP3.LUT P0, PT, P0, P1, PT, 0xa8, 0x0 ;  /* 0x000000000000781c */ /* 0x000fda0000703570 */
[----:B------:R-:W-:Y:S05]  /*0200*/  @P0 BRA `(.L_x_840) ;  /* 0x00000000001c0947 */ /* 0x000fea0003800000 */
[----:B------:R-:W-:-:S04]  /*0210*/  SHF.L.U32 R2, R21, 0x2, RZ ;  /* 0x0000000215027819 */ /* 0x000fc800000006ff */
[----:B------:R-:W-:-:S04]  /*0220*/  IADD3 R3, R2, UR12, RZ ;  /* 0x0000000c02037c10 */ /* 0x000fc8000fffe0ff */
[----:B------:R-:W-:-:S13]  /*0230*/  LOP3.LUT P0, RZ, R3, 0xf, RZ, 0xc0, !PT ;  /* 0x0000000f03ff7812 */ /* 0x000fda000780c0ff */
[----:B------:R-:W-:-:S04]  /*0240*/  @!P0 IADD3 R2, R2, UR4, RZ ;  /* 0x0000000402028c10 */ /* 0x000fc8000fffe0ff */
[----:B------:R-:W-:-:S04]  /*0250*/  @!P0 LOP3.LUT P1, RZ, R2, 0xf, RZ, 0xc0, !PT ;  /* 0x0000000f02ff8812 */ /* 0x000fc8000782c0ff */
[----:B------:R-:W-:-:S04]  /*0260*/  @!P0 SEL R2, RZ, 0x1, P1 ;  /* 0x00000001ff028807 */ /* 0x000fc80000800000 */
[----:B------:R-:W-:-:S07]  /*0270*/  @!P0 PRMT R0, R2, 0x7610, R0 ;  /* 0x0000761002008816 */ /* 0x000fce0000000000 */
.L_x_840:
        /* <DEDUP_REMOVED lines=14> */
.L_x_847:
        /* <DEDUP_REMOVED lines=12> */
[C---:B------:R-:W-:Y:S01]  /*0420*/  SHF.L.U32 R20, R18.reuse, 0x2, RZ ;  /* 0x0000000212147819 */ /* 0x040fe200000006ff */
[----:B------:R-:W3:Y:S01]  /*0430*/  @P0 LDG.E.64 R24, desc[UR14][R8.64] ;  /* 0x0000000e08180981 */ /* 0x000ee2000c1e1b00 */
[----:B------:R-:W-:Y:S02]  /*0440*/  SHF.L.U64.HI R18, R18, 0x2, R5 ;  /* 0x0000000212127819 */ /* 0x000fe40000010205 */
[----:B------:R-:W-:Y:S01]  /*0450*/  IADD3 R12, P1, R20, UR12, RZ ;  /* 0x0000000c140c7c10 */ /* 0x000fe2000ff3e0ff */
[----:B------:R-:W4:Y:S03]  /*0460*/  @P0 LDG.E.64 R14, desc[UR14][R2.64] ;  /* 0x0000000e020e0981 */ /* 0x000f26000c1e1b00 */
[----:B------:R-:W-:-:S05]  /*0470*/  IADD3.X R13, R18, UR13, RZ, P1, !PT ;  /* 0x0000000d120d7c10 */ /* 0x000fca0008ffe4ff */
[----:B-----5:R1:W5:Y:S01]  /*0480*/  @P0 LDG.E.128 R4, desc[UR14][R12.64] ;  /* 0x0000000e0c040981 */ /* 0x020362000c1e1d00 */
[----:B------:R-:W-:Y:S02]  /*0490*/  ISETP.NE.AND P5, PT, RZ, UR16, PT ;  /* 0x00000010ff007c0c */ /* 0x000fe4000bfa5270 */
[--C-:B--2---:R-:W-:Y:S02]  /*04a0*/  @P0 SHF.R.U64 R31, R22, 0x10, R23.reuse ;  /* 0x00000010161f0819 */ /* 0x104fe40000001217 */
[----:B------:R-:W-:Y:S02]  /*04b0*/  @P0 SHF.R.U32.HI R28, RZ, 0x10, R23 ;  /* 0x00000010ff1c0819 */ /* 0x000fe40000011617 */
[----:B---3--:R-:W-:Y:S02]  /*04c0*/  @P0 SHF.R.U64 R33, R24, 0x10, R25 ;  /* 0x0000001018210819 */ /* 0x008fe40000001219 */
[----:B------:R-:W-:Y:S02]  /*04d0*/  @P0 PRMT R30, R23, 0x7610, R30 ;  /* 0x00007610171e0816 */ /* 0x000fe4000000001e */
[----:B----4-:R-:W-:-:S02]  /*04e0*/  @P0 SHF.R.U32.HI R32, RZ, 0x10, R15 ;  /* 0x00000010ff200819 */ /* 0x010fc4000001160f */
[----:B------:R-:W-:Y:S02]  /*04f0*/  @P0 PRMT R29, R22, 0x7610, R29 ;  /* 0x00007610161d0816 */ /* 0x000fe4000000001d */
[----:B------:R-:W-:Y:S02]  /*0500*/  @P0 PRMT R23, R24, 0x7610, R23 ;  /* 0x0000761018170816 */ /* 0x000fe40000000017 */
[----:B------:R-:W-:Y:S02]  /*0510*/  @P0 SHF.R.U32.HI R24, RZ, 0x10, R25 ;  /* 0x00000010ff180819 */ /* 0x000fe40000011619 */
[----:B------:R-:W-:Y:S02]  /*0520*/  @P0 PRMT R22, R25, 0x7610, R22 ;  /* 0x0000761019160816 */ /* 0x000fe40000000016 */
[----:B------:R-:W-:Y:S02]  /*0530*/  @P0 SHF.R.U64 R26, R14, 0x10, R15 ;  /* 0x000000100e1a0819 */ /* 0x000fe4000000120f */
[----:B------:R-:W-:-:S02]  /*0540*/  @P0 PRMT R27, R15, 0x7610, R27 ;  /* 0x000076100f1b0816 */ /* 0x000fc4000000001b */
        /* <DEDUP_REMOVED lines=42> */
.L_x_842:
[----:B-----5:R-:W-:Y:S01]  /*07f0*/  FMUL.FTZ R4, R16, R4 ;  /* 0x0000000410047220 */ /* 0x020fe20000410000 */
[----:B------:R-:W-:Y:S06]  /*0800*/  @!P5 BRA `(.L_x_843) ;  /* 0x000000040088d947 */ /* 0x000fec0003800000 */
[----:B-1----:R-:W-:Y:S01]  /*0810*/  FMUL.FTZ R12, R4, R4 ;  /* 0x00000004040c7220 */ /* 0x002fe20000410000 */
[----:B------:R-:W-:Y:S02]  /*0820*/  HADD2.F32 R14, -RZ, R14.H0_H0 ;  /* 0x2000000eff0e7230 */ /* 0x000fe40000004100 */
[----:B------:R-:W-:Y:S01]  /*0830*/  FMUL.FTZ R6, R16, R6 ;  /* 0x0000000610067220 */ /* 0x000fe20000410000 */
[----:B------:R-:W1:Y:S01]  /*0840*/  MUFU.RCP R32, UR21 ;  /* 0x0000001500207d08 */ /* 0x000e620008001000 */
[----:B------:R-:W-:Y:S01]  /*0850*/  FFMA.FTZ R13, R12, -UR19, R12 ;  /* 0x800000130c0d7c23 */ /* 0x000fe2000801000c */
[----:B------:R-:W-:Y:S01]  /*0860*/  FMUL.FTZ R12, R16, R5 ;  /* 0x00000005100c7220 */ /* 0x000fe20000410000 */
[----:B------:R-:W-:Y:S02]  /*0870*/  HADD2.F32 R27, -RZ, R27.H0_H0 ;  /* 0x2000001bff1b7230 */ /* 0x000fe40000004100 */
[----:B------:R-:W-:Y:S01]  /*0880*/  FFMA.FTZ R5, R14, UR19, R13 ;  /* 0x000000130e057c23 */ /* 0x000fe2000801000d */
[----:B------:R-:W-:Y:S01]  /*0890*/  FMUL.FTZ R14, R6, R6 ;  /* 0x00000006060e7220 */ /* 0x000fe20000410000 */
[----:B------:R-:W-:Y:S01]  /*08a0*/  FMUL.FTZ R13, R12, R12 ;  /* 0x0000000c0c0d7220 */ /* 0x000fe20000410000 */
[----:B------:R-:W-:-:S02]  /*08b0*/  HADD2.F32 R26, -RZ, R26.H0_H0 ;  /* 0x2000001aff1a7230 */ /* 0x000fc40000004100 */
[----:B------:R-:W-:Y:S01]  /*08c0*/  FFMA.FTZ R34, R14, -UR19, R14 ;  /* 0x800000130e227c23 */ /* 0x000fe2000801000e */
[----:B------:R-:W-:Y:S01]  /*08d0*/  FMUL.FTZ R14, R16, R7 ;  /* 0x00000007100e7220 */ /* 0x000fe20000410000 */
[----:B------:R-:W-:Y:S01]  /*08e0*/  FFMA.FTZ R13, R13, -UR19, R13 ;  /* 0x800000130d0d7c23 */ /* 0x000fe2000801000d */
[----:B------:R-:W-:Y:S02]  /*08f0*/  HADD2.F32 R15, -RZ, R15.H0_H0 ;  /* 0x2000000fff0f7230 */ /* 0x000fe40000004100 */
[----:B------:R-:W-:Y:S01]  /*0900*/  FFMA.FTZ R7, R27, UR19, R34 ;  /* 0x000000131b077c23 */ /* 0x000fe20008010022 */
[----:B------:R-:W-:Y:S01]  /*0910*/  FMUL.FTZ R27, R14, R14 ;  /* 0x0000000e0e1b7220 */ /* 0x000fe20000410000 */
[----:B------:R-:W-:Y:S01]  /*0920*/  FFMA.FTZ R13, R26, UR19, R13 ;  /* 0x000000131a0d7c23 */ /* 0x000fe2000801000d */
[-C--:B-1----:R-:W-:Y:S01]  /*0930*/  FMUL.FTZ R26, R5, R32.reuse ;  /* 0x00000020051a7220 */ /* 0x082fe20000410000 */
[-C--:B------:R-:W-:Y:S01]  /*0940*/  FMUL.FTZ R33, R7, R32.reuse ;  /* 0x0000002007217220 */ /* 0x080fe20000410000 */
[----:B------:R-:W-:Y:S01]  /*0950*/  FFMA.FTZ R36, R27, -UR19, R27 ;  /* 0x800000131b247c23 */ /* 0x000fe2000801001b */
[----:B------:R-:W-:Y:S01]  /*0960*/  FMUL.FTZ R34, R13, R32 ;  /* 0x000000200d227220 */ /* 0x000fe20000410000 */
[----:B------:R-:W-:-:S02]  /*0970*/  HADD2.F32 R29, -RZ, R29.H0_H0 ;  /* 0x2000001dff1d7230 */ /* 0x000fc40000004100 */
[----:B------:R-:W-:Y:S01]  /*0980*/  FFMA.FTZ R15, R15, UR19, R36 ;  /* 0x000000130f0f7c23 */ /* 0x000fe20008010024 */
[----:B------:R-:W1:Y:S01]  /*0990*/  MUFU.SQRT R26, R26 ;  /* 0x0000001a001a7308 */ /* 0x000e620000002000 */
[----:B------:R-:W-:Y:S02]  /*09a0*/  HADD2.F32 R31, -RZ, R31.H0_H0 ;  /* 0x2000001fff1f7230 */ /* 0x000fe40000004100 */
[----:B------:R-:W-:Y:S01]  /*09b0*/  FMUL.FTZ R27, R15, R32 ;  /* 0x000000200f1b7220 */ /* 0x000fe20000410000 */
[----:B------:R-:W-:Y:S02]  /*09c0*/  HADD2.F32 R32, -RZ, R23.H0_H0 ;  /* 0x20000017ff207230 */ /* 0x000fe40000004100 */
[----:B------:R-:W-:Y:S01]  /*09d0*/  FFMA.FTZ R23, R4, -UR18, R4 ;  /* 0x8000001204177c23 */ /* 0x000fe20008010004 */
[----:B------:R-:W-:Y:S02]  /*09e0*/  HADD2.F32 R4, -RZ, R25.H0_H0 ;  /* 0x20000019ff047230 */ /* 0x000fe40000004100 */
[----:B------:R-:W-:Y:S01]  /*09f0*/  FFMA.FTZ R25, R12, -UR18, R12 ;  /* 0x800000120c197c23 */ /* 0x000fe2000801000c */
[----:B------:R-:W2:Y:S01]  /*0a00*/  MUFU.SQRT R33, R33 ;  /* 0x0000002100217308 */ /* 0x000ea20000002000 */
[----:B------:R-:W-:Y:S01]  /*0a10*/  FFMA.FTZ R32, R32, UR18, R23 ;  /* 0x0000001220207c23 */ /* 0x000fe20008010017 */
[----:B------:R-:W-:-:S02]  /*0a20*/  HADD2.F32 R12, -RZ, R22.H0_H0 ;  /* 0x20000016ff0c7230 */ /* 0x000fc40000004100 */
[----:B------:R-:W-:Y:S01]  /*0a30*/  FFMA.FTZ R4, R4, UR18, R25 ;  /* 0x0000001204047c23 */ /* 0x000fe20008010019 */
[----:B------:R-:W-:Y:S02]  /*0a40*/  HADD2.F32 R30, -RZ, R30.H0_H0 ;  /* 0x2000001eff1e7230 */ /* 0x000fe40000004100 */
[----:B------:R-:W-:Y:S01]  /*0a50*/  HADD2.F32 R28, -RZ, R28.H0_H0 ;  /* 0x2000001cff1c7230 */ /* 0x000fe20000004100 */
[----:B------:R-:W3:Y:S01]  /*0a60*/  MUFU.SQRT R34, R34 ;  /* 0x0000002200227308 */ /* 0x000ee20000002000 */
[----:B-1----:R-:W-:-:S07]  /*0a70*/  FADD.FTZ R35, R26, UR22 ;  /* 0x000000161a237e21 */ /* 0x002fce0008010000 */
[----:B------:R-:W1:Y:S01]  /*0a80*/  MUFU.SQRT R27, R27 ;  /* 0x0000001b001b7308 */ /* 0x000e620000002000 */
[----:B--2---:R-:W-:Y:S01]  /*0a90*/  FADD.FTZ R22, R33, UR22 ;  /* 0x0000001621167e21 */ /* 0x004fe20008010000 */
[----:B------:R-:W-:-:S04]  /*0aa0*/  FFMA.FTZ R33, R6, -UR18, R6 ;  /* 0x8000001206217c23 */ /* 0x000fc80008010006 */
[----:B------:R-:W-:Y:S01]  /*0ab0*/  FFMA.FTZ R6, R12, UR18, R33 ;  /* 0x000000120c067c23 */ /* 0x000fe20008010021 */
[----:B------:R-:W-:Y:S01]  /*0ac0*/  FFMA.FTZ R33, R14, -UR18, R14 ;  /* 0x800000120e217c23 */ /* 0x000fe2000801000e */
[----:B------:R-:W2:Y:S01]  /*0ad0*/  MUFU.RCP R23, UR20 ;  /* 0x0000001400177d08 */ /* 0x000ea20008001000 */
[----:B---3--:R-:W-:Y:S01]  /*0ae0*/  FADD.FTZ R34, R34, UR22 ;  /* 0x0000001622227e21 */ /* 0x008fe20008010000 */
[----:B------:R-:W-:-:S05]  /*0af0*/  HADD2.F32 R12, -RZ, R24.H0_H0 ;  /* 0x20000018ff0c7230 */ /* 0x000fca0000004100 */
[----:B------:R-:W-:Y:S01]  /*0b00*/  FFMA.FTZ R12, R12, UR18, R33 ;  /* 0x000000120c0c7c23 */ /* 0x000fe20008010021 */
[----:B------:R1:W3:Y:S08]  /*0b10*/  MUFU.RCP R26, R35 ;  /* 0x00000023001a7308 */ /* 0x0002f00000001000 */
[----:B------:R-:W4:Y:S01]  /*0b20*/  MUFU.RCP R25, R34 ;  /* 0x0000002200197308 */ /* 0x000f220000001000 */
[----:B-1----:R-:W-:Y:S01]  /*0b30*/  FADD.FTZ R35, R27, UR22 ;  /* 0x000000161b237e21 */ /* 0x002fe20008010000 */
[-C--:B--2---:R-:W-:Y:S01]  /*0b40*/  FMUL.FTZ R27, R32, R23.reuse ;  /* 0x00000017201b7220 */ /* 0x084fe20000410000 */
[----:B------:R-:W-:Y:S01]  /*0b50*/  FMUL.FTZ R24, R4, R23 ;  /* 0x0000001704187220 */ /* 0x000fe20000410000 */
[----:B------:R-:W-:-:S04]  /*0b60*/  F2FP.F16.F32.PACK_AB R32, R5, R32 ;  /* 0x000000200520723e */ /* 0x000fc800000000ff */
[----:B------:R-:W1:Y:S01]  /*0b70*/  MUFU.RCP R22, R22 ;  /* 0x0000001600167308 */ /* 0x000e620000001000 */
[----:B---3--:R-:W-:Y:S01]  /*0b80*/  FMUL.FTZ R26, R27, R26 ;  /* 0x0000001a1b1a7220 */ /* 0x008fe20000410000 */
[-C--:B------:R-:W-:Y:S01]  /*0b90*/  FMUL.FTZ R27, R6, R23.reuse ;  /* 0x00000017061b7220 */ /* 0x080fe20000410000 */
[----:B------:R-:W-:Y:S02]  /*0ba0*/  FMUL.FTZ R23, R12, R23 ;  /* 0x000000170c177220 */ /* 0x000fe40000410000 */
[----:B------:R-:W-:-:S03]  /*0bb0*/  FFMA.FTZ R26, R29, UR17, R26 ;  /* 0x000000111d1a7c23 */ /* 0x000fc6000801001a */
[----:B------:R-:W2:Y:S01]  /*0bc0*/  MUFU.RCP R14, R35 ;  /* 0x00000023000e7308 */ /* 0x000ea20000001000 */
[----:B----4-:R-:W-:Y:S01]  /*0bd0*/  FMUL.FTZ R24, R24, R25 ;  /* 0x0000001918187220 */ /* 0x010fe20000410000 */
[----:B------:R-:W-:-:S03]  /*0be0*/  FMUL.FTZ R26, R26, UR23 ;  /* 0x000000171a1a7c20 */ /* 0x000fc60008410000 */
[----:B------:R-:W-:Y:S02]  /*0bf0*/  FFMA.FTZ R24, R31, UR17, R24 ;  /* 0x000000111f187c23 */ /* 0x000fe40008010018 */
[----:B------:R-:W-:Y:S01]  /*0c00*/  F2FP.F16.F32.PACK_AB R26, RZ, R26 ;  /* 0x0000001aff1a723e */ /* 0x000fe200000000ff */
[----:B-1----:R-:W-:Y:S01]  /*0c10*/  FMUL.FTZ R25, R27, R22 ;  /* 0x000000161b197220 */ /* 0x002fe20000410000 */
[----:B------:R-:W-:-:S03]  /*0c20*/  FMUL.FTZ R24, R24, UR23 ;  /* 0x0000001718187c20 */ /* 0x000fc60008410000 */
[----:B------:R-:W-:Y:S02]  /*0c30*/  HADD2.F32 R26, -RZ, R26.H0_H0 ;  /* 0x2000001aff1a7230 */ /* 0x000fe40000004100 */
[----:B------:R-:W-:Y:S01]  /*0c40*/  FFMA.FTZ R25, R30, UR17, R25 ;  /* 0x000000111e197c23 */ /* 0x000fe20008010019 */
[----:B------:R-:W-:Y:S01]  /*0c50*/  F2FP.F16.F32.PACK_AB R13, R24, R13 ;  /* 0x0000000d180d723e */ /* 0x000fe200000000ff */
[----:B--2---:R-:W-:Y:S02]  /*0c60*/  FMUL.FTZ R23, R23, R14 ;  /* 0x0000000e17177220 */ /* 0x004fe40000410000 */
[----:B------:R-:W-:Y:S01]  /*0c70*/  FMUL.FTZ R14, R25, UR23 ;  /* 0x00000017190e7c20 */ /* 0x000fe20008410000 */
[----:B------:R-:W-:Y:S01]  /*0c80*/  FADD.FTZ R27, R29, -R26 ;  /* 0x8000001a1d1b7221 */ /* 0x000fe20000010000 */
[----:B------:R-:W-:Y:S01]  /*0c90*/  PRMT R25, R13, 0x7610, R25 ;  /* 0x000076100d197816 */ /* 0x000fe20000000019 */
[----:B------:R-:W-:Y:S02]  /*0ca0*/  FFMA.FTZ R23, R28, UR17, R23 ;  /* 0x000000111c177c23 */ /* 0x000fe40008010017 */
[----:B------:R-:W-:Y:S01]  /*0cb0*/  F2FP.F16.F32.PACK_AB R7, R14, R7 ;  /* 0x000000070e07723e */ /* 0x000fe200000000ff */
[----:B------:R-:W-:-:S02]  /*0cc0*/  HADD2.F32 R14, -RZ, R13.H1_H1 ;  /* 0x3000000dff0e7230 */ /* 0x000fc40000004100 */
[----:B------:R-:W-:Y:S01]  /*0cd0*/  FMUL.FTZ R22, R23, UR23 ;  /* 0x0000001717167c20 */ /* 0x000fe20008410000 */
[----:B------:R-:W-:Y:S02]  /*0ce0*/  F2FP.F16.F32.PACK_AB R4, R4, R27 ;  /* 0x0000001b0404723e */ /* 0x000fe400000000ff */
[----:B------:R-:W-:Y:S01]  /*0cf0*/  PRMT R29, R7, 0x7610, R29 ;  /* 0x00007610071d7816 */ /* 0x000fe2000000001d */
[----:B------:R-:W-:Y:S01]  /*0d00*/  FADD.FTZ R31, R31, -R14 ;  /* 0x8000000e1f1f7221 */ /* 0x000fe20000010000 */
[----:B------:R-:W-:Y:S01]  /*0d10*/  F2FP.F16.F32.PACK_AB R22, R22, R15 ;  /* 0x0000000f1616723e */ /* 0x000fe200000000ff */
[----:B------:R-:W-:Y:S01]  /*0d20*/  HADD2.F32 R15, -RZ, R7.H1_H1 ;  /* 0x30000007ff0f7230 */ /* 0x000fe20000004100 */
[----:B------:R-:W-:Y:S02]  /*0d30*/  PRMT R27, R4, 0x7632, R27 ;  /* 0x00007632041b7816 */ /* 0x000fe4000000001b */
[----:B------:R-:W-:Y:S01]  /*0d40*/  F2FP.F16.F32.PACK_AB R6, R6, R31 ;  /* 0x0000001f0606723e */ /* 0x000fe200000000ff */
[----:B------:R-:W-:-:S02]  /*0d50*/  HADD2.F32 R23, -RZ, R22.H1_H1 ;  /* 0x30000016ff177230 */ /* 0x000fc40000004100 */
[--C-:B------:R-:W-:Y:S01]  /*0d60*/  FADD.FTZ R5, R30, -R15.reuse ;  /* 0x8000000f1e057221 */ /* 0x100fe20000010000 */
[----:B------:R-:W-:Y:S02]  /*0d70*/  PRMT R15, R32, 0x7632, R15 ;  /* 0x00007632200f7816 */ /* 0x000fe4000000000f */
        /* <DEDUP_REMOVED lines=9> */
[----:B------:R-:W-:Y:S01]  /*0e10*/  PRMT R24, R5, 0x7610, R24 ;  /* 0x0000761005187816 */ /* 0x000fe20000000018 */
[----:B------:R-:W-:Y:S06]  /*0e20*/  BRA `(.L_x_844) ;  /* 0x0000000400807947 */ /* 0x000fec0003800000 */
.L_x_843:
[----:B------:R-:W-:Y:S01]  /*0e30*/  HADD2.F32 R31, -RZ, R31.H0_H0 ;  /* 0x2000001fff1f7230 */ /* 0x000fe20000004100 */
[----:B------:R-:W2:Y:S01]  /*0e40*/  MUFU.RCP R32, UR21 ;  /* 0x0000001500207d08 */ /* 0x000ea20008001000 */
[----:B------:R-:W-:Y:S02]  /*0e50*/  HADD2.F32 R29, -RZ, R29.H0_H0 ;  /* 0x2000001dff1d7230 */ /* 0x000fe40000004100 */
[----:B------:R-:W-:Y:S02]  /*0e60*/  HADD2.F32 R30, -RZ, R30.H0_H0 ;  /* 0x2000001eff1e7230 */ /* 0x000fe40000004100 */
[----:B-1----:R-:W-:Y:S01]  /*0e70*/  FMUL.FTZ R13, R31, UR17 ;  /* 0x000000111f0d7c20 */ /* 0x002fe20008410000 */
[----:B------:R-:W-:Y:S02]  /*0e80*/  HADD2.F32 R28, -RZ, R28.H0_H0 ;  /* 0x2000001cff1c7230 */ /* 0x000fe40000004100 */
[----:B------:R-:W-:Y:S01]  /*0e90*/  FFMA.FTZ R4, R29, UR17, R4 ;  /* 0x000000111d047c23 */ /* 0x000fe20008010004 */
[----:B------:R-:W-:-:S02]  /*0ea0*/  HADD2.F32 R26, -RZ, R26.H0_H0 ;  /* 0x2000001aff1a7230 */ /* 0x000fc40000004100 */
[----:B------:R-:W-:Y:S01]  /*0eb0*/  FMUL.FTZ R33, R30, UR17 ;  /* 0x000000111e217c20 */ /* 0x000fe20008410000 */
[----:B------:R-:W-:Y:S01]  /*0ec0*/  FFMA.FTZ R5, R16, R5, R13 ;  /* 0x0000000510057223 */ /* 0x000fe2000001000d */
[----:B------:R-:W-:Y:S01]  /*0ed0*/  FMUL.FTZ R12, R4, R4 ;  /* 0x00000004040c7220 */ /* 0x000fe20000410000 */
[----:B------:R-:W-:Y:S02]  /*0ee0*/  HADD2.F32 R34, -RZ, R15.H0_H0 ;  /* 0x2000000fff227230 */ /* 0x000fe40000004100 */
[----:B------:R-:W-:Y:S01]  /*0ef0*/  FFMA.FTZ R6, R16, R6, R33 ;  /* 0x0000000610067223 */ /* 0x000fe20000010021 */
[----:B------:R-:W-:Y:S02]  /*0f00*/  HADD2.F32 R33, -RZ, R14.H0_H0 ;  /* 0x2000000eff217230 */ /* 0x000fe40000004100 */
[----:B------:R-:W-:Y:S01]  /*0f10*/  FMUL.FTZ R13, R5, R5 ;  /* 0x00000005050d7220 */ /* 0x000fe20000410000 */
[----:B------:R-:W-:Y:S01]  /*0f20*/  FFMA.FTZ R12, R12, -UR19, R12 ;  /* 0x800000130c0c7c23 */ /* 0x000fe2000801000c */
[----:B------:R-:W-:Y:S01]  /*0f30*/  FMUL.FTZ R14, R6, R6 ;  /* 0x00000006060e7220 */ /* 0x000fe20000410000 */
[----:B------:R-:W-:-:S02]  /*0f40*/  HADD2.F32 R23, -RZ, R23.H0_H0 ;  /* 0x20000017ff177230 */ /* 0x000fc40000004100 */
[----:B------:R-:W-:Y:S01]  /*0f50*/  FFMA.FTZ R13, R13, -UR19, R13 ;  /* 0x800000130d0d7c23 */ /* 0x000fe2000801000d */
[----:B------:R-:W-:Y:S01]  /*0f60*/  FFMA.FTZ R12, R33, UR19, R12 ;  /* 0x00000013210c7c23 */ /* 0x000fe2000801000c */
[----:B------:R-:W-:Y:S02]  /*0f70*/  HADD2.F32 R33, -RZ, R27.H0_H0 ;  /* 0x2000001bff217230 */ /* 0x000fe40000004100 */
[----:B------:R-:W-:Y:S01]  /*0f80*/  FMUL.FTZ R27, R28, UR17 ;  /* 0x000000111c1b7c20 */ /* 0x000fe20008410000 */
[----:B------:R-:W-:Y:S01]  /*0f90*/  FFMA.FTZ R13, R26, UR19, R13 ;  /* 0x000000131a0d7c23 */ /* 0x000fe2000801000d */
[----:B------:R-:W-:Y:S01]  /*0fa0*/  FFMA.FTZ R26, R14, -UR19, R14 ;  /* 0x800000130e1a7c23 */ /* 0x000fe2000801000e */
[----:B------:R-:W-:Y:S02]  /*0fb0*/  HADD2.F32 R25, -RZ, R25.H0_H0 ;  /* 0x20000019ff197230 */ /* 0x000fe40000004100 */
[----:B------:R-:W-:Y:S01]  /*0fc0*/  FFMA.FTZ R14, R16, R7, R27 ;  /* 0x00000007100e7223 */ /* 0x000fe2000001001b */
[-C--:B--2---:R-:W-:Y:S01]  /*0fd0*/  FMUL.FTZ R35, R13, R32.reuse ;  /* 0x000000200d237220 */ /* 0x084fe20000410000 */
[----:B------:R-:W-:Y:S01]  /*0fe0*/  FFMA.FTZ R7, R33, UR19, R26 ;  /* 0x0000001321077c23 */ /* 0x000fe2000801001a */
[----:B------:R-:W-:Y:S01]  /*0ff0*/  FMUL.FTZ R26, R12, R32 ;  /* 0x000000200c1a7220 */ /* 0x000fe20000410000 */
[----:B------:R-:W-:Y:S01]  /*1000*/  FMUL.FTZ R27, R14, R14 ;  /* 0x0000000e0e1b7220 */ /* 0x000fe20000410000 */
[----:B------:R-:W-:Y:S01]  /*1010*/  FFMA.FTZ R6, R6, -UR18, R6 ;  /* 0x8000001206067c23 */ /* 0x000fe20008010006 */
[----:B------:R-:W-:Y:S01]  /*1020*/  FFMA.FTZ R14, R14, -UR18, R14 ;  /* 0x800000120e0e7c23 */ /* 0x000fe2000801000e */
[----:B------:R-:W-:Y:S01]  /*1030*/  MUFU.SQRT R35, R35 ;  /* 0x0000002300237308 */ /* 0x000fe20000002000 */
[----:B------:R-:W-:-:S04]  /*1040*/  FFMA.FTZ R15, R27, -UR19, R27 ;  /* 0x800000131b0f7c23 */ /* 0x000fc8000801001b */
[----:B------:R-:W-:Y:S01]  /*1050*/  FFMA.FTZ R15, R34, UR19, R15 ;  /* 0x00000013220f7c23 */ /* 0x000fe2000801000f */
[-C--:B------:R-:W-:Y:S02]  /*1060*/  FMUL.FTZ R34, R7, R32.reuse ;  /* 0x0000002007227220 */ /* 0x080fe40000410000 */
[----:B------:R-:W1:Y:S01]  /*1070*/  MUFU.SQRT R26, R26 ;  /* 0x0000001a001a7308 */ /* 0x000e620000002000 */
[----:B------:R-:W-:Y:S01]  /*1080*/  FMUL.FTZ R33, R15, R32 ;  /* 0x000000200f217220 */ /* 0x000fe20000410000 */
[----:B------:R-:W-:Y:S01]  /*1090*/  FFMA.FTZ R32, R4, -UR18, R4 ;  /* 0x8000001204207c23 */ /* 0x000fe20008010004 */
[----:B------:R-:W-:-:S03]  /*10a0*/  FFMA.FTZ R4, R5, -UR18, R5 ;  /* 0x8000001205047c23 */ /* 0x000fc60008010005 */
[----:B------:R-:W-:Y:S01]  /*10b0*/  FFMA.FTZ R32, R23, UR18, R32 ;  /* 0x0000001217207c23 */ /* 0x000fe20008010020 */
[----:B------:R-:W-:Y:S01]  /*10c0*/  FFMA.FTZ R4, R25, UR18, R4 ;  /* 0x0000001219047c23 */ /* 0x000fe20008010004 */
[----:B------:R-:W2:Y:S01]  /*10d0*/  MUFU.SQRT R34, R34 ;  /* 0x0000002200227308 */ /* 0x000ea20000002000 */
[----:B------:R-:W-:Y:S02]  /*10e0*/  HADD2.F32 R25, -RZ, R22.H0_H0 ;  /* 0x20000016ff197230 */ /* 0x000fe40000004100 */
[----:B------:R-:W-:-:S03]  /*10f0*/  F2FP.F16.F32.PACK_AB R12, R12, R32 ;  /* 0x000000200c0c723e */ /* 0x000fc600000000ff */
[----:B------:R-:W-:Y:S01]  /*1100*/  FFMA.FTZ R6, R25, UR18, R6 ;  /* 0x0000001219067c23 */ /* 0x000fe20008010006 */
[----:B------:R-:W-:Y:S01]  /*1110*/  HADD2.F32 R25, -RZ, R24.H0_H0 ;  /* 0x20000018ff197230 */ /* 0x000fe20000004100 */
[----:B------:R-:W3:Y:S01]  /*1120*/  MUFU.SQRT R33, R33 ;  /* 0x0000002100217308 */ /* 0x000ee20000002000 */
[----:B-1----:R-:W-:Y:S01]  /*1130*/  FADD.FTZ R27, R26, UR22 ;  /* 0x000000161a1b7e21 */ /* 0x002fe20008010000 */
[----:B------:R-:W-:Y:S02]  /*1140*/  FADD.FTZ R26, R35, UR22 ;  /* 0x00000016231a7e21 */ /* 0x000fe40008010000 */
[----:B------:R-:W-:-:S04]  /*1150*/  FFMA.FTZ R14, R25, UR18, R14 ;  /* 0x00000012190e7c23 */ /* 0x000fc8000801000e */
[----:B------:R-:W1:Y:S01]  /*1160*/  MUFU.RCP R23, UR20 ;  /* 0x0000001400177d08 */ /* 0x000e620008001000 */
[----:B--2---:R-:W-:-:S07]  /*1170*/  FADD.FTZ R34, R34, UR22 ;  /* 0x0000001622227e21 */ /* 0x004fce0008010000 */
[----:B------:R-:W2:Y:S01]  /*1180*/  MUFU.RCP R26, R26 ;  /* 0x0000001a001a7308 */ /* 0x000ea20000001000 */
[----:B---3--:R-:W-:-:S07]  /*1190*/  FADD.FTZ R33, R33, UR22 ;  /* 0x0000001621217e21 */ /* 0x008fce0008010000 */
[----:B------:R-:W3:Y:S01]  /*11a0*/  MUFU.RCP R27, R27 ;  /* 0x0000001b001b7308 */ /* 0x000ee20000001000 */
[-C--:B-1----:R-:W-:Y:S01]  /*11b0*/  FMUL.FTZ R24, R32, R23.reuse ;  /* 0x0000001720187220 */ /* 0x082fe20000410000 */
[----:B------:R-:W-:-:S06]  /*11c0*/  FMUL.FTZ R25, R4, R23 ;  /* 0x0000001704197220 */ /* 0x000fcc0000410000 */
[----:B------:R1:W4:Y:S01]  /*11d0*/  MUFU.RCP R5, R34 ;  /* 0x0000002200057308 */ /* 0x0003220000001000 */
[----:B--2---:R-:W-:-:S07]  /*11e0*/  FMUL.FTZ R25, R25, R26 ;  /* 0x0000001a19197220 */ /* 0x004fce0000410000 */
[----:B------:R-:W2:Y:S01]  /*11f0*/  MUFU.RCP R22, R33 ;  /* 0x0000002100167308 */ /* 0x000ea20000001000 */
[-C--:B-1----:R-:W-:Y:S01]  /*1200*/  FMUL.FTZ R34, R6, R23.reuse ;  /* 0x0000001706227220 */ /* 0x082fe20000410000 */
[----:B------:R-:W-:Y:S01]  /*1210*/  FMUL.FTZ R23, R14, R23 ;  /* 0x000000170e177220 */ /* 0x000fe20000410000 */
[----:B---3--:R-:W-:-:S04]  /*1220*/  FMUL.FTZ R24, R24, R27 ;  /* 0x0000001b18187220 */ /* 0x008fc80000410000 */
[----:B------:R-:W-:Y:S01]  /*1230*/  FMUL.FTZ R24, R24, UR23 ;  /* 0x0000001718187c20 */ /* 0x000fe20008410000 */
[----:B----4-:R-:W-:-:S04]  /*1240*/  FMUL.FTZ R5, R34, R5 ;  /* 0x0000000522057220 */ /* 0x010fc80000410000 */
[----:B------:R-:W-:Y:S01]  /*1250*/  F2FP.F16.F32.PACK_AB R24, RZ, R24 ;  /* 0x00000018ff18723e */ /* 0x000fe200000000ff */
[----:B------:R-:W-:Y:S01]  /*1260*/  FMUL.FTZ R26, R5, UR23 ;  /* 0x00000017051a7c20 */ /* 0x000fe20008410000 */
[----:B--2---:R-:W-:Y:S01]  /*1270*/  FMUL.FTZ R23, R23, R22 ;  /* 0x0000001617177220 */ /* 0x004fe20000410000 */
[----:B------:R-:W-:-:S03]  /*1280*/  FMUL.FTZ R22, R25, UR23 ;  /* 0x0000001719167c20 */ /* 0x000fc60008410000 */
[----:B------:R-:W-:Y:S01]  /*1290*/  F2FP.F16.F32.PACK_AB R7, R26, R7 ;  /* 0x000000071a07723e */ /* 0x000fe200000000ff */
[----:B------:R-:W-:Y:S02]  /*12a0*/  HADD2.F32 R24, -RZ, R24.H0_H0 ;  /* 0x20000018ff187230 */ /* 0x000fe40000004100 */
[----:B------:R-:W-:Y:S01]  /*12b0*/  FMUL.FTZ R34, R23, UR23 ;  /* 0x0000001717227c20 */ /* 0x000fe20008410000 */
[----:B------:R-:W-:Y:S02]  /*12c0*/  F2FP.F16.F32.PACK_AB R13, R22, R13 ;  /* 0x0000000d160d723e */ /* 0x000fe400000000ff */
[----:B------:R-:W-:Y:S02]  /*12d0*/  FADD.FTZ R5, R29, -R24 ;  /* 0x800000181d057221 */ /* 0x000fe40000010000 */
[----:B------:R-:W-:Y:S01]  /*12e0*/  F2FP.F16.F32.PACK_AB R22, R34, R15 ;  /* 0x0000000f2216723e */ /* 0x000fe200000000ff */
[----:B------:R-:W-:Y:S01]  /*12f0*/  HADD2.F32 R15, -RZ, R7.H1_H1 ;  /* 0x30000007ff0f7230 */ /* 0x000fe20000004100 */
[----:B------:R-:W-:Y:S01]  /*1300*/  PRMT R25, R13, 0x7610, R25 ;  /* 0x000076100d197816 */ /* 0x000fe20000000019 */
[----:B------:R-:W-:Y:S01]  /*1310*/  HADD2.F32 R26, -RZ, R13.H1_H1 ;  /* 0x3000000dff1a7230 */ /* 0x000fe20000004100 */
[----:B------:R-:W-:Y:S01]  /*1320*/  F2FP.F16.F32.PACK_AB R5, R4, R5 ;  /* 0x000000050405723e */ /* 0x000fe200000000ff */
[----:B------:R-:W-:-:S02]  /*1330*/  HADD2.F32 R23, -RZ, R22.H1_H1 ;  /* 0x30000016ff177230 */ /* 0x000fc40000004100 */
[--C-:B------:R-:W-:Y:S01]  /*1340*/  FADD.FTZ R33, R30, -R15.reuse ;  /* 0x8000000f1e217221 */ /* 0x100fe20000010000 */
[----:B------:R-:W-:Y:S01]  /*1350*/  PRMT R15, R12, 0x7632, R15 ;  /* 0x000076320c0f7816 */ /* 0x000fe2000000000f */
[----:B------:R-:W-:Y:S01]  /*1360*/  FADD.FTZ R31, R31, -R26 ;  /* 0x8000001a1f1f7221 */ /* 0x000fe20000010000 */
[----:B------:R-:W-:Y:S01]  /*1370*/  PRMT R29, R7, 0x7610, R29 ;  /* 0x00007610071d7816 */ /* 0x000fe2000000001d */
[--C-:B------:R-:W-:Y:S01]  /*1380*/  FADD.FTZ R28, R28, -R23.reuse ;  /* 0x800000171c1c7221 */ /* 0x100fe20000010000 */
[----:B------:R-:W-:Y:S02]  /*1390*/  F2FP.F16.F32.PACK_AB R24, R14, R33 ;  /* 0x000000210e18723e */ /* 0x000fe400000000ff */
[----:B------:R-:W-:Y:S02]  /*13a0*/  F2FP.F16.F32.PACK_AB R6, R6, R31 ;  /* 0x0000001f0606723e */ /* 0x000fe400000000ff */
[----:B------:R-:W-:Y:S02]  /*13b0*/  F2FP.F16.F32.PACK_AB R28, RZ, R28 ;  /* 0x0000001cff1c723e */ /* 0x000fe400000000ff */
[----:B------:R-:W-:-:S02]  /*13c0*/  PRMT R23, R12, 0x7610, R23 ;  /* 0x000076100c177816 */ /* 0x000fc40000000017 */
[C---:B------:R-:W-:Y:S02]  /*13d0*/  PRMT R27, R5.reuse, 0x7632, R27 ;  /* 0x00007632051b7816 */ /* 0x040fe4000000001b */
[----:B------:R-:W-:Y:S02]  /*13e0*/  PRMT R31, R5, 0x7610, R31 ;  /* 0x00007610051f7816 */ /* 0x000fe4000000001f */
[----:B------:R-:W-:Y:S02]  /*13f0*/  PRMT R35, R28, 0x7610, R35 ;  /* 0x000076101c237816 */ /* 0x000fe40000000023 */
[C---:B------:R-:W-:Y:S02]  /*1400*/  PRMT R14, R6.reuse, 0x7632, R14 ;  /* 0x00007632060e7816 */ /* 0x040fe4000000000e */
[----:B------:R-:W-:Y:S02]  /*1410*/  PRMT R37, R6, 0x7610, R37 ;  /* 0x0000761006257816 */ /* 0x000fe40000000025 */
[----:B------:R-:W-:-:S07]  /*1420*/  PRMT R33, R24, 0x7632, R33 ;  /* 0x0000763218217816 */ /* 0x000fce0000000021 */
.L_x_844:
[----:B------:R-:W-:Y:S01]  /*1430*/  IADD3 R12, P1, R20, UR4, RZ ;  /* 0x00000004140c7c10 */ /* 0x000fe2000ff3e0ff */
[----:B------:R-:W-:Y:S02]  /*1440*/  HADD2.F32 R4, -RZ, R31.H0_H0 ;  /* 0x2000001fff047230 */ /* 0x000fe40000004100 */
[----:B------:R-:W-:Y:S01]  /*1450*/  HADD2.F32 R5, -RZ, R37.H0_H0 ;  /* 0x20000025ff057230 */ /* 0x000fe20000004100 */
[----:B------:R-:W-:Y:S01]  /*1460*/  IADD3.X R13, R18, UR5, RZ, P1, !PT ;  /* 0x00000005120d7c10 */ /* 0x000fe20008ffe4ff */
        /* <DEDUP_REMOVED lines=23> */
.L_x_845:
        /* <DEDUP_REMOVED lines=23> */
.L_x_846:
[----:B0-----:R-:W-:-:S04]  /*1750*/  LEA R0, R17, R0, 0x2 ;  /* 0x0000000011007211 */ /* 0x001fc800078e10ff */
[----:B------:R-:W-:-:S13]  /*1760*/  ISETP.GE.AND P1, PT, R0, R19, PT ;  /* 0x000000130000720c */ /* 0x000fda0003f26270 */
[----:B------:R-:W-:Y:S05]  /*1770*/  @!P1 BRA `(.L_x_847) ;  /* 0xffffffe800f89947 */ /* 0x000fea000383ffff */
[----:B------:R-:W-:Y:S05]  /*1780*/  BSYNC B0 ;  /* 0x0000000000007941 */ /* 0x000fea0003800000 */
.L_x_841:
[----:B------:R-:W-:Y:S05]  /*1790*/  EXIT ;  /* 0x000000000000794d */ /* 0x000fea0003800000 */
.L_x_848:
        /* <DEDUP_REMOVED lines=14> */
.L_x_1001:


//--------------------- .text._Z25multi_tensor_apply_kernelI18TensorListMetadataILi5EE15DistAdamFunctorIfN3c108BFloat16ES4_EJPfffffff10adamMode_tfEEvlPViT_T0_DpT1_ --------------------------
	.section	.text._Z25multi_tensor_apply_kernelI18TensorListMetadataILi5EE15DistAdamFunctorIfN3c108BFloat16ES4_EJPfffffff10adamMode_tfEEvlPViT_T0_DpT1_,"ax",@progbits
	.align	128
        .global         _Z25multi_tensor_apply_kernelI18TensorListMetadataILi5EE15DistAdamFunctorIfN3c108BFloat16ES4_EJPfffffff10adamMode_tfEEvlPViT_T0_DpT1_
        .type           _Z25multi_tensor_apply_kernelI18TensorListMetadataILi5EE15DistAdamFunctorIfN3c108BFloat16ES4_EJPfffffff10adamMode_tfEEvlPViT_T0_DpT1_,@function
        .size           _Z25multi_tensor_apply_kernelI18TensorListMetadataILi5EE15DistAdamFunctorIfN3c108BFloat16ES4_EJPfffffff10adamMode_tfEEvlPViT_T0_DpT1_,(.L_x_1002 - _Z25multi_tensor_apply_kernelI18TensorListMetadataILi5EE15DistAdamFunctorIfN3c108BFloat16ES4_EJPfffffff10adamMode_tfEEvlPViT_T0_DpT1_)
        .other          _Z25multi_tensor_apply_kernelI18TensorListMetadataILi5EE15DistAdamFunctorIfN3c108BFloat16ES4_EJPfffffff10adamMode_tfEEvlPViT_T0_DpT1_,@"STO_CUDA_ENTRY STV_DEFAULT"
_Z25multi_tensor_apply_kernelI18TensorListMetadataILi5EE15DistAdamFunctorIfN3c108BFloat16ES4_EJPfffffff10adamMode_tfEEvlPViT_T0_DpT1_:
.text._Z25multi_tensor_apply_kernelI18TensorListMetadataILi5EE15DistAdamFunctorIfN3c108BFloat16ES4_EJPfffffff10adamMode_tfEEvlPViT_T0_DpT1_:
[----:B------:R-:W-:Y:S08]  /*0000*/  LDC R1, c[0x0][0x28] ;  /* 0x00000a00ff017b82 */ /* 0x000ff00000000800 */
[----:B------:R-:W0:Y:S01]  /*0010*/  LDC.64 R2, c[0x0][0xe10] ;  /* 0x00038400ff027b82 */ /* 0x000e220000000a00 */
[----:B------:R-:W-:-:S07]  /*0020*/  ULDC.64 UR8, c[0x0][0x208] ;  /* 0x0000820000087ab9 */ /* 0x000fce0000000a00 */
[----:B------:R-:W1:Y:S01]  /*0030*/  S2UR UR5, SR_CTAID.X ;  /* 0x00000000000579c3 */ /* 0x000e620000002500 */
[----:B------:R-:W-:Y:S01]  /*0040*/  UMOV UR6, 0x10 ;  /* 0x0000001000067882 */ /* 0x000fe20000000000 */
[----:B------:R-:W-:Y:S01]  /*0050*/  ULDC UR10, c[0x0][0x210] ;  /* 0x00008400000a7ab9 */ /* 0x000fe20000000800 */
[----:B0-----:R0:W2:Y:S01]  /*0060*/  LDG.E R2, desc[UR8][R2.64] ;  /* 0x0000000802027981 */ /* 0x0010a2000c1e1900 */
[----:B------:R-:W-:Y:S01]  /*0070*/  MOV R0, UR10 ;  /* 0x0000000a00007c02 */ /* 0x000fe20008000f00 */
[----:B-1----:R-:W-:-:S03]  /*0080*/  ULEA UR4, UR5, UR6, 0x2 ;  /* 0x0000000605047291 */ /* 0x002fc6000f8e103f */
[----:B------:R-:W-:Y:S02]  /*0090*/  ULDC.U8 UR5, c[0x0][UR5+0x7c0] ;  /* 0x0001f00005057abb */ /* 0x000fe40008000000 */
[----:B------:R-:W-:-:S07]  /*00a0*/  ULEA UR5, UR5, UR6, 0x3 ;  /* 0x0000000605057291 */ /* 0x000fce000f8e183f */
[----:B------:R-:W-:Y:S02]  /*00b0*/  ULDC UR4, c[0x0][UR4+0x8f0] ;  /* 0x00023c0004047abb */ /* 0x000fe40008000800 */
[----:B------:R-:W-:-:S03]  /*00c0*/  UIMAD UR6, UR4, UR10, URZ ;  /* 0x0000000a040672a4 */ /* 0x000fc6000f8e023f */
[----:B------:R-:W-:Y:S01]  /*00d0*/  ULDC UR7, c[0x0][UR5+0x6c0] ;  /* 0x0001b00005077abb */ /* 0x000fe20008000800 */
[----:B------:R-:W-:Y:S01]  /*00e0*/  ULDC.64 UR12, c[0x0][UR5+0x210] ;  /* 0x00008400050c7abb */ /* 0x000fe20008000a00 */
[----:B0-----:R-:W-:Y:S01]  /*00f0*/  MOV R3, UR7 ;  /* 0x0000000700037c02 */ /* 0x001fe20008000f00 */
[----:B------:R-:W-:Y:S01]  /*0100*/  ULDC.64 UR14, c[0x0][UR5+0x300] ;  /* 0x0000c000050e7abb */ /* 0x000fe20008000a00 */
[----:B------:R-:W-:Y:S01]  /*0110*/  ULDC.64 UR16, c[0x0][UR5+0x3f0] ;  /* 0x0000fc0005107abb */ /* 0x000fe20008000a00 */
[----:B------:R-:W-:Y:S01]  /*0120*/  ULDC.64 UR18, c[0x0][UR5+0x4e0] ;  /* 0x0001380005127abb */ /* 0x000fe20008000a00 */
[----:B------:R-:W-:Y:S01]  /*0130*/  VIADDMNMX R0, R3, -UR6, R0, PT ;  /* 0x8000000603007c46 */ /* 0x000fe2000b800100 */
[----:B------:R-:W-:-:S03]  /*0140*/  ULDC.64 UR4, c[0x0][UR5+0x5d0] ;  /* 0x0001740005047abb */ /* 0x000fc60008000a00 */
[----:B------:R-:W-:Y:S02]  /*0150*/  R2UR UR11, R0 ;  /* 0x00000000000b72ca */ /* 0x000fe400000e0000 */
[----:B------:R-:W-:-:S11]  /*0160*/  PRMT R0, RZ, 0x7610, R0 ;  /* 0x00007610ff007816 */ /* 0x000fd60000000000 */
[----:B------:R-:W-:-:S06]  /*0170*/  ULOP3.LUT UP0, URZ, UR11, 0x3, URZ, 0xc0, !UPT ;  /* 0x000000030b3f7892 */ /* 0x000fcc000f80c03f */
[----:B------:R-:W-:Y:S02]  /*0180*/  PLOP3.LUT P0, PT, PT, PT, UP0, 0x80, 0x0 ;  /* 0x000000000000781c */ /* 0x000fe40003f0f008 */
[----:B--2---:R-:W-:-:S11]  /*0190*/  R2UR UR10, R2 ;  /* 0x00000000020a72ca */ /* 0x004fd600000e0000 */
        /* <DEDUP_REMOVED lines=16> */
[----:B------:R-:W-:-:S05]  /*02a0*/  PLOP3.LUT P0, PT, PT, PT, UP0, 0x80, 0x0 ;  /* 0x000000000000781c */ /* 0x000fca0003f0f008 */
[----:B------:R-:W-:-:S04]  /*02b0*/  @!UP0 UIADD3 UR7, UR4, UR7, URZ ;  /* 0x0000000704078290 */ /* 0x000fc8000fffe03f */
[----:B------:R-:W-:-:S04]  /*02c0*/  @!UP0 ULOP3.LUT UP1, URZ, UR7, 0x7, URZ, 0xc0, !UPT ;  /* 0x00000007073f8892 */ /* 0x000fc8000f82c03f */
[----:B------:R-:W-:-:S06]  /*02d0*/  @!UP0 USEL UR7, URZ, 0x1, UP1 ;  /* 0x000000013f078887 */ /* 0x000fcc0008800000 */
[----:B------:R-:W-:-:S04]  /*02e0*/  @!P0 MOV R2, UR7 ;  /* 0x0000000700028c02 */ /* 0x000fc80008000f00 */
[----:B------:R-:W-:-:S07]  /*02f0*/  @!P0 PRMT R0, R2, 0x7610, R0 ;  /* 0x0000761002008816 */ /* 0x000fce0000000000 */
.L_x_849:
[----:B------:R-:W0:Y:S02]  /*0300*/  S2R R3, SR_TID.X ;  /* 0x0000000000037919 */ /* 0x000e240000002100 */
[----:B0-----:R-:W-:-:S04]  /*0310*/  SHF.L.U32 R3, R3, 0x2, RZ ;  /* 0x0000000203037819 */ /* 0x001fc800000006ff */
[----:B------:R-:W-:-:S13]  /*0320*/  ISETP.GE.AND P0, PT, R3, UR11, PT ;  /* 0x0000000b03007c0c */ /* 0x000fda000bf06270 */
[----:B------:R-:W-:Y:S05]  /*0330*/  @P0 EXIT ;  /* 0x000000000000094d */ /* 0x000fea0003800000 */
[----:B------:R-:W-:Y:S01]  /*0340*/  PRMT R0, R0, 0x9910, RZ ;  /* 0x0000991000007816 */ /* 0x000fe200000000ff */
[----:B------:R-:W-:Y:S01]  /*0350*/  BSSY B0, `(.L_x_850) ;  /* 0x00000ef000007945 */ /* 0x000fe20003800000 */
[----:B------:R-:W-:Y:S01]  /*0360*/  ULDC UR7, c[0x0][0x0] ;  /* 0x0000000000077ab9 */ /* 0x000fe20000000800 */
[----:B------:R-:W-:Y:S01]  /*0370*/  ULDC UR21, c[0x0][0xe28] ;  /* 0x00038a0000157ab9 */ /* 0x000fe20000000800 */
[----:B------:R-:W-:Y:S01]  /*0380*/  ISETP.NE.AND P0, PT, R0, RZ, PT ;  /* 0x000000ff0000720c */ /* 0x000fe20003f05270 */
[----:B------:R-:W-:Y:S01]  /*0390*/  ULDC UR26, c[0x0][0xe34] ;  /* 0x00038d00001a7ab9 */ /* 0x000fe20000000800 */
[----:B------:R-:W-:Y:S01]  /*03a0*/  ULDC UR20, c[0x0][0xe30] ;  /* 0x00038c0000147ab9 */ /* 0x000fe20000000800 */
[----:B------:R-:W-:Y:S01]  /*03b0*/  ULDC UR27, c[0x0][0xe2c] ;  /* 0x00038b00001b7ab9 */ /* 0x000fe20000000800 */
[----:B------:R-:W-:Y:S01]  /*03c0*/  ULDC.64 UR22, c[0x0][0xe18] ;  /* 0x0003860000167ab9 */ /* 0x000fe20000000a00 */
[----:B------:R-:W-:-:S08]  /*03d0*/  ULDC.64 UR24, c[0x0][0xe20] ;  /* 0x0003880000187ab9 */ /* 0x000fd00000000a00 */
.L_x_856:
[----:B------:R-:W-:Y:S02]  /*03e0*/  SHF.R.S32.HI R0, RZ, 0x1f, R3 ;  /* 0x0000001fff007819 */ /* 0x000fe40000011403 */
[----:B-12---:R-:W-:Y:S02]  /*03f0*/  IADD3 R5, P1, R3, UR6, RZ ;  /* 0x0000000603057c10 */ /* 0x006fe4000ff3e0ff */
[----:B------:R-:W-:Y:S02]  /*0400*/  MOV R7, UR6 ;  /* 0x0000000600077c02 */ /* 0x000fe40008000f00 */
[----:B------:R-:W-:Y:S02]  /*0410*/  SHF.L.U32 R2, R5, 0x1, RZ ;  /* 0x0000000105027819 */ /* 0x000fe400000006ff */
[----:B------:R-:W-:Y:S02]  /*0420*/  LEA.HI.X.SX32 R6, R7, R0, 0x1, P1 ;  /* 0x0000000007067211 */ /* 0x000fe400008f0eff */
[----:B------:R-:W-:-:S02]  /*0430*/  IADD3 R26, P1, R2, UR18, RZ ;  /* 0x00000012021a7c10 */ /* 0x000fc4000ff3e0ff */
[C-C-:B------:R-:W-:Y:S02]  /*0440*/  SHF.L.U64.HI R0, R5.reuse, 0x1, R6.reuse ;  /* 0x0000000105007819 */ /* 0x140fe40000010206 */
[C---:B------:R-:W-:Y:S02]  /*0450*/  SHF.L.U32 R4, R5.reuse, 0x2, RZ ;  /* 0x0000000205047819 */ /* 0x040fe400000006ff */
[----:B------:R-:W-:Y:S02]  /*0460*/  IADD3.X R27, R0, UR19, RZ, P1, !PT ;  /* 0x00000013001b7c10 */ /* 0x000fe40008ffe4ff */
[----:B------:R-:W-:Y:S02]  /*0470*/  SHF.L.U64.HI R5, R5, 0x2, R6 ;  /* 0x0000000205057819 */ /* 0x000fe40000010206 */
[C---:B------:R-:W-:Y:S01]  /*0480*/  IADD3 R20, P1, R4.reuse, UR12, RZ ;  /* 0x0000000c04147c10 */ /* 0x040fe2000ff3e0ff */
[----:B------:R-:W2:Y:S01]  /*0490*/  @P0 LDG.E.64 R22, desc[UR8][R26.64] ;  /* 0x000000081a160981 */ /* 0x000ea2000c1e1b00 */
[----:B------:R-:W-:-:S02]  /*04a0*/  IADD3 R6, P2, R4, UR14, RZ ;  /* 0x0000000e04067c10 */ /* 0x000fc4000ff5e0ff */
[----:B------:R-:W-:Y:S02]  /*04b0*/  IADD3 R4, P3, R4, UR16, RZ ;  /* 0x0000001004047c10 */ /* 0x000fe4000ff7e0ff */
[C---:B------:R-:W-:Y:S02]  /*04c0*/  IADD3.X R21, R5.reuse, UR13, RZ, P1, !PT ;  /* 0x0000000d05157c10 */ /* 0x040fe40008ffe4ff */
[C---:B------:R-:W-:Y:S02]  /*04d0*/  IADD3.X R7, R5.reuse, UR15, RZ, P2, !PT ;  /* 0x0000000f05077c10 */ /* 0x040fe400097fe4ff */
[----:B------:R-:W-:Y:S01]  /*04e0*/  IADD3.X R5, R5, UR17, RZ, P3, !PT ;  /* 0x0000001105057c10 */ /* 0x000fe20009ffe4ff */
[----:B0-----:R0:W5:Y:S04]  /*04f0*/  @P0 LDG.E.128 R12, desc[UR8][R20.64] ;  /* 0x00000008140c0981 */ /* 0x001168000c1e1d00 */
[----:B------:R0:W5:Y:S04]  /*0500*/  @P0 LDG.E.128 R8, desc[UR8][R6.64] ;  /* 0x0000000806080981 */ /* 0x000168000c1e1d00 */
[----:B------:R0:W5:Y:S01]  /*0510*/  @P0 LDG.E.128 R16, desc[UR8][R4.64] ;  /* 0x0000000804100981 */ /* 0x000162000c1e1d00 */
[----:B--2---:R-:W-:-:S02]  /*0520*/  @P0 SHF.R.U64 R29, R22, 0x10, R23 ;  /* 0x00000010161d0819 */ /* 0x004fc40000001217 */
[----:B------:R-:W-:Y:S02]  /*0530*/  @P0 SHF.R.U32.HI R28, RZ, 0x10, R23 ;  /* 0x00000010ff1c0819 */ /* 0x000fe40000011617 */
[----:B------:R-:W-:Y:S02]  /*0540*/  @P0 PRMT R25, R22, 0x7610, R25 ;  /* 0x0000761016190816 */ /* 0x000fe40000000019 */
[----:B------:R-:W-:Y:S02]  /*0550*/  @P0 PRMT R24, R23, 0x7610, R24 ;  /* 0x0000761017180816 */ /* 0x000fe40000000018 */
[----:B------:R-:W-:Y:S02]  /*0560*/  @P0 PRMT R22, R29, 0x7610, R22 ;  /* 0x000076101d160816 */ /* 0x000fe40000000016 */
[----:B------:R-:W-:Y:S01]  /*0570*/  @P0 PRMT R23, R28, 0x7610, R23 ;  /* 0x000076101c170816 */ /* 0x000fe20000000017 */
[----:B0-----:R-:W-:Y:S06]  /*0580*/  @P0 BRA `(.L_x_851) ;  /* 0x00000000009c0947 */ /* 0x001fec0003800000 */
[C---:B-----5:R-:W-:Y:S02]  /*0590*/  IADD3 R8, R3.reuse, 0x1, RZ ;  /* 0x0000000103087810 */ /* 0x060fe40007ffe0ff */
[C---:B------:R-:W-:Y:S02]  /*05a0*/  IADD3 R9, R3.reuse, 0x2, RZ ;  /* 0x0000000203097810 */ /* 0x040fe40007ffe0ff */
[C---:B------:R-:W-:Y:S02]  /*05b0*/  IADD3 R10, R3.reuse, 0x3, RZ ;  /* 0x00000003030a7810 */ /* 0x040fe40007ffe0ff */
[----:B------:R-:W-:Y:S02]  /*05c0*/  ISETP.GE.AND P1, PT, R3, UR11, PT ;  /* 0x0000000b03007c0c */ /* 0x000fe4000bf26270 */
[----:B------:R-:W-:Y:S02]  /*05d0*/  ISETP.GE.AND P2, PT, R8, UR11, PT ;  /* 0x0000000b08007c0c */ /* 0x000fe4000bf46270 */
[----:B------:R-:W-:-:S02]  /*05e0*/  ISETP.GE.AND P3, PT, R9, UR11, PT ;  /* 0x0000000b09007c0c */ /* 0x000fc4000bf66270 */
[----:B------:R-:W-:-:S07]  /*05f0*/  ISETP.GE.AND P4, PT, R10, UR11, PT ;  /* 0x0000000b0a007c0c */ /* 0x000fce000bf86270 */
[----:B------:R-:W-:Y:S02]  /*0600*/  @P1 PRMT R25, RZ, 0x7610, R25 ;  /* 0x00007610ff191816 */ /* 0x000fe40000000019 */
[----:B------:R-:W-:Y:S02]  /*0610*/  @P1 MOV R12, RZ ;  /* 0x000000ff000c1202 */ /* 0x000fe40000000f00 */
[----:B------:R-:W-:Y:S02]  /*0620*/  @P1 MOV R8, RZ ;  /* 0x000000ff00081202 */ /* 0x000fe40000000f00 */
[----:B------:R-:W-:Y:S01]  /*0630*/  @P2 PRMT R22, RZ, 0x7610, R22 ;  /* 0x00007610ff162816 */ /* 0x000fe20000000016 */
[----:B------:R0:W5:Y:S01]  /*0640*/  @!P1 LDG.E.U16 R25, desc[UR8][R26.64] ;  /* 0x000000081a199981 */ /* 0x000162000c1e1500 */
[----:B------:R-:W-:Y:S02]  /*0650*/  @P3 PRMT R24, RZ, 0x7610, R24 ;  /* 0x00007610ff183816 */ /* 0x000fe40000000018 */
[----:B------:R-:W-:Y:S01]  /*0660*/  @P4 PRMT R23, RZ, 0x7610, R23 ;  /* 0x00007610ff174816 */ /* 0x000fe20000000017 */
[----:B------:R0:W5:Y:S01]  /*0670*/  @!P1 LDG.E R12, desc[UR8][R20.64] ;  /* 0x00000008140c9981 */ /* 0x000162000c1e1900 */
[----:B------:R-:W-:-:S02]  /*0680*/  @P1 MOV R16, RZ ;  /* 0x000000ff00101202 */ /* 0x000fc40000000f00 */
[----:B------:R-:W-:Y:S01]  /*0690*/  @P2 MOV R13, RZ ;  /* 0x000000ff000d2202 */ /* 0x000fe20000000f00 */
[----:B------:R0:W5:Y:S01]  /*06a0*/  @!P2 LDG.E.U16 R22, desc[UR8][R26.64+0x2] ;  /* 0x000002081a16a981 */ /* 0x000162000c1e1500 */
[----:B------:R-:W-:Y:S02]  /*06b0*/  @P2 MOV R9, RZ ;  /* 0x000000ff00092202 */ /* 0x000fe40000000f00 */
[----:B------:R-:W-:Y:S01]  /*06c0*/  @P2 MOV R17, RZ ;  /* 0x000000ff00112202 */ /* 0x000fe20000000f00 */
[----:B------:R0:W5:Y:S01]  /*06d0*/  @!P3 LDG.E.U16 R24, desc[UR8][R26.64+0x4] ;  /* 0x000004081a18b981 */ /* 0x000162000c1e1500 */
[----:B------:R-:W-:Y:S02]  /*06e0*/  @P3 MOV R14, RZ ;  /* 0x000000ff000e3202 */ /* 0x000fe40000000f00 */
[----:B------:R-:W-:Y:S01]  /*06f0*/  @P3 MOV R10, RZ ;  /* 0x000000ff000a3202 */ /* 0x000fe20000000f00 */
[----:B------:R0:W5:Y:S01]  /*0700*/  @!P4 LDG.E.U16 R23, desc[UR8][R26.64+0x6] ;  /* 0x000006081a17c981 */ /* 0x000162000c1e1500 */
[----:B------:R-:W-:-:S02]  /*0710*/  @P3 MOV R18, RZ ;  /* 0x000000ff00123202 */ /* 0x000fc40000000f00 */
[----:B------:R-:W-:Y:S01]  /*0720*/  @P4 MOV R15, RZ ;  /* 0x000000ff000f4202 */ /* 0x000fe20000000f00 */
[----:B------:R0:W5:Y:S01]  /*0730*/  @!P1 LDG.E R8, desc[UR8][R6.64] ;  /* 0x0000000806089981 */ /* 0x000162000c1e1900 */
[----:B------:R-:W-:Y:S02]  /*0740*/  @P4 MOV R11, RZ ;  /* 0x000000ff000b4202 */ /* 0x000fe40000000f00 */
[----:B------:R-:W-:Y:S01]  /*0750*/  @P4 MOV R19, RZ ;  /* 0x000000ff00134202 */ /* 0x000fe20000000f00 */
        /* <DEDUP_REMOVED lines=10> */
.L_x_851:
[----:B------:R-:W-:Y:S02]  /*0800*/  ISETP.NE.AND P1, PT, RZ, UR20, PT ;  /* 0x00000014ff007c0c */ /* 0x000fe4000bf25270 */
[----:B-----5:R-:W-:-:S05]  /*0810*/  SHF.L.U32 R25, R25, 0x10, RZ ;  /* 0x0000001019197819 */ /* 0x020fca00000006ff */
[----:B0-----:R-:W-:-:S06]  /*0820*/  FMUL.FTZ R27, R25, UR10 ;  /* 0x0000000a191b7c20 */ /* 0x001fcc0008410000 */
[----:B------:R-:W-:Y:S05]  /*0830*/  @!P1 BRA `(.L_x_852) ;  /* 0x0000000000e49947 */ /* 0x000fea0003800000 */
[----:B------:R-:W-:Y:S01]  /*0840*/  SHF.L.U32 R26, R22, 0x10, RZ ;  /* 0x00000010161a7819 */ /* 0x000fe200000006ff */
[C---:B------:R-:W-:Y:S01]  /*0850*/  FFMA.FTZ R25, R27.reuse, -UR22, R27 ;  /* 0x800000161b197c23 */ /* 0x040fe2000801001b */
[----:B------:R-:W0:Y:S03]  /*0860*/  MUFU.RCP R22, UR25 ;  /* 0x0000001900167d08 */ /* 0x000e260008001000 */
[----:B------:R-:W-:Y:S01]  /*0870*/  FFMA.FTZ R8, R8, UR22, R25 ;  /* 0x0000001608087c23 */ /* 0x000fe20008010019 */
[----:B------:R-:W-:-:S04]  /*0880*/  FMUL.FTZ R25, R27, R27 ;  /* 0x0000001b1b197220 */ /* 0x000fc80000410000 */
[----:B------:R-:W-:Y:S01]  /*0890*/  FFMA.FTZ R27, R25, -UR23, R25 ;  /* 0x80000017191b7c23 */ /* 0x000fe20008010019 */
[----:B------:R-:W-:-:S03]  /*08a0*/  FMUL.FTZ R25, R26, UR10 ;  /* 0x0000000a1a197c20 */ /* 0x000fc60008410000 */
[----:B------:R-:W-:Y:S01]  /*08b0*/  FFMA.FTZ R16, R16, UR23, R27 ;  /* 0x0000001710107c23 */ /* 0x000fe2000801001b */
[----:B------:R-:W-:Y:S01]  /*08c0*/  SHF.L.U32 R27, R24, 0x10, RZ ;  /* 0x00000010181b7819 */ /* 0x000fe200000006ff */
[C---:B------:R-:W-:Y:S01]  /*08d0*/  FFMA.FTZ R26, R25.reuse, -UR22, R25 ;  /* 0x80000016191a7c23 */ /* 0x040fe20008010019 */
[----:B------:R-:W-:Y:S01]  /*08e0*/  FMUL.FTZ R25, R25, R25 ;  /* 0x0000001919197220 */ /* 0x000fe20000410000 */
[-C--:B0-----:R-:W-:Y:S02]  /*08f0*/  FMUL.FTZ R24, R16, R22.reuse ;  /* 0x0000001610187220 */ /* 0x081fe40000410000 */
[----:B------:R-:W-:Y:S01]  /*0900*/  FFMA.FTZ R9, R9, UR22, R26 ;  /* 0x0000001609097c23 */ /* 0x000fe2000801001a */
[----:B------:R-:W-:Y:S01]  /*0910*/  FMUL.FTZ R27, R27, UR10 ;  /* 0x0000000a1b1b7c20 */ /* 0x000fe20008410000 */
[----:B------:R-:W-:Y:S02]  /*0920*/  FFMA.FTZ R26, R25, -UR23, R25 ;  /* 0x80000017191a7c23 */ /* 0x000fe40008010019 */
[----:B------:R-:W0:Y:S01]  /*0930*/  MUFU.SQRT R24, R24 ;  /* 0x0000001800187308 */ /* 0x000e220000002000 */
[----:B------:R-:W-:Y:S01]  /*0940*/  FFMA.FTZ R25, R27, -UR22, R27 ;  /* 0x800000161b197c23 */ /* 0x000fe2000801001b */
[----:B------:R-:W-:Y:S01]  /*0950*/  FFMA.FTZ R17, R17, UR23, R26 ;  /* 0x0000001711117c23 */ /* 0x000fe2000801001a */
[----:B------:R-:W-:Y:S01]  /*0960*/  SHF.L.U32 R26, R23, 0x10, RZ ;  /* 0x00000010171a7819 */ /* 0x000fe200000006ff */
[----:B------:R-:W-:Y:S01]  /*0970*/  FMUL.FTZ R27, R27, R27 ;  /* 0x0000001b1b1b7220 */ /* 0x000fe20000410000 */
[----:B------:R-:W-:Y:S01]  /*0980*/  FFMA.FTZ R10, R10, UR22, R25 ;  /* 0x000000160a0a7c23 */ /* 0x000fe20008010019 */
[----:B------:R-:W-:-:S02]  /*0990*/  FMUL.FTZ R25, R17, R22 ;  /* 0x0000001611197220 */ /* 0x000fc40000410000 */
[----:B------:R-:W1:Y:S01]  /*09a0*/  MUFU.RCP R23, UR24 ;  /* 0x0000001800177d08 */ /* 0x000e620008001000 */
[----:B------:R-:W-:Y:S01]  /*09b0*/  FFMA.FTZ R27, R27, -UR23, R27 ;  /* 0x800000171b1b7c23 */ /* 0x000fe2000801001b */
[----:B------:R-:W-:-:S03]  /*09c0*/  FMUL.FTZ R26, R26, UR10 ;  /* 0x0000000a1a1a7c20 */ /* 0x000fc60008410000 */
[----:B------:R-:W-:Y:S01]  /*09d0*/  FFMA.FTZ R18, R18, UR23, R27 ;  /* 0x0000001712127c23 */ /* 0x000fe2000801001b */
[C---:B------:R-:W-:Y:S01]  /*09e0*/  FFMA.FTZ R28, R26.reuse, -UR22, R26 ;  /* 0x800000161a1c7c23 */ /* 0x040fe2000801001a */
[----:B------:R-:W-:Y:S01]  /*09f0*/  FMUL.FTZ R27, R26, R26 ;  /* 0x0000001a1a1b7220 */ /* 0x000fe20000410000 */
[----:B------:R-:W2:Y:S01]  /*0a00*/  MUFU.SQRT R25, R25 ;  /* 0x0000001900197308 */ /* 0x000ea20000002000 */
[----:B0-----:R-:W-:Y:S01]  /*0a10*/  FADD.FTZ R24, R24, UR21 ;  /* 0x0000001518187e21 */ /* 0x001fe20008010000 */
[----:B------:R-:W-:Y:S01]  /*0a20*/  FFMA.FTZ R11, R11, UR22, R28 ;  /* 0x000000160b0b7c23 */ /* 0x000fe2000801001c */
[----:B------:R-:W-:-:S04]  /*0a30*/  FFMA.FTZ R27, R27, -UR23, R27 ;  /* 0x800000171b1b7c23 */ /* 0x000fc8000801001b */
[----:B------:R-:W-:Y:S01]  /*0a40*/  FFMA.FTZ R19, R19, UR23, R27 ;  /* 0x0000001713137c23 */ /* 0x000fe2000801001b */
[----:B------:R-:W0:Y:S01]  /*0a50*/  MUFU.RCP R24, R24 ;  /* 0x0000001800187308 */ /* 0x000e220000001000 */
[-C--:B-1----:R-:W-:Y:S01]  /*0a60*/  FMUL.FTZ R27, R9, R23.reuse ;  /* 0x00000017091b7220 */ /* 0x082fe20000410000 */
[----:B--2---:R-:W-:Y:S01]  /*0a70*/  FADD.FTZ R28, R25, UR21 ;  /* 0x00000015191c7e21 */ /* 0x004fe20008010000 */
[----:B------:R-:W-:-:S05]  /*0a80*/  FMUL.FTZ R25, R8, R23 ;  /* 0x0000001708197220 */ /* 0x000fca0000410000 */
[----:B------:R-:W1:Y:S01]  /*0a90*/  MUFU.RCP R26, R28 ;  /* 0x0000001c001a7308 */ /* 0x000e620000001000 */
[----:B0-----:R-:W-:Y:S01]  /*0aa0*/  FMUL.FTZ R25, R25, R24 ;  /* 0x0000001819197220 */ /* 0x001fe20000410000 */
[-C--:B------:R-:W-:Y:S01]  /*0ab0*/  FMUL.FTZ R24, R18, R22.reuse ;  /* 0x0000001612187220 */ /* 0x080fe20000410000 */
[----:B------:R-:W-:Y:S02]  /*0ac0*/  FMUL.FTZ R22, R19, R22 ;  /* 0x0000001613167220 */ /* 0x000fe40000410000 */
[----:B------:R-:W-:-:S03]  /*0ad0*/  FFMA.FTZ R25, R12, UR26, R25 ;  /* 0x0000001a0c197c23 */ /* 0x000fc60008010019 */
[----:B------:R-:W0:Y:S01]  /*0ae0*/  MUFU.SQRT R24, R24 ;  /* 0x0000001800187308 */ /* 0x000e220000002000 */
[----:B-1----:R-:W-:Y:S01]  /*0af0*/  FMUL.FTZ R26, R27, R26 ;  /* 0x0000001a1b1a7220 */ /* 0x002fe20000410000 */
[----:B------:R-:W-:-:S06]  /*0b00*/  FMUL.FTZ R27, R10, R23 ;  /* 0x000000170a1b7220 */ /* 0x000fcc0000410000 */
[----:B------:R-:W1:Y:S01]  /*0b10*/  MUFU.SQRT R22, R22 ;  /* 0x0000001600167308 */ /* 0x000e620000002000 */
[----:B------:R-:W-:Y:S01]  /*0b20*/  FMUL.FTZ R23, R11, R23 ;  /* 0x000000170b177220 */ /* 0x000fe20000410000 */
[----:B------:R-:W-:Y:S01]  /*0b30*/  FFMA.FTZ R26, R13, UR26, R26 ;  /* 0x0000001a0d1a7c23 */ /* 0x000fe2000801001a */
[----:B0-----:R-:W-:-:S06]  /*0b40*/  FADD.FTZ R29, R24, UR21 ;  /* 0x00000015181d7e21 */ /* 0x001fcc0008010000 */
[----:B------:R-:W0:Y:S01]  /*0b50*/  MUFU.RCP R29, R29 ;  /* 0x0000001d001d7308 */ /* 0x000e220000001000 */
[----:B-1----:R-:W-:-:S07]  /*0b60*/  FADD.FTZ R28, R22, UR21 ;  /* 0x00000015161c7e21 */ /* 0x002fce0008010000 */
[----:B------:R-:W1:Y:S01]  /*0b70*/  MUFU.RCP R28, R28 ;  /* 0x0000001c001c7308 */ /* 0x000e620000001000 */
[----:B0-----:R-:W-:Y:S01]  /*0b80*/  FMUL.FTZ R27, R27, R29 ;  /* 0x0000001d1b1b7220 */ /* 0x001fe20000410000 */
[----:B-1----:R-:W-:-:S03]  /*0b90*/  FMUL.FTZ R24, R23, R28 ;  /* 0x0000001c17187220 */ /* 0x002fc60000410000 */
[----:B------:R-:W-:Y:S01]  /*0ba0*/  FFMA.FTZ R23, R14, UR26, R27 ;  /* 0x0000001a0e177c23 */ /* 0x000fe2000801001b */
[----:B------:R-:W-:Y:S01]  /*0bb0*/  FFMA.FTZ R24, R15, UR26, R24 ;  /* 0x0000001a0f187c23 */ /* 0x000fe20008010018 */
[----:B------:R-:W-:Y:S06]  /*0bc0*/  BRA `(.L_x_853) ;  /* 0x0000000000e07947 */ /* 0x000fec0003800000 */
.L_x_852:
[----:B------:R-:W-:Y:S01]  /*0bd0*/  FFMA.FTZ R25, R12, UR26, R27 ;  /* 0x0000001a0c197c23 */ /* 0x000fe2000801001b */
[----:B------:R-:W-:-:S03]  /*0be0*/  SHF.L.U32 R24, R24, 0x10, RZ ;  /* 0x0000001018187819 */ /* 0x000fc600000006ff */
[C---:B------:R-:W-:Y:S01]  /*0bf0*/  FFMA.FTZ R27, R25.reuse, -UR22, R25 ;  /* 0x80000016191b7c23 */ /* 0x040fe20008010019 */
[----:B------:R-:W-:-:S03]  /*0c00*/  FMUL.FTZ R25, R25, R25 ;  /* 0x0000001919197220 */ /* 0x000fc60000410000 */
[----:B------:R-:W-:Y:S01]  /*0c10*/  FFMA.FTZ R8, R8, UR22, R27 ;  /* 0x0000001608087c23 */ /* 0x000fe2000801001b */
[----:B------:R-:W-:Y:S01]  /*0c20*/  SHF.L.U32 R27, R22, 0x10, RZ ;  /* 0x00000010161b7819 */ /* 0x000fe200000006ff */
[----:B------:R-:W-:Y:S01]  /*0c30*/  FMUL.FTZ R22, R13, UR26 ;  /* 0x0000001a0d167c20 */ /* 0x000fe20008410000 */
[----:B------:R-:W-:-:S03]  /*0c40*/  FFMA.FTZ R25, R25, -UR23, R25 ;  /* 0x8000001719197c23 */ /* 0x000fc60008010019 */
[----:B------:R-:W-:Y:S01]  /*0c50*/  FFMA.FTZ R26, R27, UR10, R22 ;  /* 0x0000000a1b1a7c23 */ /* 0x000fe20008010016 */
[----:B------:R-:W-:Y:S01]  /*0c60*/  FFMA.FTZ R16, R16, UR23, R25 ;  /* 0x0000001710107c23 */ /* 0x000fe20008010019 */
[----:B------:R-:W0:Y:S02]  /*0c70*/  MUFU.RCP R22, UR25 ;  /* 0x0000001900167d08 */ /* 0x000e240008001000 */
[C---:B------:R-:W-:Y:S01]  /*0c80*/  FMUL.FTZ R25, R26.reuse, R26 ;  /* 0x0000001a1a197220 */ /* 0x040fe20000410000 */
[----:B------:R-:W-:-:S03]  /*0c90*/  FFMA.FTZ R26, R26, -UR22, R26 ;  /* 0x800000161a1a7c23 */ /* 0x000fc6000801001a */
[----:B------:R-:W-:Y:S01]  /*0ca0*/  FFMA.FTZ R28, R25, -UR23, R25 ;  /* 0x80000017191c7c23 */ /* 0x000fe20008010019 */
[----:B------:R-:W-:Y:S01]  /*0cb0*/  FMUL.FTZ R25, R14, UR26 ;  /* 0x0000001a0e197c20 */ /* 0x000fe20008410000 */
[----:B------:R-:W-:Y:S01]  /*0cc0*/  FFMA.FTZ R9, R9, UR22, R26 ;  /* 0x0000001609097c23 */ /* 0x000fe2000801001a */
[----:B------:R-:W-:Y:S01]  /*0cd0*/  SHF.L.U32 R26, R23, 0x10, RZ ;  /* 0x00000010171a7819 */ /* 0x000fe200000006ff */
[----:B------:R-:W-:Y:S01]  /*0ce0*/  FMUL.FTZ R23, R15, UR26 ;  /* 0x0000001a0f177c20 */ /* 0x000fe20008410000 */
[----:B------:R-:W-:Y:S01]  /*0cf0*/  FFMA.FTZ R25, R24, UR10, R25 ;  /* 0x0000000a18197c23 */ /* 0x000fe20008010019 */
[----:B------:R-:W-:Y:S02]  /*0d00*/  FFMA.FTZ R17, R17, UR23, R28 ;  /* 0x0000001711117c23 */ /* 0x000fe4000801001c */
[----:B------:R-:W-:Y:S01]  /*0d10*/  FFMA.FTZ R23, R26, UR10, R23 ;  /* 0x0000000a1a177c23 */ /* 0x000fe20008010017 */
[C---:B------:R-:W-:Y:S01]  /*0d20*/  FFMA.FTZ R27, R25.reuse, -UR22, R25 ;  /* 0x80000016191b7c23 */ /* 0x040fe20008010019 */
[----:B------:R-:W-:Y:S01]  /*0d30*/  FMUL.FTZ R25, R25, R25 ;  /* 0x0000001919197220 */ /* 0x000fe20000410000 */
[-C--:B0-----:R-:W-:Y:S01]  /*0d40*/  FMUL.FTZ R24, R16, R22.reuse ;  /* 0x0000001610187220 */ /* 0x081fe20000410000 */
[----:B------:R-:W-:Y:S01]  /*0d50*/  FMUL.FTZ R28, R17, R22 ;  /* 0x00000016111c7220 */ /* 0x000fe20000410000 */
[----:B------:R-:W-:Y:S01]  /*0d60*/  FFMA.FTZ R10, R10, UR22, R27 ;  /* 0x000000160a0a7c23 */ /* 0x000fe2000801001b */
[----:B------:R-:W-:-:S02]  /*0d70*/  FFMA.FTZ R25, R25, -UR23, R25 ;  /* 0x8000001719197c23 */ /* 0x000fc40008010019 */
[----:B------:R-:W0:Y:S02]  /*0d80*/  MUFU.SQRT R26, R28 ;  /* 0x0000001c001a7308 */ /* 0x000e240000002000 */
[----:B------:R-:W-:-:S06]  /*0d90*/  FFMA.FTZ R18, R18, UR23, R25 ;  /* 0x0000001712127c23 */ /* 0x000fcc0008010019 */
[----:B------:R-:W1:Y:S01]  /*0da0*/  MUFU.SQRT R24, R24 ;  /* 0x0000001800187308 */ /* 0x000e620000002000 */
[----:B0-----:R-:W-:-:S07]  /*0db0*/  FADD.FTZ R29, R26, UR21 ;  /* 0x000000151a1d7e21 */ /* 0x001fce0008010000 */
[----:B------:R-:W-:Y:S01]  /*0dc0*/  MUFU.RCP R26, R29 ;  /* 0x0000001d001a7308 */ /* 0x000fe20000001000 */
[----:B-1----:R-:W-:Y:S01]  /*0dd0*/  FADD.FTZ R27, R24, UR21 ;  /* 0x00000015181b7e21 */ /* 0x002fe20008010000 */
[C---:B------:R-:W-:Y:S01]  /*0de0*/  FFMA.FTZ R24, R23.reuse, -UR22, R23 ;  /* 0x8000001617187c23 */ /* 0x040fe20008010017 */
[----:B------:R-:W-:-:S05]  /*0df0*/  FMUL.FTZ R23, R23, R23 ;  /* 0x0000001717177220 */ /* 0x000fca0000410000 */
[----:B------:R0:W-:Y:S01]  /*0e00*/  MUFU.RCP R25, R27 ;  /* 0x0000001b00197308 */ /* 0x0001e20000001000 */
[----:B------:R-:W-:Y:S01]  /*0e10*/  FFMA.FTZ R11, R11, UR22, R24 ;  /* 0x000000160b0b7c23 */ /* 0x000fe20008010018 */
[----:B------:R-:W-:-:S04]  /*0e20*/  FFMA.FTZ R28, R23, -UR23, R23 ;  /* 0x80000017171c7c23 */ /* 0x000fc80008010017 */
[----:B------:R-:W-:Y:S02]  /*0e30*/  FFMA.FTZ R19, R19, UR23, R28 ;  /* 0x0000001713137c23 */ /* 0x000fe4000801001c */
[----:B------:R-:W1:Y:S01]  /*0e40*/  MUFU.RCP R24, UR24 ;  /* 0x0000001800187d08 */ /* 0x000e620008001000 */
[-C--:B0-----:R-:W-:Y:S01]  /*0e50*/  FMUL.FTZ R27, R18, R22.reuse ;  /* 0x00000016121b7220 */ /* 0x081fe20000410000 */
[----:B------:R-:W-:-:S06]  /*0e60*/  FMUL.FTZ R22, R19, R22 ;  /* 0x0000001613167220 */ /* 0x000fcc0000410000 */
[----:B------:R-:W0:Y:S08]  /*0e70*/  MUFU.SQRT R27, R27 ;  /* 0x0000001b001b7308 */ /* 0x000e300000002000 */
[----:B------:R-:W2:Y:S01]  /*0e80*/  MUFU.SQRT R22, R22 ;  /* 0x0000001600167308 */ /* 0x000ea20000002000 */
[-C--:B-1----:R-:W-:Y:S01]  /*0e90*/  FMUL.FTZ R28, R8, R24.reuse ;  /* 0x00000018081c7220 */ /* 0x082fe20000410000 */
[----:B------:R-:W-:-:S03]  /*0ea0*/  FMUL.FTZ R23, R9, R24 ;  /* 0x0000001809177220 */ /* 0x000fc60000410000 */
[----:B------:R-:W-:Y:S01]  /*0eb0*/  FMUL.FTZ R25, R28, R25 ;  /* 0x000000191c197220 */ /* 0x000fe20000410000 */
[----:B------:R-:W-:Y:S01]  /*0ec0*/  FMUL.FTZ R26, R23, R26 ;  /* 0x0000001a171a7220 */ /* 0x000fe20000410000 */
[-C--:B------:R-:W-:Y:S01]  /*0ed0*/  FMUL.FTZ R23, R10, R24.reuse ;  /* 0x000000180a177220 */ /* 0x080fe20000410000 */
[----:B------:R-:W-:Y:S01]  /*0ee0*/  FMUL.FTZ R24, R11, R24 ;  /* 0x000000180b187220 */ /* 0x000fe20000410000 */
[----:B0-----:R-:W-:-:S06]  /*0ef0*/  FADD.FTZ R28, R27, UR21 ;  /* 0x000000151b1c7e21 */ /* 0x001fcc0008010000 */
[----:B------:R-:W0:Y:S01]  /*0f00*/  MUFU.RCP R28, R28 ;  /* 0x0000001c001c7308 */ /* 0x000e220000001000 */
[----:B--2---:R-:W-:-:S07]  /*0f10*/  FADD.FTZ R29, R22, UR21 ;  /* 0x00000015161d7e21 */ /* 0x004fce0008010000 */
[----:B------:R-:W1:Y:S01]  /*0f20*/  MUFU.RCP R29, R29 ;  /* 0x0000001d001d7308 */ /* 0x000e620000001000 */
[----:B0-----:R-:W-:Y:S01]  /*0f30*/  FMUL.FTZ R23, R23, R28 ;  /* 0x0000001c17177220 */ /* 0x001fe20000410000 */
[----:B-1----:R-:W-:-:S07]  /*0f40*/  FMUL.FTZ R24, R24, R29 ;  /* 0x0000001d18187220 */ /* 0x002fce0000410000 */
.L_x_853:
[----:B------:R-:W-:Y:S01]  /*0f50*/  FFMA.FTZ R12, -R25, UR27, R12 ;  /* 0x0000001b190c7c23 */ /* 0x000fe2000801010c */
[----:B------:R-:W-:Y:S01]  /*0f60*/  FFMA.FTZ R13, -R26, UR27, R13 ;  /* 0x0000001b1a0d7c23 */ /* 0x000fe2000801010d */
[----:B------:R-:W-:Y:S01]  /*0f70*/  FFMA.FTZ R14, -R23, UR27, R14 ;  /* 0x0000001b170e7c23 */ /* 0x000fe2000801010e */
[----:B------:R-:W-:Y:S01]  /*0f80*/  FFMA.FTZ R15, -R24, UR27, R15 ;  /* 0x0000001b180f7c23 */ /* 0x000fe2000801010f */
[----:B------:R0:W1:Y:S01]  /*0f90*/  F2F.BF16.F32 R22, R12 ;  /* 0x0000000c00167304 */ /* 0x0000620000202000 */
[----:B------:R-:W-:-:S04]  /*0fa0*/  IADD3 R26, P1, R2, UR4, RZ ;  /* 0x00000004021a7c10 */ /* 0x000fc8000ff3e0ff */
[----:B------:R-:W-:-:S03]  /*0fb0*/  IADD3.X R27, R0, UR5, RZ, P1, !PT ;  /* 0x00000005001b7c10 */ /* 0x000fc60008ffe4ff */
[----:B------:R0:W2:Y:S08]  /*0fc0*/  F2F.BF16.F32 R25, R13 ;  /* 0x0000000d00197304 */ /* 0x0000b00000202000 */
[----:B------:R0:W3:Y:S08]  /*0fd0*/  F2F.BF16.F32 R23, R14 ;  /* 0x0000000e00177304 */ /* 0x0000f00000202000 */
[----:B------:R0:W4:Y:S01]  /*0fe0*/  F2F.BF16.F32 R29, R15 ;  /* 0x0000000f001d7304 */ /* 0x0001220000202000 */
[----:B-12---:R-:W-:Y:S05]  /*0ff0*/  @!P0 BRA `(.L_x_854) ;  /* 0x0000000000248947 */ /* 0x006fea0003800000 */
[----:B------:R-:W-:Y:S01]  /*1000*/  IMAD.WIDE.U32 R24, R25, 0x10000, RZ ;  /* 0x0001000019187825 */ /* 0x000fe200078e00ff */
[----:B----4-:R-:W-:Y:S01]  /*1010*/  SHF.L.U32 R29, R29, 0x10, RZ ;  /* 0x000000101d1d7819 */ /* 0x010fe200000006ff */
[----:B------:R1:W-:Y:S03]  /*1020*/  STG.E.128 desc[UR8][R20.64], R12 ;  /* 0x0000000c14007986 */ /* 0x0003e6000c101d08 */
[----:B---3--:R-:W-:Y:S01]  /*1030*/  LOP3.LUT R23, R25, R29, R23, 0xfe, !PT ;  /* 0x0000001d19177212 */ /* 0x008fe200078efe17 */
[----:B------:R1:W-:Y:S01]  /*1040*/  STG.E.128 desc[UR8][R6.64], R8 ;  /* 0x0000000806007986 */ /* 0x0003e2000c101d08 */
[----:B------:R-:W-:-:S03]  /*1050*/  LOP3.LUT R22, R24, R22, RZ, 0xfc, !PT ;  /* 0x0000001618167212 */ /* 0x000fc600078efcff */
[----:B------:R1:W-:Y:S04]  /*1060*/  STG.E.128 desc[UR8][R4.64], R16 ;  /* 0x0000001004007986 */ /* 0x0003e8000c101d08 */
[----:B------:R1:W-:Y:S01]  /*1070*/  STG.E.64 desc[UR8][R26.64], R22 ;  /* 0x000000161a007986 */ /* 0x0003e2000c101b08 */
[----:B------:R-:W-:Y:S05]  /*1080*/  BRA `(.L_x_855) ;  /* 0x00000000005c7947 */ /* 0x000fea0003800000 */
.L_x_854:
[C---:B------:R-:W-:Y:S02]  /*1090*/  IADD3 R0, R3.reuse, 0x1, RZ ;  /* 0x0000000103007810 */ /* 0x040fe40007ffe0ff */
[C---:B------:R-:W-:Y:S02]  /*10a0*/  ISETP.GE.AND P1, PT, R3.reuse, UR11, PT ;  /* 0x0000000b03007c0c */ /* 0x040fe4000bf26270 */
[----:B------:R-:W-:Y:S02]  /*10b0*/  ISETP.GE.AND P2, PT, R0, UR11, PT ;  /* 0x0000000b00007c0c */ /* 0x000fe4000bf46270 */
[----:B------:R-:W-:-:S04]  /*10c0*/  IADD3 R0, R3, 0x2, RZ ;  /* 0x0000000203007810 */ /* 0x000fc80007ffe0ff */
[----:B------:R-:W-:Y:S02]  /*10d0*/  ISETP.GE.AND P3, PT, R0, UR11, PT ;  /* 0x0000000b00007c0c */ /* 0x000fe4000bf66270 */
[----:B------:R-:W-:-:S03]  /*10e0*/  IADD3 R0, R3, 0x3, RZ ;  /* 0x0000000303007810 */ /* 0x000fc60007ffe0ff */
[----:B------:R2:W-:Y:S01]  /*10f0*/  @!P1 STG.E desc[UR8][R20.64], R12 ;  /* 0x0000000c14009986 */ /* 0x0005e2000c101908 */
[----:B------:R-:W-:-:S03]  /*1100*/  ISETP.GE.AND P4, PT, R0, UR11, PT ;  /* 0x0000000b00007c0c */ /* 0x000fc6000bf86270 */
[----:B------:R2:W-:Y:S04]  /*1110*/  @!P1 STG.E desc[UR8][R6.64], R8 ;  /* 0x0000000806009986 */ /* 0x0005e8000c101908 */
[----:B------:R2:W-:Y:S04]  /*1120*/  @!P1 STG.E desc[UR8][R4.64], R16 ;  /* 0x0000001004009986 */ /* 0x0005e8000c101908 */
[----:B------:R2:W-:Y:S04]  /*1130*/  @!P1 STG.E.U16 desc[UR8][R26.64], R22 ;  /* 0x000000161a009986 */ /* 0x0005e8000c101508 */
[----:B------:R2:W-:Y:S04]  /*1140*/  @!P2 STG.E desc[UR8][R20.64+0x4], R13 ;  /* 0x0000040d1400a986 */ /* 0x0005e8000c101908 */
[----:B------:R2:W-:Y:S04]  /*1150*/  @!P2 STG.E desc[UR8][R6.64+0x4], R9 ;  /* 0x000004090600a986 */ /* 0x0005e8000c101908 */
[----:B------:R2:W-:Y:S04]  /*1160*/  @!P2 STG.E desc[UR8][R4.64+0x4], R17 ;  /* 0x000004110400a986 */ /* 0x0005e8000c101908 */
[----:B------:R2:W-:Y:S04]  /*1170*/  @!P2 STG.E.U16 desc[UR8][R26.64+0x2], R25 ;  /* 0x000002191a00a986 */ /* 0x0005e8000c101508 */
[----:B------:R2:W-:Y:S04]  /*1180*/  @!P3 STG.E desc[UR8][R20.64+0x8], R14 ;  /* 0x0000080e1400b986 */ /* 0x0005e8000c101908 */
[----:B------:R2:W-:Y:S04]  /*1190*/  @!P3 STG.E desc[UR8][R6.64+0x8], R10 ;  /* 0x0000080a0600b986 */ /* 0x0005e8000c101908 */
[----:B------:R2:W-:Y:S04]  /*11a0*/  @!P3 STG.E desc[UR8][R4.64+0x8], R18 ;  /* 0x000008120400b986 */ /* 0x0005e8000c101908 */
[----:B---3--:R2:W-:Y:S04]  /*11b0*/  @!P3 STG.E.U16 desc[UR8][R26.64+0x4], R23 ;  /* 0x000004171a00b986 */ /* 0x0085e8000c101508 */
[----:B------:R2:W-:Y:S04]  /*11c0*/  @!P4 STG.E desc[UR8][R20.64+0xc], R15 ;  /* 0x00000c0f1400c986 */ /* 0x0005e8000c101908 */
[----:B------:R2:W-:Y:S04]  /*11d0*/  @!P4 STG.E desc[UR8][R6.64+0xc], R11 ;  /* 0x00000c0b0600c986 */ /* 0x0005e8000c101908 */
[----:B------:R2:W-:Y:S04]  /*11e0*/  @!P4 STG.E desc[UR8][R4.64+0xc], R19 ;  /* 0x00000c130400c986 */ /* 0x0005e8000c101908 */
[----:B----4-:R2:W-:Y:S02]  /*11f0*/  @!P4 STG.E.U16 desc[UR8][R26.64+0x6], R29 ;  /* 0x0000061d1a00c986 */ /* 0x0105e4000c101508 */
.L_x_855:
[----:B------:R-:W-:-:S04]  /*1200*/  MOV R0, UR7 ;  /* 0x0000000700007c02 */ /* 0x000fc80008000f00 */
[----:B------:R-:W-:-:S04]  /*1210*/  LEA R3, R0, R3, 0x2 ;  /* 0x0000000300037211 */ /* 0x000fc800078e10ff */
[----:B------:R-:W-:-:S13]  /*1220*/  ISETP.GE.AND P1, PT, R3, UR11, PT ;  /* 0x0000000b03007c0c */ /* 0x000fda000bf26270 */
[----:B------:R-:W-:Y:S05]  /*1230*/  @!P1 BRA `(.L_x_856) ;  /* 0xfffffff000689947 */ /* 0x000fea000383ffff */
[----:B------:R-:W-:Y:S05]  /*1240*/  BSYNC B0 ;  /* 0x0000000000007941 */ /* 0x000fea0003800000 */
.L_x_850:
[----:B------:R-:W-:Y:S05]  /*1250*/  EXIT ;  /* 0x000000000000794d */ /* 0x000fea0003800000 */
.L_x_857:
        /* <DEDUP_REMOVED lines=10> */
.L_x_1002:


//--------------------- .text._Z25multi_tensor_apply_kernelI18TensorListMetadataILi5EE15DistAdamFunctorIfN3c108BFloat16ENS3_4HalfEEJPfffffff10adamMode_tfEEvlPViT_T0_DpT1_ --------------------------
	.section	.text._Z25multi_tensor_apply_kernelI18TensorListMetadataILi5EE15DistAdamFunctorIfN3c108BFloat16ENS3_4HalfEEJPfffffff10adamMode_tfEEvlPViT_T0_DpT1_,"ax",@progbits
	.align	128
        .global         _Z25multi_tensor_apply_kernelI18TensorListMetadataILi5EE15DistAdamFunctorIfN3c108BFloat16ENS3_4HalfEEJPfffffff10adamMode_tfEEvlPViT_T0_DpT1_
        .type           _Z25multi_tensor_apply_kernelI18TensorListMetadataILi5EE15DistAdamFunctorIfN3c108BFloat16ENS3_4HalfEEJPfffffff10adamMode_tfEEvlPViT_T0_DpT1_,@function
        .size           _Z25multi_tensor_apply_kernelI18TensorListMetadataILi5EE15DistAdamFunctorIfN3c108BFloat16ENS3_4HalfEEJPfffffff10adamMode_tfEEvlPViT_T0_DpT1_,(.L_x_1003 - _Z25multi_tensor_apply_kernelI18TensorListMetadataILi5EE15DistAdamFunctorIfN3c108BFloat16ENS3_4HalfEEJPfffffff10adamMode_tfEEvlPViT_T0_DpT1_)
        .other          _Z25multi_tensor_apply_kernelI18TensorListMetadataILi5EE15DistAdamFunctorIfN3c108BFloat16ENS3_4HalfEEJPfffffff10adamMode_tfEEvlPViT_T0_DpT1_,@"STO_CUDA_ENTRY STV_DEFAULT"
_Z25multi_tensor_apply_kernelI18TensorListMetadataILi5EE15DistAdamFunctorIfN3c108BFloat16ENS3_4HalfEEJPfffffff10adamMode_tfEEvlPViT_T0_DpT1_:
.text._Z25multi_tensor_apply_kernelI18TensorListMetadataILi5EE15DistAdamFunctorIfN3c108BFloat16ENS3_4HalfEEJPfffffff10adamMode_tfEEvlPViT_T0_DpT1_:
        /* <DEDUP_REMOVED lines=48> */
.L_x_858:
        /* <DEDUP_REMOVED lines=14> */
.L_x_865:
        /* <DEDUP_REMOVED lines=66> */
.L_x_860:
        /* <DEDUP_REMOVED lines=61> */
.L_x_861:
        /* <DEDUP_REMOVED lines=56> */
.L_x_862:
[----:B------:R-:W-:Y:S01]  /*0f50*/  FFMA.FTZ R12, -R25, UR27, R12 ;  /* 0x0000001b190c7c23 */ /* 0x000fe2000801010c */
[----:B------:R-:W-:Y:S01]  /*0f60*/  FFMA.FTZ R13, -R26, UR27, R13 ;  /* 0x0000001b1a0d7c23 */ /* 0x000fe2000801010d */
[----:B------:R-:W-:Y:S01]  /*0f70*/  FFMA.FTZ R14, -R23, UR27, R14 ;  /* 0x0000001b170e7c23 */ /* 0x000fe2000801010e */
[----:B------:R-:W-:Y:S01]  /*0f80*/  FFMA.FTZ R15, -R24, UR27, R15 ;  /* 0x0000001b180f7c23 */ /* 0x000fe2000801010f */
[----:B------:R0:W1:Y:S01]  /*0f90*/  F2F.F16.F32 R22, R12 ;  /* 0x0000000c00167304 */ /* 0x0000620000200800 */
[----:B------:R-:W-:-:S04]  /*0fa0*/  IADD3 R26, P1, R2, UR4, RZ ;  /* 0x00000004021a7c10 */ /* 0x000fc8000ff3e0ff */
[----:B------:R-:W-:-:S03]  /*0fb0*/  IADD3.X R27, R0, UR5, RZ, P1, !PT ;  /* 0x00000005001b7c10 */ /* 0x000fc60008ffe4ff */
[----:B------:R0:W2:Y:S08]  /*0fc0*/  F2F.F16.F32 R25, R13 ;  /* 0x0000000d00197304 */ /* 0x0000b00000200800 */
[----:B------:R0:W3:Y:S08]  /*0fd0*/  F2F.F16.F32 R23, R14 ;  /* 0x0000000e00177304 */ /* 0x0000f00000200800 */
[----:B------:R0:W4:Y:S01]  /*0fe0*/  F2F.F16.F32 R29, R15 ;  /* 0x0000000f001d7304 */ /* 0x0001220000200800 */
        /* <DEDUP_REMOVED lines=10> */
.L_x_863:
        /* <DEDUP_REMOVED lines=23> */
.L_x_864:
[----:B------:R-:W-:-:S04]  /*1200*/  MOV R0, UR7 ;  /* 0x0000000700007c02 */ /* 0x000fc80008000f00 */
[----:B------:R-:W-:-:S04]  /*1210*/  LEA R3, R0, R3, 0x2 ;  /* 0x0000000300037211 */ /* 0x000fc800078e10ff */
[----:B------:R-:W-:-:S13]  /*1220*/  ISETP.GE.AND P1, PT, R3, UR11, PT ;  /* 0x0000000b03007c0c */ /* 0x000fda000bf26270 */
[----:B------:R-:W-:Y:S05]  /*1230*/  @!P1 BRA `(.L_x_865) ;  /* 0xfffffff000689947 */ /* 0x000fea000383ffff */
[----:B------:R-:W-:Y:S05]  /*1240*/  BSYNC B0 ;  /* 0x0000000000007941 */ /* 0x000fea0003800000 */
.L_x_859:
[----:B------:R-:W-:Y:S05]  /*1250*/  EXIT ;  /* 0x000000000000794d */ /* 0x000fea0003800000 */
.L_x_866:
        /* <DEDUP_REMOVED lines=10> */
.L_x_1003:


//--------------------- .text._Z25multi_tensor_apply_kernelI18TensorListMetadataILi5EE15DistAdamFunctorIfN3c108BFloat16EfEJPfffffff10adamMode_tfEEvlPViT_T0_DpT1_ --------------------------
	.section	.text._Z25multi_tensor_apply_kernelI18TensorListMetadataILi5EE15DistAdamFunctorIfN3c108BFloat16EfEJPfffffff10adamMode_tfEEvlPViT_T0_DpT1_,"ax",@progbits
	.align	128
        .global         _Z25multi_tensor_apply_kernelI18TensorListMetadataILi5EE15DistAdamFunctorIfN3c108BFloat16EfEJPfffffff10adamMode_tfEEvlPViT_T0_DpT1_
        .type           _Z25multi_tensor_apply_kernelI18TensorListMetadataILi5EE15DistAdamFunctorIfN3c108BFloat16EfEJPfffffff10adamMode_tfEEvlPViT_T0_DpT1_,@function
        .size           _Z25multi_tensor_apply_kernelI18TensorListMetadataILi5EE15DistAdamFunctorIfN3c108BFloat16EfEJPfffffff10adamMode_tfEEvlPViT_T0_DpT1_,(.L_x_1004 - _Z25multi_tensor_apply_kernelI18TensorListMetadataILi5EE15DistAdamFunctorIfN3c108BFloat16EfEJPfffffff10adamMode_tfEEvlPViT_T0_DpT1_)
        .other          _Z25multi_tensor_apply_kernelI18TensorListMetadataILi5EE15DistAdamFunctorIfN3c108BFloat16EfEJPfffffff10adamMode_tfEEvlPViT_T0_DpT1_,@"STO_CUDA_ENTRY STV_DEFAULT"
_Z25multi_tensor_apply_kernelI18TensorListMetadataILi5EE15DistAdamFunctorIfN3c108BFloat16EfEJPfffffff10adamMode_tfEEvlPViT_T0_DpT1_:
.text._Z25multi_tensor_apply_kernelI18TensorListMetadataILi5EE15DistAdamFunctorIfN3c108BFloat16EfEJPfffffff10adamMode_tfEEvlPViT_T0_DpT1_:
[----:B------:R-:W-:Y:S08]  /*0000*/  LDC R1, c[0x0][0x28] ;  /* 0x00000a00ff017b82 */ /* 0x000ff00000000800 */
[----:B------:R-:W0:Y:S01]  /*0010*/  LDC.64 R2, c[0x0][0xe10] ;  /* 0x00038400ff027b82 */ /* 0x000e220000000a00 */
[----:B------:R-:W-:-:S07]  /*0020*/  ULDC.64 UR8, c[0x0][0x208] ;  /* 0x0000820000087ab9 */ /* 0x000fce0000000a00 */
[----:B------:R-:W1:Y:S01]  /*0030*/  S2UR UR5, SR_CTAID.X ;  /* 0x00000000000579c3 */ /* 0x000e620000002500 */
[----:B------:R-:W-:Y:S01]  /*0040*/  UMOV UR6, 0x10 ;  /* 0x0000001000067882 */ /* 0x000fe20000000000 */
[----:B------:R-:W-:Y:S01]  /*0050*/  ULDC UR10, c[0x0][0x210] ;  /* 0x00008400000a7ab9 */ /* 0x000fe20000000800 */
[----:B0-----:R0:W2:Y:S01]  /*0060*/  LDG.E R4, desc[UR8][R2.64] ;  /* 0x0000000802047981 */ /* 0x0010a2000c1e1900 */
[----:B------:R-:W3:Y:S01]  /*0070*/  S2R R0, SR_TID.X ;  /* 0x0000000000007919 */ /* 0x000ee20000002100 */
[----:B-1----:R-:W-:Y:S01]  /*0080*/  ULEA UR4, UR5, UR6, 0x2 ;  /* 0x0000000605047291 */ /* 0x002fe2000f8e103f */
[----:B0-----:R-:W-:Y:S02]  /*0090*/  MOV R2, UR10 ;  /* 0x0000000a00027c02 */ /* 0x001fe40008000f00 */
[----:B------:R-:W-:Y:S02]  /*00a0*/  ULDC.U8 UR5, c[0x0][UR5+0x7c0] ;  /* 0x0001f00005057abb */ /* 0x000fe40008000000 */
[----:B------:R-:W-:-:S07]  /*00b0*/  ULEA UR5, UR5, UR6, 0x3 ;  /* 0x0000000605057291 */ /* 0x000fce000f8e183f */
[----:B------:R-:W-:Y:S02]  /*00c0*/  ULDC UR4, c[0x0][UR4+0x8f0] ;  /* 0x00023c0004047abb */ /* 0x000fe40008000800 */
[----:B------:R-:W-:-:S03]  /*00d0*/  UIMAD UR6, UR4, UR10, URZ ;  /* 0x0000000a040672a4 */ /* 0x000fc6000f8e023f */
[----:B------:R-:W-:Y:S01]  /*00e0*/  ULDC UR7, c[0x0][UR5+0x6c0] ;  /* 0x0001b00005077abb */ /* 0x000fe20008000800 */
[----:B------:R-:W-:Y:S01]  /*00f0*/  ULDC.64 UR12, c[0x0][UR5+0x210] ;  /* 0x00008400050c7abb */ /* 0x000fe20008000a00 */
[----:B------:R-:W-:Y:S01]  /*0100*/  MOV R3, UR7 ;  /* 0x0000000700037c02 */ /* 0x000fe20008000f00 */
[----:B------:R-:W-:Y:S01]  /*0110*/  ULDC.64 UR14, c[0x0][UR5+0x300] ;  /* 0x0000c000050e7abb */ /* 0x000fe20008000a00 */
[----:B------:R-:W-:Y:S01]  /*0120*/  ULDC.64 UR16, c[0x0][UR5+0x3f0] ;  /* 0x0000fc0005107abb */ /* 0x000fe20008000a00 */
[----:B------:R-:W-:Y:S01]  /*0130*/  ULDC.64 UR18, c[0x0][UR5+0x4e0] ;  /* 0x0001380005127abb */ /* 0x000fe20008000a00 */
[----:B------:R-:W-:Y:S01]  /*0140*/  VIADDMNMX R2, R3, -UR6, R2, PT ;  /* 0x8000000603027c46 */ /* 0x000fe2000b800102 */
[----:B------:R-:W-:-:S03]  /*0150*/  ULDC.64 UR4, c[0x0][UR5+0x5d0] ;  /* 0x0001740005047abb */ /* 0x000fc60008000a00 */
[----:B------:R-:W-:Y:S02]  /*0160*/  R2UR UR11, R2 ;  /* 0x00000000020b72ca */ /* 0x000fe400000e0000 */
[----:B---3--:R-:W-:Y:S02]  /*0170*/  SHF.L.U32 R2, R0, 0x2, RZ ;  /* 0x0000000200027819 */ /* 0x008fe400000006ff */
[----:B------:R-:W-:-:S09]  /*0180*/  PRMT R0, RZ, 0x7610, R0 ;  /* 0x00007610ff007816 */ /* 0x000fd20000000000 */
[----:B------:R-:W-:Y:S02]  /*0190*/  ULOP3.LUT UP0, URZ, UR11, 0x3, URZ, 0xc0, !UPT ;  /* 0x000000030b3f7892 */ /* 0x000fe4000f80c03f */
[----:B------:R-:W-:-:S04]  /*01a0*/  ISETP.GE.AND P0, PT, R2, UR11, PT ;  /* 0x0000000b02007c0c */ /* 0x000fc8000bf06270 */
[----:B------:R-:W-:Y:S02]  /*01b0*/  PLOP3.LUT P1, PT, PT, PT, UP0, 0x80, 0x0 ;  /* 0x000000000000781c */ /* 0x000fe40003f2f008 */
[----:B--2---:R-:W-:-:S11]  /*01c0*/  R2UR UR10, R4 ;  /* 0x00000000040a72ca */ /* 0x004fd600000e0000 */
        /* <DEDUP_REMOVED lines=9> */
[----:B------:R-:W-:Y:S02]  /*0260*/  UIADD3 UR21, UR16, UR7, URZ ;  /* 0x0000000710157290 */ /* 0x000fe4000fffe03f */
[----:B------:R-:W-:Y:S02]  /*0270*/  ULEA UR20, UR6, UR18, 0x1 ;  /* 0x0000001206147291 */ /* 0x000fe4000f8e083f */
[----:B------:R-:W-:Y:S02]  /*0280*/  ULOP3.LUT UP0, URZ, UR21, 0xf, URZ, 0xc0, !UPT ;  /* 0x0000000f153f7892 */ /* 0x000fe4000f80c03f */
[----:B------:R-:W-:-:S04]  /*0290*/  ULOP3.LUT UP1, URZ, UR20, 0x7, URZ, 0xc0, !UPT ;  /* 0x00000007143f7892 */ /* 0x000fc8000f82c03f */
[----:B------:R-:W-:-:S06]  /*02a0*/  UPLOP3.LUT UP0, UPT, UP0, UP1, UPT, 0xa8, 0x0 ;  /* 0x000000000000789c */ /* 0x000fcc0000703570 */
[----:B------:R-:W-:-:S05]  /*02b0*/  PLOP3.LUT P1, PT, PT, PT, UP0, 0x80, 0x0 ;  /* 0x000000000000781c */ /* 0x000fca0003f2f008 */
[----:B------:R-:W-:-:S04]  /*02c0*/  @!UP0 UIADD3 UR7, UR4, UR7, URZ ;  /* 0x0000000704078290 */ /* 0x000fc8000fffe03f */
[----:B------:R-:W-:-:S04]  /*02d0*/  @!UP0 ULOP3.LUT UP1, URZ, UR7, 0xf, URZ, 0xc0, !UPT ;  /* 0x0000000f073f8892 */ /* 0x000fc8000f82c03f */
[----:B------:R-:W-:-:S06]  /*02e0*/  @!UP0 USEL UR7, URZ, 0x1, UP1 ;  /* 0x000000013f078887 */ /* 0x000fcc0008800000 */
[----:B------:R-:W-:-:S04]  /*02f0*/  @!P1 MOV R3, UR7 ;  /* 0x0000000700039c02 */ /* 0x000fc80008000f00 */
[----:B------:R-:W-:-:S07]  /*0300*/  @!P1 PRMT R0, R3, 0x7610, R0 ;  /* 0x0000761003009816 */ /* 0x000fce0000000000 */
.L_x_867:
        /* <DEDUP_REMOVED lines=11> */
.L_x_873:
[----:B------:R-:W-:Y:S02]  /*03c0*/  SHF.R.S32.HI R0, RZ, 0x1f, R2 ;  /* 0x0000001fff007819 */ /* 0x000fe40000011402 */
[----:B01----:R-:W-:Y:S02]  /*03d0*/  IADD3 R4, P1, R2, UR6, RZ ;  /* 0x0000000602047c10 */ /* 0x003fe4000ff3e0ff */
[----:B------:R-:W-:-:S04]  /*03e0*/  MOV R5, UR6 ;  /* 0x0000000600057c02 */ /* 0x000fc80008000f00 */
[----:B------:R-:W-:Y:S02]  /*03f0*/  LEA.HI.X.SX32 R5, R5, R0, 0x1, P1 ;  /* 0x0000000005057211 */ /* 0x000fe400008f0eff */
[C---:B------:R-:W-:Y:S02]  /*0400*/  LEA R26, P1, R4.reuse, UR18, 0x1 ;  /* 0x00000012041a7c11 */ /* 0x040fe4000f8208ff */
[C---:B------:R-:W-:Y:S02]  /*0410*/  SHF.L.U32 R3, R4.reuse, 0x2, RZ ;  /* 0x0000000204037819 */ /* 0x040fe400000006ff */
[C-C-:B------:R-:W-:Y:S02]  /*0420*/  LEA.HI.X R27, R4.reuse, UR19, R5.reuse, 0x1, P1 ;  /* 0x00000013041b7c11 */ /* 0x140fe400088f0c05 */
        /* <DEDUP_REMOVED lines=8> */
[----:B------:R0:W5:Y:S04]  /*04b0*/  @P0 LDG.E.128 R12, desc[UR8][R20.64] ;  /* 0x00000008140c0981 */ /* 0x000168000c1e1d00 */
        /* <DEDUP_REMOVED lines=48> */
.L_x_869:
[----:B------:R-:W-:Y:S02]  /*07c0*/  ISETP.NE.AND P1, PT, RZ, UR20, PT ;  /* 0x00000014ff007c0c */ /* 0x000fe4000bf25270 */
[----:B-----5:R-:W-:-:S05]  /*07d0*/  SHF.L.U32 R25, R25, 0x10, RZ ;  /* 0x0000001019197819 */ /* 0x020fca00000006ff */
[----:B0-----:R-:W-:-:S06]  /*07e0*/  FMUL.FTZ R27, R25, UR10 ;  /* 0x0000000a191b7c20 */ /* 0x001fcc0008410000 */
[----:B------:R-:W-:Y:S05]  /*07f0*/  @!P1 BRA `(.L_x_870) ;  /* 0x0000000000e49947 */ /* 0x000fea0003800000 */
[C---:B------:R-:W-:Y:S01]  /*0800*/  FFMA.FTZ R25, R27.reuse, -UR22, R27 ;  /* 0x800000161b197c23 */ /* 0x040fe2000801001b */
[----:B------:R-:W-:Y:S02]  /*0810*/  SHF.L.U32 R26, R22, 0x10, RZ ;  /* 0x00000010161a7819 */ /* 0x000fe400000006ff */
[----:B------:R-:W0:Y:S01]  /*0820*/  MUFU.RCP R22, UR25 ;  /* 0x0000001900167d08 */ /* 0x000e220008001000 */
[----:B------:R-:W-:Y:S01]  /*0830*/  FFMA.FTZ R8, R8, UR22, R25 ;  /* 0x0000001608087c23 */ /* 0x000fe20008010019 */
[----:B------:R-:W-:-:S04]  /*0840*/  FMUL.FTZ R25, R27, R27 ;  /* 0x0000001b1b197220 */ /* 0x000fc80000410000 */
[----:B------:R-:W-:Y:S01]  /*0850*/  FFMA.FTZ R27, R25, -UR23, R25 ;  /* 0x80000017191b7c23 */ /* 0x000fe20008010019 */
[----:B------:R-:W-:-:S03]  /*0860*/  FMUL.FTZ R25, R26, UR10 ;  /* 0x0000000a1a197c20 */ /* 0x000fc60008410000 */
[----:B------:R-:W-:Y:S01]  /*0870*/  FFMA.FTZ R16, R16, UR23, R27 ;  /* 0x0000001710107c23 */ /* 0x000fe2000801001b */
[----:B------:R-:W-:Y:S01]  /*0880*/  SHF.L.U32 R27, R24, 0x10, RZ ;  /* 0x00000010181b7819 */ /* 0x000fe200000006ff */
[C---:B------:R-:W-:Y:S01]  /*0890*/  FFMA.FTZ R26, R25.reuse, -UR22, R25 ;  /* 0x80000016191a7c23 */ /* 0x040fe20008010019 */
[----:B------:R-:W-:-:S03]  /*08a0*/  FMUL.FTZ R25, R25, R25 ;  /* 0x0000001919197220 */ /* 0x000fc60000410000 */
[----:B------:R-:W-:Y:S01]  /*08b0*/  FFMA.FTZ R9, R9, UR22, R26 ;  /* 0x0000001609097c23 */ /* 0x000fe2000801001a */
[----:B------:R-:W-:Y:S01]  /*08c0*/  FMUL.FTZ R27, R27, UR10 ;  /* 0x0000000a1b1b7c20 */ /* 0x000fe20008410000 */
[----:B------:R-:W-:Y:S01]  /*08d0*/  FFMA.FTZ R26, R25, -UR23, R25 ;  /* 0x80000017191a7c23 */ /* 0x000fe20008010019 */
[-C--:B0-----:R-:W-:Y:S02]  /*08e0*/  FMUL.FTZ R24, R16, R22.reuse ;  /* 0x0000001610187220 */ /* 0x081fe40000410000 */
[----:B------:R-:W-:Y:S01]  /*08f0*/  FFMA.FTZ R25, R27, -UR22, R27 ;  /* 0x800000161b197c23 */ /* 0x000fe2000801001b */
[----:B------:R-:W-:Y:S01]  /*0900*/  FFMA.FTZ R17, R17, UR23, R26 ;  /* 0x0000001711117c23 */ /* 0x000fe2000801001a */
[----:B------:R-:W-:Y:S01]  /*0910*/  SHF.L.U32 R26, R23, 0x10, RZ ;  /* 0x00000010171a7819 */ /* 0x000fe200000006ff */
[----:B------:R-:W-:Y:S01]  /*0920*/  FMUL.FTZ R27, R27, R27 ;  /* 0x0000001b1b1b7220 */ /* 0x000fe20000410000 */
[----:B------:R-:W-:Y:S01]  /*0930*/  FFMA.FTZ R10, R10, UR22, R25 ;  /* 0x000000160a0a7c23 */ /* 0x000fe20008010019 */
[----:B------:R-:W-:Y:S01]  /*0940*/  FMUL.FTZ R25, R17, R22 ;  /* 0x0000001611197220 */ /* 0x000fe20000410000 */
[----:B------:R-:W0:Y:S01]  /*0950*/  MUFU.SQRT R24, R24 ;  /* 0x0000001800187308 */ /* 0x000e220000002000 */
[----:B------:R-:W-:Y:S01]  /*0960*/  FMUL.FTZ R26, R26, UR10 ;  /* 0x0000000a1a1a7c20 */ /* 0x000fe20008410000 */
[----:B------:R-:W-:-:S03]  /*0970*/  FFMA.FTZ R27, R27, -UR23, R27 ;  /* 0x800000171b1b7c23 */ /* 0x000fc6000801001b */
[----:B------:R-:W-:Y:S01]  /*0980*/  FFMA.FTZ R28, R26, -UR22, R26 ;  /* 0x800000161a1c7c23 */ /* 0x000fe2000801001a */
[----:B------:R-:W-:Y:S01]  /*0990*/  FFMA.FTZ R18, R18, UR23, R27 ;  /* 0x0000001712127c23 */ /* 0x000fe2000801001b */
[----:B------:R-:W-:Y:S01]  /*09a0*/  FMUL.FTZ R27, R26, R26 ;  /* 0x0000001a1a1b7220 */ /* 0x000fe20000410000 */
[----:B------:R-:W1:Y:S01]  /*09b0*/  MUFU.SQRT R25, R25 ;  /* 0x0000001900197308 */ /* 0x000e620000002000 */
[----:B------:R-:W-:Y:S02]  /*09c0*/  FFMA.FTZ R11, R11, UR22, R28 ;  /* 0x000000160b0b7c23 */ /* 0x000fe4000801001c */
[----:B------:R-:W-:-:S04]  /*09d0*/  FFMA.FTZ R27, R27, -UR23, R27 ;  /* 0x800000171b1b7c23 */ /* 0x000fc8000801001b */
[----:B------:R-:W-:Y:S01]  /*09e0*/  FFMA.FTZ R19, R19, UR23, R27 ;  /* 0x0000001713137c23 */ /* 0x000fe2000801001b */
[----:B------:R-:W2:Y:S01]  /*09f0*/  MUFU.RCP R23, UR24 ;  /* 0x0000001800177d08 */ /* 0x000ea20008001000 */
[----:B0-----:R-:W-:-:S07]  /*0a00*/  FADD.FTZ R24, R24, UR21 ;  /* 0x0000001518187e21 */ /* 0x001fce0008010000 */
[----:B------:R-:W0:Y:S01]  /*0a10*/  MUFU.RCP R24, R24 ;  /* 0x0000001800187308 */ /* 0x000e220000001000 */
[----:B-1----:R-:W-:-:S07]  /*0a20*/  FADD.FTZ R28, R25, UR21 ;  /* 0x00000015191c7e21 */ /* 0x002fce0008010000 */
[----:B------:R-:W1:Y:S01]  /*0a30*/  MUFU.RCP R26, R28 ;  /* 0x0000001c001a7308 */ /* 0x000e620000001000 */
[-C--:B--2---:R-:W-:Y:S01]  /*0a40*/  FMUL.FTZ R25, R8, R23.reuse ;  /* 0x0000001708197220 */ /* 0x084fe20000410000 */
[----:B------:R-:W-:-:S03]  /*0a50*/  FMUL.FTZ R27, R9, R23 ;  /* 0x00000017091b7220 */ /* 0x000fc60000410000 */
[----:B0-----:R-:W-:-:S04]  /*0a60*/  FMUL.FTZ R25, R25, R24 ;  /* 0x0000001819197220 */ /* 0x001fc80000410000 */
[----:B------:R-:W-:Y:S01]  /*0a70*/  FFMA.FTZ R25, R12, UR26, R25 ;  /* 0x0000001a0c197c23 */ /* 0x000fe20008010019 */
[----:B-1----:R-:W-:Y:S01]  /*0a80*/  FMUL.FTZ R24, R27, R26 ;  /* 0x0000001a1b187220 */ /* 0x002fe20000410000 */
[-C--:B------:R-:W-:Y:S01]  /*0a90*/  FMUL.FTZ R26, R18, R22.reuse ;  /* 0x00000016121a7220 */ /* 0x080fe20000410000 */
[----:B------:R-:W-:Y:S01]  /*0aa0*/  FMUL.FTZ R22, R19, R22 ;  /* 0x0000001613167220 */ /* 0x000fe20000410000 */
[-C--:B------:R-:W-:Y:S01]  /*0ab0*/  FMUL.FTZ R27, R10, R23.reuse ;  /* 0x000000170a1b7220 */ /* 0x080fe20000410000 */
[----:B------:R-:W-:-:S03]  /*0ac0*/  FMUL.FTZ R23, R11, R23 ;  /* 0x000000170b177220 */ /* 0x000fc60000410000 */
[----:B------:R-:W0:Y:S08]  /*0ad0*/  MUFU.SQRT R26, R26 ;  /* 0x0000001a001a7308 */ /* 0x000e300000002000 */
[----:B------:R-:W1:Y:S01]  /*0ae0*/  MUFU.SQRT R22, R22 ;  /* 0x0000001600167308 */ /* 0x000e620000002000 */
[----:B0-----:R-:W-:Y:S01]  /*0af0*/  FADD.FTZ R29, R26, UR21 ;  /* 0x000000151a1d7e21 */ /* 0x001fe20008010000 */
[----:B------:R-:W-:-:S06]  /*0b00*/  FFMA.FTZ R26, R13, UR26, R24 ;  /* 0x0000001a0d1a7c23 */ /* 0x000fcc0008010018 */
        /* <DEDUP_REMOVED lines=8> */
.L_x_870:
        /* <DEDUP_REMOVED lines=56> */
.L_x_871:
[----:B------:R-:W-:Y:S01]  /*0f10*/  IADD3 R22, P1, R3, UR4, RZ ;  /* 0x0000000403167c10 */ /* 0x000fe2000ff3e0ff */
[----:B------:R-:W-:Y:S01]  /*0f20*/  FFMA.FTZ R13, -R26, UR27, R13 ;  /* 0x0000001b1a0d7c23 */ /* 0x000fe2000801010d */
[----:B------:R-:W-:Y:S01]  /*0f30*/  FFMA.FTZ R12, -R25, UR27, R12 ;  /* 0x0000001b190c7c23 */ /* 0x000fe2000801010c */
[----:B------:R-:W-:Y:S01]  /*0f40*/  FFMA.FTZ R15, -R24, UR27, R15 ;  /* 0x0000001b180f7c23 */ /* 0x000fe2000801010f */
[----:B------:R-:W-:Y:S01]  /*0f50*/  FFMA.FTZ R14, -R23, UR27, R14 ;  /* 0x0000001b170e7c23 */ /* 0x000fe2000801010e */
[----:B------:R-:W-:-:S04]  /*0f60*/  IADD3.X R23, R0, UR5, RZ, P1, !PT ;  /* 0x0000000500177c10 */ /* 0x000fc80008ffe4ff */
[----:B------:R0:W-:Y:S04]  /*0f70*/  @P0 STG.E.128 desc[UR8][R20.64], R12 ;  /* 0x0000000c14000986 */ /* 0x0001e8000c101d08 */
[----:B------:R0:W-:Y:S04]  /*0f80*/  @P0 STG.E.128 desc[UR8][R6.64], R8 ;  /* 0x0000000806000986 */ /* 0x0001e8000c101d08 */
[----:B------:R0:W-:Y:S04]  /*0f90*/  @P0 STG.E.128 desc[UR8][R4.64], R16 ;  /* 0x0000001004000986 */ /* 0x0001e8000c101d08 */
[----:B------:R0:W-:Y:S01]  /*0fa0*/  @P0 STG.E.128 desc[UR8][R22.64], R12 ;  /* 0x0000000c16000986 */ /* 0x0001e2000c101d08 */
[----:B------:R-:W-:Y:S05]  /*0fb0*/  @P0 BRA `(.L_x_872) ;  /* 0x00000000005c0947 */ /* 0x000fea0003800000 */
[C---:B------:R-:W-:Y:S02]  /*0fc0*/  ISETP.GE.AND P1, PT, R2.reuse, UR11, PT ;  /* 0x0000000b02007c0c */ /* 0x040fe4000bf26270 */
[C---:B------:R-:W-:Y:S02]  /*0fd0*/  IADD3 R0, R2.reuse, 0x1, RZ ;  /* 0x0000000102007810 */ /* 0x040fe40007ffe0ff */
[----:B------:R-:W-:Y:S02]  /*0fe0*/  IADD3 R3, R2, 0x2, RZ ;  /* 0x0000000202037810 */ /* 0x000fe40007ffe0ff */
[----:B------:R-:W-:Y:S02]  /*0ff0*/  ISETP.GE.AND P2, PT, R0, UR11, PT ;  /* 0x0000000b00007c0c */ /* 0x000fe4000bf46270 */
[----:B------:R-:W-:Y:S02]  /*1000*/  ISETP.GE.AND P3, PT, R3, UR11, PT ;  /* 0x0000000b03007c0c */ /* 0x000fe4000bf66270 */
[----:B------:R-:W-:-:S03]  /*1010*/  IADD3 R0, R2, 0x3, RZ ;  /* 0x0000000302007810 */ /* 0x000fc60007ffe0ff */
[----:B------:R1:W-:Y:S01]  /*1020*/  @!P1 STG.E desc[UR8][R20.64], R12 ;  /* 0x0000000c14009986 */ /* 0x0003e2000c101908 */
[----:B------:R-:W-:-:S03]  /*1030*/  ISETP.GE.AND P4, PT, R0, UR11, PT ;  /* 0x0000000b00007c0c */ /* 0x000fc6000bf86270 */
[----:B------:R1:W-:Y:S04]  /*1040*/  @!P1 STG.E desc[UR8][R6.64], R8 ;  /* 0x0000000806009986 */ /* 0x0003e8000c101908 */
        /* <DEDUP_REMOVED lines=13> */
[----:B------:R1:W-:Y:S02]  /*1120*/  @!P4 STG.E desc[UR8][R22.64+0xc], R15 ;  /* 0x00000c0f1600c986 */ /* 0x0003e4000c101908 */
.L_x_872:
[----:B------:R-:W-:-:S04]  /*1130*/  MOV R3, UR7 ;  /* 0x0000000700037c02 */ /* 0x000fc80008000f00 */
[----:B------:R-:W-:-:S04]  /*1140*/  LEA R2, R3, R2, 0x2 ;  /* 0x0000000203027211 */ /* 0x000fc800078e10ff */
[----:B------:R-:W-:-:S13]  /*1150*/  ISETP.GE.AND P1, PT, R2, UR11, PT ;  /* 0x0000000b02007c0c */ /* 0x000fda000bf26270 */
[----:B------:R-:W-:Y:S05]  /*1160*/  @!P1 BRA `(.L_x_873) ;  /* 0xfffffff000949947 */ /* 0x000fea000383ffff */
[----:B------:R-:W-:Y:S05]  /*1170*/  BSYNC B0 ;  /* 0x0000000000007941 */ /* 0x000fea0003800000 */
.L_x_868:
[----:B------:R-:W-:Y:S05]  /*1180*/  EXIT ;  /* 0x000000000000794d */ /* 0x000fea0003800000 */
.L_x_874:
        /* <DEDUP_REMOVED lines=15> */
.L_x_1004:


//--------------------- .text._Z25multi_tensor_apply_kernelI18TensorListMetadataILi5EE15DistAdamFunctorIfN3c104HalfENS3_8BFloat16EEJPfffffff10adamMode_tfEEvlPViT_T0_DpT1_ --------------------------
	.section	.text._Z25multi_tensor_apply_kernelI18TensorListMetadataILi5EE15DistAdamFunctorIfN3c104HalfENS3_8BFloat16EEJPfffffff10adamMode_tfEEvlPViT_T0_DpT1_,"ax",@progbits
	.align	128
        .global         _Z25multi_tensor_apply_kernelI18TensorListMetadataILi5EE15DistAdamFunctorIfN3c104HalfENS3_8BFloat16EEJPfffffff10adamMode_tfEEvlPViT_T0_DpT1_
        .type           _Z25multi_tensor_apply_kernelI18TensorListMetadataILi5EE15DistAdamFunctorIfN3c104HalfENS3_8BFloat16EEJPfffffff10adamMode_tfEEvlPViT_T0_DpT1_,@function
        .size           _Z25multi_tensor_apply_kernelI18TensorListMetadataILi5EE15DistAdamFunctorIfN3c104HalfENS3_8BFloat16EEJPfffffff10adamMode_tfEEvlPViT_T0_DpT1_,(.L_x_1005 - _Z25multi_tensor_apply_kernelI18TensorListMetadataILi5EE15DistAdamFunctorIfN3c104HalfENS3_8BFloat16EEJPfffffff10adamMode_tfEEvlPViT_T0_DpT1_)
        .other          _Z25multi_tensor_apply_kernelI18TensorListMetadataILi5EE15DistAdamFunctorIfN3c104HalfENS3_8BFloat16EEJPfffffff10adamMode_tfEEvlPViT_T0_DpT1_,@"STO_CUDA_ENTRY STV_DEFAULT"
_Z25multi_tensor_apply_kernelI18TensorListMetadataILi5EE15DistAdamFunctorIfN3c104HalfENS3_8BFloat16EEJPfffffff10adamMode_tfEEvlPViT_T0_DpT1_:
.text._Z25multi_tensor_apply_kernelI18TensorListMetadataILi5EE15DistAdamFunctorIfN3c104HalfENS3_8BFloat16EEJPfffffff10adamMode_tfEEvlPViT_T0_DpT1_:
        /* <DEDUP_REMOVED lines=48> */
.L_x_875:
        /* <DEDUP_REMOVED lines=14> */
.L_x_882:
        /* <DEDUP_REMOVED lines=66> */
.L_x_877:
[----:B------:R-:W-:Y:S01]  /*0800*/  ISETP.NE.AND P1, PT, RZ, UR20, PT ;  /* 0x00000014ff007c0c */ /* 0x000fe2000bf25270 */
[----:B-----5:R-:W-:-:S05]  /*0810*/  HADD2.F32 R25, -RZ, R25.H0_H0 ;  /* 0x20000019ff197230 */ /* 0x020fca0000004100 */
[----:B0-----:R-:W-:-:S07]  /*0820*/  FMUL.FTZ R27, R25, UR10 ;  /* 0x0000000a191b7c20 */ /* 0x001fce0008410000 */
[----:B------:R-:W-:Y:S05]  /*0830*/  @!P1 BRA `(.L_x_878) ;  /* 0x0000000000e49947 */ /* 0x000fea0003800000 */
[----:B------:R-:W-:Y:S02]  /*0840*/  HADD2.F32 R26, -RZ, R22.H0_H0 ;  /* 0x20000016ff1a7230 */ /* 0x000fe40000004100 */
[C---:B------:R-:W-:Y:S01]  /*0850*/  FFMA.FTZ R25, R27.reuse, -UR22, R27 ;  /* 0x800000161b197c23 */ /* 0x040fe2000801001b */
[----:B------:R-:W0:Y:S03]  /*0860*/  MUFU.RCP R22, UR25 ;  /* 0x0000001900167d08 */ /* 0x000e260008001000 */
[----:B------:R-:W-:Y:S01]  /*0870*/  FFMA.FTZ R8, R8, UR22, R25 ;  /* 0x0000001608087c23 */ /* 0x000fe20008010019 */
[----:B------:R-:W-:-:S04]  /*0880*/  FMUL.FTZ R25, R27, R27 ;  /* 0x0000001b1b197220 */ /* 0x000fc80000410000 */
[----:B------:R-:W-:Y:S01]  /*0890*/  FFMA.FTZ R27, R25, -UR23, R25 ;  /* 0x80000017191b7c23 */ /* 0x000fe20008010019 */
[----:B------:R-:W-:-:S03]  /*08a0*/  FMUL.FTZ R25, R26, UR10 ;  /* 0x0000000a1a197c20 */ /* 0x000fc60008410000 */
[----:B------:R-:W-:Y:S01]  /*08b0*/  FFMA.FTZ R16, R16, UR23, R27 ;  /* 0x0000001710107c23 */ /* 0x000fe2000801001b */
[----:B------:R-:W-:Y:S02]  /*08c0*/  HADD2.F32 R27, -RZ, R24.H0_H0 ;  /* 0x20000018ff1b7230 */ /* 0x000fe40000004100 */
[C---:B------:R-:W-:Y:S01]  /*08d0*/  FFMA.FTZ R26, R25.reuse, -UR22, R25 ;  /* 0x80000016191a7c23 */ /* 0x040fe20008010019 */
[----:B------:R-:W-:Y:S01]  /*08e0*/  FMUL.FTZ R25, R25, R25 ;  /* 0x0000001919197220 */ /* 0x000fe20000410000 */
[----:B0-----:R-:W-:Y:S02]  /*08f0*/  FMUL.FTZ R24, R16, R22 ;  /* 0x0000001610187220 */ /* 0x001fe40000410000 */
[----:B------:R-:W-:Y:S01]  /*0900*/  FFMA.FTZ R9, R9, UR22, R26 ;  /* 0x0000001609097c23 */ /* 0x000fe2000801001a */
[----:B------:R-:W-:Y:S01]  /*0910*/  FMUL.FTZ R27, R27, UR10 ;  /* 0x0000000a1b1b7c20 */ /* 0x000fe20008410000 */
[----:B------:R-:W-:Y:S02]  /*0920*/  FFMA.FTZ R26, R25, -UR23, R25 ;  /* 0x80000017191a7c23 */ /* 0x000fe40008010019 */
[----:B------:R-:W0:Y:S01]  /*0930*/  MUFU.SQRT R24, R24 ;  /* 0x0000001800187308 */ /* 0x000e220000002000 */
[----:B------:R-:W-:Y:S01]  /*0940*/  FFMA.FTZ R25, R27, -UR22, R27 ;  /* 0x800000161b197c23 */ /* 0x000fe2000801001b */
[----:B------:R-:W-:Y:S01]  /*0950*/  FFMA.FTZ R17, R17, UR23, R26 ;  /* 0x0000001711117c23 */ /* 0x000fe2000801001a */
[----:B------:R-:W-:-:S02]  /*0960*/  HADD2.F32 R26, -RZ, R23.H0_H0 ;  /* 0x20000017ff1a7230 */ /* 0x000fc40000004100 */
[----:B------:R-:W-:Y:S01]  /*0970*/  FMUL.FTZ R27, R27, R27 ;  /* 0x0000001b1b1b7220 */ /* 0x000fe20000410000 */
[----:B------:R-:W-:Y:S01]  /*0980*/  FFMA.FTZ R10, R10, UR22, R25 ;  /* 0x000000160a0a7c23 */ /* 0x000fe20008010019 */
[----:B------:R-:W-:Y:S01]  /*0990*/  FMUL.FTZ R25, R17, R22 ;  /* 0x0000001611197220 */ /* 0x000fe20000410000 */
        /* <DEDUP_REMOVED lines=35> */
.L_x_878:
[----:B------:R-:W-:Y:S01]  /*0bd0*/  FFMA.FTZ R25, R12, UR26, R27 ;  /* 0x0000001a0c197c23 */ /* 0x000fe2000801001b */
[----:B------:R-:W-:-:S03]  /*0be0*/  HADD2.F32 R24, -RZ, R24.H0_H0 ;  /* 0x20000018ff187230 */ /* 0x000fc60000004100 */
[C---:B------:R-:W-:Y:S01]  /*0bf0*/  FFMA.FTZ R27, R25.reuse, -UR22, R25 ;  /* 0x80000016191b7c23 */ /* 0x040fe20008010019 */
[----:B------:R-:W-:-:S03]  /*0c00*/  FMUL.FTZ R25, R25, R25 ;  /* 0x0000001919197220 */ /* 0x000fc60000410000 */
[----:B------:R-:W-:Y:S01]  /*0c10*/  FFMA.FTZ R8, R8, UR22, R27 ;  /* 0x0000001608087c23 */ /* 0x000fe2000801001b */
[----:B------:R-:W-:Y:S02]  /*0c20*/  HADD2.F32 R27, -RZ, R22.H0_H0 ;  /* 0x20000016ff1b7230 */ /* 0x000fe40000004100 */
        /* <DEDUP_REMOVED lines=10> */
[----:B------:R-:W-:Y:S02]  /*0cd0*/  HADD2.F32 R26, -RZ, R23.H0_H0 ;  /* 0x20000017ff1a7230 */ /* 0x000fe40000004100 */
        /* <DEDUP_REMOVED lines=39> */
.L_x_879:
        /* <DEDUP_REMOVED lines=20> */
.L_x_880:
        /* <DEDUP_REMOVED lines=23> */
.L_x_881:
[----:B------:R-:W-:-:S04]  /*1200*/  MOV R0, UR7 ;  /* 0x0000000700007c02 */ /* 0x000fc80008000f00 */
[----:B------:R-:W-:-:S04]  /*1210*/  LEA R3, R0, R3, 0x2 ;  /* 0x0000000300037211 */ /* 0x000fc800078e10ff */
[----:B------:R-:W-:-:S13]  /*1220*/  ISETP.GE.AND P1, PT, R3, UR11, PT ;  /* 0x0000000b03007c0c */ /* 0x000fda000bf26270 */
[----:B------:R-:W-:Y:S05]  /*1230*/  @!P1 BRA `(.L_x_882) ;  /* 0xfffffff000689947 */ /* 0x000fea000383ffff */
[----:B------:R-:W-:Y:S05]  /*1240*/  BSYNC B0 ;  /* 0x0000000000007941 */ /* 0x000fea0003800000 */
.L_x_876:
[----:B------:R-:W-:Y:S05]  /*1250*/  EXIT ;  /* 0x000000000000794d */ /* 0x000fea0003800000 */
.L_x_883:
        /* <DEDUP_REMOVED lines=10> */
.L_x_1005:


//--------------------- .text._Z25multi_tensor_apply_kernelI18TensorListMetadataILi5EE15DistAdamFunctorIfN3c104HalfES4_EJPfffffff10adamMode_tfEEvlPViT_T0_DpT1_ --------------------------
	.section	.text._Z25multi_tensor_apply_kernelI18TensorListMetadataILi5EE15DistAdamFunctorIfN3c104HalfES4_EJPfffffff10adamMode_tfEEvlPViT_T0_DpT1_,"ax",@progbits
	.align	128
        .global         _Z25multi_tensor_apply_kernelI18TensorListMetadataILi5EE15DistAdamFunctorIfN3c104HalfES4_EJPfffffff10adamMode_tfEEvlPViT_T0_DpT1_
        .type           _Z25multi_tensor_apply_kernelI18TensorListMetadataILi5EE15DistAdamFunctorIfN3c104HalfES4_EJPfffffff10adamMode_tfEEvlPViT_T0_DpT1_,@function
        .size           _Z25multi_tensor_apply_kernelI18TensorListMetadataILi5EE15DistAdamFunctorIfN3c104HalfES4_EJPfffffff10adamMode_tfEEvlPViT_T0_DpT1_,(.L_x_1006 - _Z25multi_tensor_apply_kernelI18TensorListMetadataILi5EE15DistAdamFunctorIfN3c104HalfES4_EJPfffffff10adamMode_tfEEvlPViT_T0_DpT1_)
        .other          _Z25multi_tensor_apply_kernelI18TensorListMetadataILi5EE15DistAdamFunctorIfN3c104HalfES4_EJPfffffff10adamMode_tfEEvlPViT_T0_DpT1_,@"STO_CUDA_ENTRY STV_DEFAULT"
_Z25multi_tensor_apply_kernelI18TensorListMetadataILi5EE15DistAdamFunctorIfN3c104HalfES4_EJPfffffff10adamMode_tfEEvlPViT_T0_DpT1_:
.text._Z25multi_tensor_apply_kernelI18TensorListMetadataILi5EE15DistAdamFunctorIfN3c104HalfES4_EJPfffffff10adamMode_tfEEvlPViT_T0_DpT1_:
        /* <DEDUP_REMOVED lines=48> */
.L_x_884:
        /* <DEDUP_REMOVED lines=14> */
.L_x_891:
        /* <DEDUP_REMOVED lines=66> */
.L_x_886:
        /* <DEDUP_REMOVED lines=61> */
.L_x_887:
        /* <DEDUP_REMOVED lines=56> */
.L_x_888:
        /* <DEDUP_REMOVED lines=20> */
.L_x_889:
        /* <DEDUP_REMOVED lines=23> */
.L_x_890:
[----:B------:R-:W-:-:S04]  /*1200*/  MOV R0, UR7 ;  /* 0x0000000700007c02 */ /* 0x000fc80008000f00 */
[----:B------:R-:W-:-:S04]  /*1210*/  LEA R3, R0, R3, 0x2 ;  /* 0x0000000300037211 */ /* 0x000fc800078e10ff */
[----:B------:R-:W-:-:S13]  /*1220*/  ISETP.GE.AND P1, PT, R3, UR11, PT ;  /* 0x0000000b03007c0c */ /* 0x000fda000bf26270 */
[----:B------:R-:W-:Y:S05]  /*1230*/  @!P1 BRA `(.L_x_891) ;  /* 0xfffffff000689947 */ /* 0x000fea000383ffff */
[----:B------:R-:W-:Y:S05]  /*1240*/  BSYNC B0 ;  /* 0x0000000000007941 */ /* 0x000fea0003800000 */
.L_x_885:
[----:B------:R-:W-:Y:S05]  /*1250*/  EXIT ;  /* 0x000000000000794d */ /* 0x000fea0003800000 */
.L_x_892:
        /* <DEDUP_REMOVED lines=10> */
.L_x_1006:


//--------------------- .text._Z25multi_tensor_apply_kernelI18TensorListMetadataILi5EE15DistAdamFunctorIfN3c104HalfEfEJPfffffff10adamMode_tfEEvlPViT_T0_DpT1_ --------------------------
	.section	.text._Z25multi_tensor_apply_kernelI18TensorListMetadataILi5EE15DistAdamFunctorIfN3c104HalfEfEJPfffffff10adamMode_tfEEvlPViT_T0_DpT1_,"ax",@progbits
	.align	128
        .global         _Z25multi_tensor_apply_kernelI18TensorListMetadataILi5EE15DistAdamFunctorIfN3c104HalfEfEJPfffffff10adamMode_tfEEvlPViT_T0_DpT1_
        .type           _Z25multi_tensor_apply_kernelI18TensorListMetadataILi5EE15DistAdamFunctorIfN3c104HalfEfEJPfffffff10adamMode_tfEEvlPViT_T0_DpT1_,@function
        .size           _Z25multi_tensor_apply_kernelI18TensorListMetadataILi5EE15DistAdamFunctorIfN3c104HalfEfEJPfffffff10adamMode_tfEEvlPViT_T0_DpT1_,(.L_x_1007 - _Z25multi_tensor_apply_kernelI18TensorListMetadataILi5EE15DistAdamFunctorIfN3c104HalfEfEJPfffffff10adamMode_tfEEvlPViT_T0_DpT1_)
        .other          _Z25multi_tensor_apply_kernelI18TensorListMetadataILi5EE15DistAdamFunctorIfN3c104HalfEfEJPfffffff10adamMode_tfEEvlPViT_T0_DpT1_,@"STO_CUDA_ENTRY STV_DEFAULT"
_Z25multi_tensor_apply_kernelI18TensorListMetadataILi5EE15DistAdamFunctorIfN3c104HalfEfEJPfffffff10adamMode_tfEEvlPViT_T0_DpT1_:
.text._Z25multi_tensor_apply_kernelI18TensorListMetadataILi5EE15DistAdamFunctorIfN3c104HalfEfEJPfffffff10adamMode_tfEEvlPViT_T0_DpT1_:
        /* <DEDUP_REMOVED lines=49> */
.L_x_893:
        /* <DEDUP_REMOVED lines=11> */
.L_x_899:
        /* <DEDUP_REMOVED lines=64> */
.L_x_895:
[----:B------:R-:W-:Y:S01]  /*07c0*/  ISETP.NE.AND P1, PT, RZ, UR20, PT ;  /* 0x00000014ff007c0c */ /* 0x000fe2000bf25270 */
[----:B-----5:R-:W-:-:S05]  /*07d0*/  HADD2.F32 R25, -RZ, R25.H0_H0 ;  /* 0x20000019ff197230 */ /* 0x020fca0000004100 */
[----:B0-----:R-:W-:-:S07]  /*07e0*/  FMUL.FTZ R27, R25, UR10 ;  /* 0x0000000a191b7c20 */ /* 0x001fce0008410000 */
[----:B------:R-:W-:Y:S05]  /*07f0*/  @!P1 BRA `(.L_x_896) ;  /* 0x0000000000e49947 */ /* 0x000fea0003800000 */
[C---:B------:R-:W-:Y:S01]  /*0800*/  FFMA.FTZ R25, R27.reuse, -UR22, R27 ;  /* 0x800000161b197c23 */ /* 0x040fe2000801001b */
[----:B------:R-:W-:Y:S02]  /*0810*/  HADD2.F32 R26, -RZ, R22.H0_H0 ;  /* 0x20000016ff1a7230 */ /* 0x000fe40000004100 */
[----:B------:R-:W0:Y:S01]  /*0820*/  MUFU.RCP R22, UR25 ;  /* 0x0000001900167d08 */ /* 0x000e220008001000 */
[----:B------:R-:W-:Y:S01]  /*0830*/  FFMA.FTZ R8, R8, UR22, R25 ;  /* 0x0000001608087c23 */ /* 0x000fe20008010019 */
[----:B------:R-:W-:-:S04]  /*0840*/  FMUL.FTZ R25, R27, R27 ;  /* 0x0000001b1b197220 */ /* 0x000fc80000410000 */
[----:B------:R-:W-:Y:S01]  /*0850*/  FFMA.FTZ R27, R25, -UR23, R25 ;  /* 0x80000017191b7c23 */ /* 0x000fe20008010019 */
[----:B------:R-:W-:-:S03]  /*0860*/  FMUL.FTZ R25, R26, UR10 ;  /* 0x0000000a1a197c20 */ /* 0x000fc60008410000 */
[----:B------:R-:W-:Y:S01]  /*0870*/  FFMA.FTZ R16, R16, UR23, R27 ;  /* 0x0000001710107c23 */ /* 0x000fe2000801001b */
[----:B------:R-:W-:Y:S02]  /*0880*/  HADD2.F32 R27, -RZ, R24.H0_H0 ;  /* 0x20000018ff1b7230 */ /* 0x000fe40000004100 */
        /* <DEDUP_REMOVED lines=8> */
[----:B------:R-:W-:Y:S02]  /*0910*/  HADD2.F32 R26, -RZ, R23.H0_H0 ;  /* 0x20000017ff1a7230 */ /* 0x000fe40000004100 */
        /* <DEDUP_REMOVED lines=39> */
.L_x_896:
        /* <DEDUP_REMOVED lines=56> */
.L_x_897:
        /* <DEDUP_REMOVED lines=34> */
.L_x_898:
[----:B------:R-:W-:-:S04]  /*1130*/  MOV R3, UR7 ;  /* 0x0000000700037c02 */ /* 0x000fc80008000f00 */
[----:B------:R-:W-:-:S04]  /*1140*/  LEA R2, R3, R2, 0x2 ;  /* 0x0000000203027211 */ /* 0x000fc800078e10ff */
[----:B------:R-:W-:-:S13]  /*1150*/  ISETP.GE.AND P1, PT, R2, UR11, PT ;  /* 0x0000000b02007c0c */ /* 0x000fda000bf26270 */
[----:B------:R-:W-:Y:S05]  /*1160*/  @!P1 BRA `(.L_x_899) ;  /* 0xfffffff000949947 */ /* 0x000fea000383ffff */
[----:B------:R-:W-:Y:S05]  /*1170*/  BSYNC B0 ;  /* 0x0000000000007941 */ /* 0x000fea0003800000 */
.L_x_894:
[----:B------:R-:W-:Y:S05]  /*1180*/  EXIT ;  /* 0x000000000000794d */ /* 0x000fea0003800000 */
.L_x_900:
        /* <DEDUP_REMOVED lines=15> */
.L_x_1007:


//--------------------- .text._Z25multi_tensor_apply_kernelI18TensorListMetadataILi5EE15DistAdamFunctorIffN3c108BFloat16EEJPfffffff10adamMode_tfEEvlPViT_T0_DpT1_ --------------------------
	.section	.text._Z25multi_tensor_apply_kernelI18TensorListMetadataILi5EE15DistAdamFunctorIffN3c108BFloat16EEJPfffffff10adamMode_tfEEvlPViT_T0_DpT1_,"ax",@progbits
	.align	128
        .global         _Z25multi_tensor_apply_kernelI18TensorListMetadataILi5EE15DistAdamFunctorIffN3c108BFloat16EEJPfffffff10adamMode_tfEEvlPViT_T0_DpT1_
        .type           _Z25multi_tensor_apply_kernelI18TensorListMetadataILi5EE15DistAdamFunctorIffN3c108BFloat16EEJPfffffff10adamMode_tfEEvlPViT_T0_DpT1_,@function
        .size           _Z25multi_tensor_apply_kernelI18TensorListMetadataILi5EE15DistAdamFunctorIffN3c108BFloat16EEJPfffffff10adamMode_tfEEvlPViT_T0_DpT1_,(.L_x_1008 - _Z25multi_tensor_apply_kernelI18TensorListMetadataILi5EE15DistAdamFunctorIffN3c108BFloat16EEJPfffffff10adamMode_tfEEvlPViT_T0_DpT1_)
        .other          _Z25multi_tensor_apply_kernelI18TensorListMetadataILi5EE15DistAdamFunctorIffN3c108BFloat16EEJPfffffff10adamMode_tfEEvlPViT_T0_DpT1_,@"STO_CUDA_ENTRY STV_DEFAULT"
_Z25multi_tensor_apply_kernelI18TensorListMetadataILi5EE15DistAdamFunctorIffN3c108BFloat16EEJPfffffff10adamMode_tfEEvlPViT_T0_DpT1_:
.text._Z25multi_tensor_apply_kernelI18TensorListMetadataILi5EE15DistAdamFunctorIffN3c108BFloat16EEJPfffffff10adamMode_tfEEvlPViT_T0_DpT1_:
        /* <DEDUP_REMOVED lines=44> */
[----:B------:R-:W-:-:S04]  /*02c0*/  @!UP0 ULEA UR7, UR6, UR4, 0x1 ;  /* 0x0000000406078291 */ /* 0x000fc8000f8e083f */
[----:B------:R-:W-:-:S04]  /*02d0*/  @!UP0 ULOP3.LUT UP1, URZ, UR7, 0x7, URZ, 0xc0, !UPT ;  /* 0x00000007073f8892 */ /* 0x000fc8000f82c03f */
[----:B------:R-:W-:-:S06]  /*02e0*/  @!UP0 USEL UR7, URZ, 0x1, UP1 ;  /* 0x000000013f078887 */ /* 0x000fcc0008800000 */
[----:B------:R-:W-:-:S04]  /*02f0*/  @!P1 MOV R3, UR7 ;  /* 0x0000000700039c02 */ /* 0x000fc80008000f00 */
[----:B------:R-:W-:-:S07]  /*0300*/  @!P1 PRMT R0, R3, 0x7610, R0 ;  /* 0x0000761003009816 */ /* 0x000fce0000000000 */
.L_x_901:
        /* <DEDUP_REMOVED lines=11> */
.L_x_908:
[----:B------:R-:W-:Y:S02]  /*03c0*/  IADD3 R3, P1, R2, UR6, RZ ;  /* 0x0000000602037c10 */ /* 0x000fe4000ff3e0ff */
[----:B------:R-:W-:Y:S02]  /*03d0*/  SHF.R.S32.HI R0, RZ, 0x1f, R2 ;  /* 0x0000001fff007819 */ /* 0x000fe40000011402 */
[----:B012---:R-:W-:Y:S02]  /*03e0*/  MOV R5, UR6 ;  /* 0x0000000600057c02 */ /* 0x007fe40008000f00 */
[----:B------:R-:W-:Y:S02]  /*03f0*/  SHF.L.U32 R26, R3, 0x2, RZ ;  /* 0x00000002031a7819 */ /* 0x000fe400000006ff */
[----:B------:R-:W-:Y:S02]  /*0400*/  LEA.HI.X.SX32 R0, R5, R0, 0x1, P1 ;  /* 0x0000000005007211 */ /* 0x000fe400008f0eff */
[----:B------:R-:W-:-:S02]  /*0410*/  IADD3 R24, P1, R26, UR12, RZ ;  /* 0x0000000c1a187c10 */ /* 0x000fc4000ff3e0ff */
[C---:B------:R-:W-:Y:S02]  /*0420*/  IADD3 R22, P2, R26.reuse, UR14, RZ ;  /* 0x0000000e1a167c10 */ /* 0x040fe4000ff5e0ff */
[C---:B------:R-:W-:Y:S02]  /*0430*/  IADD3 R20, P3, R26.reuse, UR16, RZ ;  /* 0x000000101a147c10 */ /* 0x040fe4000ff7e0ff */
[----:B------:R-:W-:Y:S02]  /*0440*/  SHF.L.U64.HI R4, R3, 0x2, R0 ;  /* 0x0000000203047819 */ /* 0x000fe40000010200 */
[----:B------:R-:W-:Y:S02]  /*0450*/  IADD3 R26, P4, R26, UR18, RZ ;  /* 0x000000121a1a7c10 */ /* 0x000fe4000ff9e0ff */
[C---:B------:R-:W-:Y:S02]  /*0460*/  IADD3.X R25, R4.reuse, UR13, RZ, P1, !PT ;  /* 0x0000000d04197c10 */ /* 0x040fe40008ffe4ff */
[----:B------:R-:W-:-:S02]  /*0470*/  IADD3.X R23, R4, UR15, RZ, P2, !PT ;  /* 0x0000000f04177c10 */ /* 0x000fc400097fe4ff */
[C---:B------:R-:W-:Y:S02]  /*0480*/  IADD3.X R21, R4.reuse, UR17, RZ, P3, !PT ;  /* 0x0000001104157c10 */ /* 0x040fe40009ffe4ff */
[----:B------:R-:W-:Y:S01]  /*0490*/  IADD3.X R27, R4, UR19, RZ, P4, !PT ;  /* 0x00000013041b7c10 */ /* 0x000fe2000a7fe4ff */
[----:B------:R0:W5:Y:S04]  /*04a0*/  @P0 LDG.E.128 R8, desc[UR8][R22.64] ;  /* 0x0000000816080981 */ /* 0x000168000c1e1d00 */
[----:B------:R0:W5:Y:S04]  /*04b0*/  @P0 LDG.E.128 R4, desc[UR8][R24.64] ;  /* 0x0000000818040981 */ /* 0x000168000c1e1d00 */
[----:B------:R0:W5:Y:S04]  /*04c0*/  @P0 LDG.E.128 R12, desc[UR8][R20.64] ;  /* 0x00000008140c0981 */ /* 0x000168000c1e1d00 */
[----:B------:R0:W5:Y:S01]  /*04d0*/  @P0 LDG.E.128 R16, desc[UR8][R26.64] ;  /* 0x000000081a100981 */ /* 0x000162000c1e1d00 */
[----:B------:R-:W-:Y:S05]  /*04e0*/  @P0 BRA `(.L_x_903) ;  /* 0x00000000007c0947 */ /* 0x000fea0003800000 */
[C---:B-----5:R-:W-:Y:S02]  /*04f0*/  IADD3 R4, R2.reuse, 0x1, RZ ;  /* 0x0000000102047810 */ /* 0x060fe40007ffe0ff */
[----:B------:R-:W-:Y:S02]  /*0500*/  CS2R R16, SRZ ;  /* 0x0000000000107805 */ /* 0x000fe4000001ff00 */
[C---:B------:R-:W-:Y:S02]  /*0510*/  IADD3 R5, R2.reuse, 0x2, RZ ;  /* 0x0000000202057810 */ /* 0x040fe40007ffe0ff */
[----:B------:R-:W-:Y:S02]  /*0520*/  CS2R R18, SRZ ;  /* 0x0000000000127805 */ /* 0x000fe4000001ff00 */
[C---:B------:R-:W-:Y:S02]  /*0530*/  IADD3 R6, R2.reuse, 0x3, RZ ;  /* 0x0000000302067810 */ /* 0x040fe40007ffe0ff */
[----:B------:R-:W-:-:S02]  /*0540*/  ISETP.GE.AND P1, PT, R2, UR11, PT ;  /* 0x0000000b02007c0c */ /* 0x000fc4000bf26270 */
[----:B------:R-:W-:Y:S02]  /*0550*/  ISETP.GE.AND P2, PT, R4, UR11, PT ;  /* 0x0000000b04007c0c */ /* 0x000fe4000bf46270 */
[----:B------:R-:W-:Y:S02]  /*0560*/  ISETP.GE.AND P3, PT, R5, UR11, PT ;  /* 0x0000000b05007c0c */ /* 0x000fe4000bf66270 */
[----:B------:R-:W-:Y:S02]  /*0570*/  ISETP.GE.AND P4, PT, R6, UR11, PT ;  /* 0x0000000b06007c0c */ /* 0x000fe4000bf86270 */
[----:B------:R-:W-:Y:S02]  /*0580*/  CS2R R4, SRZ ;  /* 0x0000000000047805 */ /* 0x000fe4000001ff00 */
[----:B------:R-:W-:Y:S02]  /*0590*/  CS2R R8, SRZ ;  /* 0x0000000000087805 */ /* 0x000fe4000001ff00 */
[----:B------:R-:W-:-:S02]  /*05a0*/  CS2R R12, SRZ ;  /* 0x00000000000c7805 */ /* 0x000fc4000001ff00 */
[----:B------:R-:W-:Y:S02]  /*05b0*/  CS2R R6, SRZ ;  /* 0x0000000000067805 */ /* 0x000fe4000001ff00 */
[----:B------:R-:W-:Y:S02]  /*05c0*/  CS2R R10, SRZ ;  /* 0x00000000000a7805 */ /* 0x000fe4000001ff00 */
[----:B------:R-:W-:Y:S01]  /*05d0*/  CS2R R14, SRZ ;  /* 0x00000000000e7805 */ /* 0x000fe2000001ff00 */
        /* <DEDUP_REMOVED lines=16> */
.L_x_903:
[----:B------:R-:W-:Y:S01]  /*06e0*/  ISETP.NE.AND P1, PT, RZ, UR20, PT ;  /* 0x00000014ff007c0c */ /* 0x000fe2000bf25270 */
[----:B-----5:R-:W-:-:S12]  /*06f0*/  FMUL.FTZ R29, R16, UR10 ;  /* 0x0000000a101d7c20 */ /* 0x020fd80008410000 */
[----:B------:R-:W-:Y:S05]  /*0700*/  @!P1 BRA `(.L_x_904) ;  /* 0x0000000000d89947 */ /* 0x000fea0003800000 */
[----:B------:R-:W2:Y:S01]  /*0710*/  MUFU.RCP R16, UR25 ;  /* 0x0000001900107d08 */ /* 0x000ea20008001000 */
[C---:B01----:R-:W-:Y:S01]  /*0720*/  FFMA.FTZ R27, R29.reuse, -UR22, R29 ;  /* 0x800000161d1b7c23 */ /* 0x043fe2000801001d */
[----:B------:R-:W-:Y:S01]  /*0730*/  FMUL.FTZ R26, R29, R29 ;  /* 0x0000001d1d1a7220 */ /* 0x000fe20000410000 */
[----:B------:R-:W-:Y:S01]  /*0740*/  FMUL.FTZ R17, R17, UR10 ;  /* 0x0000000a11117c20 */ /* 0x000fe20008410000 */
[----:B------:R-:W-:Y:S01]  /*0750*/  FMUL.FTZ R18, R18, UR10 ;  /* 0x0000000a12127c20 */ /* 0x000fe20008410000 */
[----:B------:R-:W-:Y:S01]  /*0760*/  FFMA.FTZ R8, R8, UR22, R27 ;  /* 0x0000001608087c23 */ /* 0x000fe2000801001b */
[----:B------:R-:W-:Y:S01]  /*0770*/  FFMA.FTZ R27, R26, -UR23, R26 ;  /* 0x800000171a1b7c23 */ /* 0x000fe2000801001a */
[C---:B------:R-:W-:Y:S01]  /*0780*/  FFMA.FTZ R26, R17.reuse, -UR22, R17 ;  /* 0x80000016111a7c23 */ /* 0x040fe20008010011 */
[----:B------:R-:W-:Y:S02]  /*0790*/  FMUL.FTZ R17, R17, R17 ;  /* 0x0000001111117220 */ /* 0x000fe40000410000 */
[----:B------:R-:W-:Y:S01]  /*07a0*/  FFMA.FTZ R12, R12, UR23, R27 ;  /* 0x000000170c0c7c23 */ /* 0x000fe2000801001b */
[----:B------:R-:W-:Y:S01]  /*07b0*/  FFMA.FTZ R9, R9, UR22, R26 ;  /* 0x0000001609097c23 */ /* 0x000fe2000801001a */
[----:B------:R-:W-:Y:S01]  /*07c0*/  FFMA.FTZ R28, R17, -UR23, R17 ;  /* 0x80000017111c7c23 */ /* 0x000fe20008010011 */
[C---:B------:R-:W-:Y:S01]  /*07d0*/  FFMA.FTZ R17, R18.reuse, -UR22, R18 ;  /* 0x8000001612117c23 */ /* 0x040fe20008010012 */
[----:B------:R-:W-:-:S02]  /*07e0*/  FMUL.FTZ R18, R18, R18 ;  /* 0x0000001212127220 */ /* 0x000fc40000410000 */
[----:B------:R-:W-:Y:S01]  /*07f0*/  FFMA.FTZ R13, R13, UR23, R28 ;  /* 0x000000170d0d7c23 */ /* 0x000fe2000801001c */
[-C--:B--2---:R-:W-:Y:S01]  /*0800*/  FMUL.FTZ R26, R12, R16.reuse ;  /* 0x000000100c1a7220 */ /* 0x084fe20000410000 */
[----:B------:R-:W-:Y:S01]  /*0810*/  FFMA.FTZ R27, R18, -UR23, R18 ;  /* 0x80000017121b7c23 */ /* 0x000fe20008010012 */
[----:B------:R-:W-:Y:S01]  /*0820*/  FFMA.FTZ R10, R10, UR22, R17 ;  /* 0x000000160a0a7c23 */ /* 0x000fe20008010011 */
[----:B------:R-:W-:Y:S02]  /*0830*/  FMUL.FTZ R17, R13, R16 ;  /* 0x000000100d117220 */ /* 0x000fe40000410000 */
[----:B------:R-:W-:Y:S01]  /*0840*/  FFMA.FTZ R14, R14, UR23, R27 ;  /* 0x000000170e0e7c23 */ /* 0x000fe2000801001b */
[----:B------:R-:W0:Y:S08]  /*0850*/  MUFU.SQRT R26, R26 ;  /* 0x0000001a001a7308 */ /* 0x000e300000002000 */
[----:B------:R-:W1:Y:S01]  /*0860*/  MUFU.SQRT R17, R17 ;  /* 0x0000001100117308 */ /* 0x000e620000002000 */
[----:B0-----:R-:W-:Y:S01]  /*0870*/  FADD.FTZ R27, R26, UR21 ;  /* 0x000000151a1b7e21 */ /* 0x001fe20008010000 */
[----:B------:R-:W-:-:S06]  /*0880*/  FMUL.FTZ R26, R19, UR10 ;  /* 0x0000000a131a7c20 */ /* 0x000fcc0008410000 */
[----:B------:R0:W-:Y:S01]  /*0890*/  MUFU.RCP R19, R27 ;  /* 0x0000001b00137308 */ /* 0x0001e20000001000 */
[C---:B------:R-:W-:Y:S01]  /*08a0*/  FMUL.FTZ R28, R26.reuse, R26 ;  /* 0x0000001a1a1c7220 */ /* 0x040fe20000410000 */
[----:B------:R-:W-:Y:S01]  /*08b0*/  FFMA.FTZ R18, R26, -UR22, R26 ;  /* 0x800000161a127c23 */ /* 0x000fe2000801001a */
[----:B-1----:R-:W-:Y:S02]  /*08c0*/  FADD.FTZ R29, R17, UR21 ;  /* 0x00000015111d7e21 */ /* 0x002fe40008010000 */
[----:B------:R-:W-:Y:S01]  /*08d0*/  FFMA.FTZ R28, R28, -UR23, R28 ;  /* 0x800000171c1c7c23 */ /* 0x000fe2000801001c */
[----:B------:R-:W-:Y:S02]  /*08e0*/  FFMA.FTZ R11, R11, UR22, R18 ;  /* 0x000000160b0b7c23 */ /* 0x000fe40008010012 */
[----:B------:R-:W1:Y:S01]  /*08f0*/  MUFU.RCP R18, UR24 ;  /* 0x0000001800127d08 */ /* 0x000e620008001000 */
[----:B------:R-:W-:Y:S01]  /*0900*/  FFMA.FTZ R15, R15, UR23, R28 ;  /* 0x000000170f0f7c23 */ /* 0x000fe2000801001c */
[----:B0-----:R-:W-:-:S03]  /*0910*/  FMUL.FTZ R27, R14, R16 ;  /* 0x000000100e1b7220 */ /* 0x001fc60000410000 */
[----:B------:R-:W-:-:S03]  /*0920*/  FMUL.FTZ R16, R15, R16 ;  /* 0x000000100f107220 */ /* 0x000fc60000410000 */
[----:B------:R-:W0:Y:S08]  /*0930*/  MUFU.SQRT R27, R27 ;  /* 0x0000001b001b7308 */ /* 0x000e300000002000 */
[----:B------:R-:W2:Y:S01]  /*0940*/  MUFU.SQRT R16, R16 ;  /* 0x0000001000107308 */ /* 0x000ea20000002000 */
[-C--:B-1----:R-:W-:Y:S01]  /*0950*/  FMUL.FTZ R28, R8, R18.reuse ;  /* 0x00000012081c7220 */ /* 0x082fe20000410000 */
[----:B------:R-:W-:-:S03]  /*0960*/  FMUL.FTZ R17, R9, R18 ;  /* 0x0000001209117220 */ /* 0x000fc60000410000 */
[----:B------:R-:W-:-:S03]  /*0970*/  FMUL.FTZ R19, R28, R19 ;  /* 0x000000131c137220 */ /* 0x000fc60000410000 */
[----:B------:R2:W1:Y:S01]  /*0980*/  MUFU.RCP R26, R29 ;  /* 0x0000001d001a7308 */ /* 0x0004620000001000 */
[----:B0-----:R-:W-:Y:S01]  /*0990*/  FADD.FTZ R28, R27, UR21 ;  /* 0x000000151b1c7e21 */ /* 0x001fe20008010000 */
[----:B------:R-:W-:-:S06]  /*09a0*/  FFMA.FTZ R19, R4, UR26, R19 ;  /* 0x0000001a04137c23 */ /* 0x000fcc0008010013 */
[----:B------:R-:W0:Y:S01]  /*09b0*/  MUFU.RCP R28, R28 ;  /* 0x0000001c001c7308 */ /* 0x000e220000001000 */
[----:B--2---:R-:W-:-:S07]  /*09c0*/  FADD.FTZ R29, R16, UR21 ;  /* 0x00000015101d7e21 */ /* 0x004fce0008010000 */
[----:B------:R-:W2:Y:S01]  /*09d0*/  MUFU.RCP R29, R29 ;  /* 0x0000001d001d7308 */ /* 0x000ea20000001000 */
[----:B-1----:R-:W-:Y:S01]  /*09e0*/  FMUL.FTZ R26, R17, R26 ;  /* 0x0000001a111a7220 */ /* 0x002fe20000410000 */
[-C--:B------:R-:W-:Y:S01]  /*09f0*/  FMUL.FTZ R17, R10, R18.reuse ;  /* 0x000000120a117220 */ /* 0x080fe20000410000 */
[----:B------:R-:W-:Y:S02]  /*0a00*/  FMUL.FTZ R18, R11, R18 ;  /* 0x000000120b127220 */ /* 0x000fe40000410000 */
[----:B------:R-:W-:Y:S01]  /*0a10*/  FFMA.FTZ R26, R5, UR26, R26 ;  /* 0x0000001a051a7c23 */ /* 0x000fe2000801001a */
[----:B0-----:R-:W-:-:S04]  /*0a20*/  FMUL.FTZ R17, R17, R28 ;  /* 0x0000001c11117220 */ /* 0x001fc80000410000 */
[----:B------:R-:W-:Y:S01]  /*0a30*/  FFMA.FTZ R17, R6, UR26, R17 ;  /* 0x0000001a06117c23 */ /* 0x000fe20008010011 */
[----:B--2---:R-:W-:-:S04]  /*0a40*/  FMUL.FTZ R18, R18, R29 ;  /* 0x0000001d12127220 */ /* 0x004fc80000410000 */
[----:B------:R-:W-:Y:S01]  /*0a50*/  FFMA.FTZ R18, R7, UR26, R18 ;  /* 0x0000001a07127c23 */ /* 0x000fe20008010012 */
[----:B------:R-:W-:Y:S06]  /*0a60*/  BRA `(.L_x_905) ;  /* 0x0000000000d47947 */ /* 0x000fec0003800000 */
.L_x_904:
[----:B------:R-:W-:Y:S01]  /*0a70*/  FFMA.FTZ R16, R4, UR26, R29 ;  /* 0x0000001a04107c23 */ /* 0x000fe2000801001d */
[----:B01----:R-:W-:-:S03]  /*0a80*/  FMUL.FTZ R26, R5, UR26 ;  /* 0x0000001a051a7c20 */ /* 0x003fc60008410000 */
[C---:B------:R-:W-:Y:S01]  /*0a90*/  FFMA.FTZ R27, R16.reuse, -UR22, R16 ;  /* 0x80000016101b7c23 */ /* 0x040fe20008010010 */
[----:B------:R-:W-:Y:S01]  /*0aa0*/  FFMA.FTZ R17, R17, UR10, R26 ;  /* 0x0000000a11117c23 */ /* 0x000fe2000801001a */
[----:B------:R-:W-:Y:S02]  /*0ab0*/  FMUL.FTZ R26, R16, R16 ;  /* 0x00000010101a7220 */ /* 0x000fe40000410000 */
[----:B------:R-:W0:Y:S01]  /*0ac0*/  MUFU.RCP R16, UR25 ;  /* 0x0000001900107d08 */ /* 0x000e220008001000 */
[----:B------:R-:W-:Y:S01]  /*0ad0*/  FFMA.FTZ R8, R8, UR22, R27 ;  /* 0x0000001608087c23 */ /* 0x000fe2000801001b */
[----:B------:R-:W-:Y:S01]  /*0ae0*/  FFMA.FTZ R27, R26, -UR23, R26 ;  /* 0x800000171a1b7c23 */ /* 0x000fe2000801001a */
[----:B------:R-:W-:-:S03]  /*0af0*/  FFMA.FTZ R26, R17, -UR22, R17 ;  /* 0x80000016111a7c23 */ /* 0x000fc60008010011 */
[----:B------:R-:W-:Y:S01]  /*0b00*/  FFMA.FTZ R12, R12, UR23, R27 ;  /* 0x000000170c0c7c23 */ /* 0x000fe2000801001b */
[----:B------:R-:W-:Y:S01]  /*0b10*/  FMUL.FTZ R27, R17, R17 ;  /* 0x00000011111b7220 */ /* 0x000fe20000410000 */
[----:B------:R-:W-:Y:S01]  /*0b20*/  FFMA.FTZ R9, R9, UR22, R26 ;  /* 0x0000001609097c23 */ /* 0x000fe2000801001a */
[----:B------:R-:W-:Y:S02]  /*0b30*/  FMUL.FTZ R26, R7, UR26 ;  /* 0x0000001a071a7c20 */ /* 0x000fe40008410000 */
[----:B------:R-:W-:Y:S01]  /*0b40*/  FFMA.FTZ R28, R27, -UR23, R27 ;  /* 0x800000171b1c7c23 */ /* 0x000fe2000801001b */
[----:B------:R-:W-:Y:S01]  /*0b50*/  FMUL.FTZ R27, R6, UR26 ;  /* 0x0000001a061b7c20 */ /* 0x000fe20008410000 */
[----:B------:R-:W-:Y:S02]  /*0b60*/  FFMA.FTZ R19, R19, UR10, R26 ;  /* 0x0000000a13137c23 */ /* 0x000fe4000801001a */
[----:B------:R-:W-:Y:S01]  /*0b70*/  FFMA.FTZ R13, R13, UR23, R28 ;  /* 0x000000170d0d7c23 */ /* 0x000fe2000801001c */
[----:B------:R-:W-:Y:S01]  /*0b80*/  FFMA.FTZ R18, R18, UR10, R27 ;  /* 0x0000000a12127c23 */ /* 0x000fe2000801001b */
[----:B0-----:R-:W-:-:S02]  /*0b90*/  FMUL.FTZ R17, R12, R16 ;  /* 0x000000100c117220 */ /* 0x001fc40000410000 */
[----:B------:R-:W-:Y:S01]  /*0ba0*/  FMUL.FTZ R28, R13, R16 ;  /* 0x000000100d1c7220 */ /* 0x000fe20000410000 */
[C---:B------:R-:W-:Y:S01]  /*0bb0*/  FFMA.FTZ R27, R18.reuse, -UR22, R18 ;  /* 0x80000016121b7c23 */ /* 0x040fe20008010012 */
[----:B------:R-:W-:Y:S02]  /*0bc0*/  FMUL.FTZ R18, R18, R18 ;  /* 0x0000001212127220 */ /* 0x000fe40000410000 */
[----:B------:R-:W0:Y:S01]  /*0bd0*/  MUFU.SQRT R17, R17 ;  /* 0x0000001100117308 */ /* 0x000e220000002000 */
[----:B------:R-:W-:Y:S01]  /*0be0*/  FFMA.FTZ R10, R10, UR22, R27 ;  /* 0x000000160a0a7c23 */ /* 0x000fe2000801001b */
[----:B------:R-:W-:Y:S01]  /*0bf0*/  FFMA.FTZ R29, R18, -UR23, R18 ;  /* 0x80000017121d7c23 */ /* 0x000fe20008010012 */
[C---:B------:R-:W-:Y:S01]  /*0c00*/  FFMA.FTZ R18, R19.reuse, -UR22, R19 ;  /* 0x8000001613127c23 */ /* 0x040fe20008010013 */
[----:B------:R-:W-:Y:S02]  /*0c10*/  FMUL.FTZ R19, R19, R19 ;  /* 0x0000001313137220 */ /* 0x000fe40000410000 */
[----:B------:R-:W-:Y:S01]  /*0c20*/  FFMA.FTZ R14, R14, UR23, R29 ;  /* 0x000000170e0e7c23 */ /* 0x000fe2000801001d */
[----:B------:R-:W-:Y:S01]  /*0c30*/  FFMA.FTZ R11, R11, UR22, R18 ;  /* 0x000000160b0b7c23 */ /* 0x000fe20008010012 */
[----:B------:R1:W2:Y:S08]  /*0c40*/  MUFU.SQRT R26, R28 ;  /* 0x0000001c001a7308 */ /* 0x0002b00000002000 */
[----:B------:R-:W3:Y:S01]  /*0c50*/  MUFU.RCP R18, UR24 ;  /* 0x0000001800127d08 */ /* 0x000ee20008001000 */
[----:B-1----:R-:W-:Y:S01]  /*0c60*/  FFMA.FTZ R28, R19, -UR23, R19 ;  /* 0x80000017131c7c23 */ /* 0x002fe20008010013 */
[----:B0-----:R-:W-:-:S03]  /*0c70*/  FADD.FTZ R27, R17, UR21 ;  /* 0x00000015111b7e21 */ /* 0x001fc60008010000 */
[----:B------:R-:W-:-:S03]  /*0c80*/  FFMA.FTZ R15, R15, UR23, R28 ;  /* 0x000000170f0f7c23 */ /* 0x000fc6000801001c */
[----:B------:R0:W1:Y:S01]  /*0c90*/  MUFU.RCP R17, R27 ;  /* 0x0000001b00117308 */ /* 0x0000620000001000 */
[----:B--2---:R-:W-:-:S07]  /*0ca0*/  FADD.FTZ R29, R26, UR21 ;  /* 0x000000151a1d7e21 */ /* 0x004fce0008010000 */
[----:B------:R-:W2:Y:S01]  /*0cb0*/  MUFU.RCP R26, R29 ;  /* 0x0000001d001a7308 */ /* 0x000ea20000001000 */
[-C--:B0-----:R-:W-:Y:S01]  /*0cc0*/  FMUL.FTZ R27, R14, R16.reuse ;  /* 0x000000100e1b7220 */ /* 0x081fe20000410000 */
[----:B------:R-:W-:Y:S01]  /*0cd0*/  FMUL.FTZ R16, R15, R16 ;  /* 0x000000100f107220 */ /* 0x000fe20000410000 */
[----:B---3--:R-:W-:-:S05]  /*0ce0*/  FMUL.FTZ R28, R8, R18 ;  /* 0x00000012081c7220 */ /* 0x008fca0000410000 */
[----:B------:R-:W0:Y:S01]  /*0cf0*/  MUFU.SQRT R27, R27 ;  /* 0x0000001b001b7308 */ /* 0x000e220000002000 */
[----:B-1----:R-:W-:Y:S01]  /*0d00*/  FMUL.FTZ R19, R28, R17 ;  /* 0x000000111c137220 */ /* 0x002fe20000410000 */
[----:B------:R-:W-:-:S06]  /*0d10*/  FMUL.FTZ R17, R9, R18 ;  /* 0x0000001209117220 */ /* 0x000fcc0000410000 */
[----:B------:R-:W1:Y:S01]  /*0d20*/  MUFU.SQRT R16, R16 ;  /* 0x0000001000107308 */ /* 0x000e620000002000 */
[----:B--2---:R-:W-:Y:S01]  /*0d30*/  FMUL.FTZ R26, R17, R26 ;  /* 0x0000001a111a7220 */ /* 0x004fe20000410000 */
[-C--:B------:R-:W-:Y:S01]  /*0d40*/  FMUL.FTZ R17, R10, R18.reuse ;  /* 0x000000120a117220 */ /* 0x080fe20000410000 */
[----:B------:R-:W-:Y:S01]  /*0d50*/  FMUL.FTZ R18, R11, R18 ;  /* 0x000000120b127220 */ /* 0x000fe20000410000 */
[----:B0-----:R-:W-:-:S06]  /*0d60*/  FADD.FTZ R28, R27, UR21 ;  /* 0x000000151b1c7e21 */ /* 0x001fcc0008010000 */
[----:B------:R-:W0:Y:S01]  /*0d70*/  MUFU.RCP R28, R28 ;  /* 0x0000001c001c7308 */ /* 0x000e220000001000 */
[----:B-1----:R-:W-:-:S07]  /*0d80*/  FADD.FTZ R29, R16, UR21 ;  /* 0x00000015101d7e21 */ /* 0x002fce0008010000 */
[----:B------:R-:W1:Y:S01]  /*0d90*/  MUFU.RCP R29, R29 ;  /* 0x0000001d001d7308 */ /* 0x000e620000001000 */
[----:B0-----:R-:W-:Y:S01]  /*0da0*/  FMUL.FTZ R17, R17, R28 ;  /* 0x0000001c11117220 */ /* 0x001fe20000410000 */
[----:B-1----:R-:W-:-:S07]  /*0db0*/  FMUL.FTZ R18, R18, R29 ;  /* 0x0000001d12127220 */ /* 0x002fce0000410000 */
.L_x_905:
[----:B------:R-:W-:Y:S01]  /*0dc0*/  FFMA.FTZ R4, -R19, UR27, R4 ;  /* 0x0000001b13047c23 */ /* 0x000fe20008010104 */
[----:B------:R-:W-:Y:S01]  /*0dd0*/  FFMA.FTZ R5, -R26, UR27, R5 ;  /* 0x0000001b1a057c23 */ /* 0x000fe20008010105 */
[----:B------:R-:W-:Y:S01]  /*0de0*/  FFMA.FTZ R6, -R17, UR27, R6 ;  /* 0x0000001b11067c23 */ /* 0x000fe20008010106 */
[----:B------:R-:W-:Y:S01]  /*0df0*/  FFMA.FTZ R7, -R18, UR27, R7 ;  /* 0x0000001b12077c23 */ /* 0x000fe20008010107 */
[----:B------:R0:W1:Y:S01]  /*0e00*/  F2F.BF16.F32 R16, R4 ;  /* 0x0000000400107304 */ /* 0x0000620000202000 */
[----:B------:R-:W-:-:S04]  /*0e10*/  LEA R18, P1, R3, UR4, 0x1 ;  /* 0x0000000403127c11 */ /* 0x000fc8000f8208ff */
[----:B------:R-:W-:-:S03]  /*0e20*/  LEA.HI.X R19, R3, UR5, R0, 0x1, P1 ;  /* 0x0000000503137c11 */ /* 0x000fc600088f0c00 */
        /* <DEDUP_REMOVED lines=13> */
.L_x_906:
[C---:B------:R-:W-:Y:S02]  /*0f00*/  IADD3 R0, R2.reuse, 0x1, RZ ;  /* 0x0000000102007810 */ /* 0x040fe40007ffe0ff */
[----:B------:R-:W-:Y:S02]  /*0f10*/  ISETP.GE.AND P1, PT, R2, UR11, PT ;  /* 0x0000000b02007c0c */ /* 0x000fe4000bf26270 */
        /* <DEDUP_REMOVED lines=21> */
.L_x_907:
[----:B------:R-:W-:-:S04]  /*1070*/  MOV R3, UR7 ;  /* 0x0000000700037c02 */ /* 0x000fc80008000f00 */
[----:B------:R-:W-:-:S04]  /*1080*/  LEA R2, R3, R2, 0x2 ;  /* 0x0000000203027211 */ /* 0x000fc800078e10ff */
[----:B------:R-:W-:-:S13]  /*1090*/  ISETP.GE.AND P1, PT, R2, UR11, PT ;  /* 0x0000000b02007c0c */ /* 0x000fda000bf26270 */
[----:B------:R-:W-:Y:S05]  /*10a0*/  @!P1 BRA `(.L_x_908) ;  /* 0xfffffff000c49947 */ /* 0x000fea000383ffff */
[----:B------:R-:W-:Y:S05]  /*10b0*/  BSYNC B0 ;  /* 0x0000000000007941 */ /* 0x000fea0003800000 */
.L_x_902:
[----:B------:R-:W-:Y:S05]  /*10c0*/  EXIT ;  /* 0x000000000000794d */ /* 0x000fea0003800000 */
.L_x_909:
        /* <DEDUP_REMOVED lines=11> */
.L_x_1008:


//--------------------- .text._Z25multi_tensor_apply_kernelI18TensorListMetadataILi5EE15DistAdamFunctorIffN3c104HalfEEJPfffffff10adamMode_tfEEvlPViT_T0_DpT1_ --------------------------
	.section	.text._Z25multi_tensor_apply_kernelI18TensorListMetadataILi5EE15DistAdamFunctorIffN3c104HalfEEJPfffffff10adamMode_tfEEvlPViT_T0_DpT1_,"ax",@progbits
	.align	128
        .global         _Z25multi_tensor_apply_kernelI18TensorListMetadataILi5EE15DistAdamFunctorIffN3c104HalfEEJPfffffff10adamMode_tfEEvlPViT_T0_DpT1_
        .type           _Z25multi_tensor_apply_kernelI18TensorListMetadataILi5EE15DistAdamFunctorIffN3c104HalfEEJPfffffff10adamMode_tfEEvlPViT_T0_DpT1_,@function
        .size           _Z25multi_tensor_apply_kernelI18TensorListMetadataILi5EE15DistAdamFunctorIffN3c104HalfEEJPfffffff10adamMode_tfEEvlPViT_T0_DpT1_,(.L_x_1009 - _Z25multi_tensor_apply_kernelI18TensorListMetadataILi5EE15DistAdamFunctorIffN3c104HalfEEJPfffffff10adamMode_tfEEvlPViT_T0_DpT1_)
        .other          _Z25multi_tensor_apply_kernelI18TensorListMetadataILi5EE15DistAdamFunctorIffN3c104HalfEEJPfffffff10adamMode_tfEEvlPViT_T0_DpT1_,@"STO_CUDA_ENTRY STV_DEFAULT"
_Z25multi_tensor_apply_kernelI18TensorListMetadataILi5EE15DistAdamFunctorIffN3c104HalfEEJPfffffff10adamMode_tfEEvlPViT_T0_DpT1_:
.text._Z25multi_tensor_apply_kernelI18TensorListMetadataILi5EE15DistAdamFunctorIffN3c104HalfEEJPfffffff10adamMode_tfEEvlPViT_T0_DpT1_:
        /* <DEDUP_REMOVED lines=49> */
.L_x_910:
        /* <DEDUP_REMOVED lines=11> */
.L_x_917:
        /* <DEDUP_REMOVED lines=50> */
.L_x_912:
        /* <DEDUP_REMOVED lines=57> */
.L_x_913:
        /* <DEDUP_REMOVED lines=53> */
.L_x_914:
[----:B------:R-:W-:Y:S01]  /*0dc0*/  FFMA.FTZ R4, -R19, UR27, R4 ;  /* 0x0000001b13047c23 */ /* 0x000fe20008010104 */
[----:B------:R-:W-:Y:S01]  /*0dd0*/  FFMA.FTZ R5, -R26, UR27, R5 ;  /* 0x0000001b1a057c23 */ /* 0x000fe20008010105 */
[----:B------:R-:W-:Y:S01]  /*0de0*/  FFMA.FTZ R6, -R17, UR27, R6 ;  /* 0x0000001b11067c23 */ /* 0x000fe20008010106 */
[----:B------:R-:W-:Y:S01]  /*0df0*/  FFMA.FTZ R7, -R18, UR27, R7 ;  /* 0x0000001b12077c23 */ /* 0x000fe20008010107 */
[----:B------:R0:W1:Y:S01]  /*0e00*/  F2F.F16.F32 R16, R4 ;  /* 0x0000000400107304 */ /* 0x0000620000200800 */
[----:B------:R-:W-:-:S04]  /*0e10*/  LEA R18, P1, R3, UR4, 0x1 ;  /* 0x0000000403127c11 */ /* 0x000fc8000f8208ff */
[----:B------:R-:W-:-:S03]  /*0e20*/  LEA.HI.X R19, R3, UR5, R0, 0x1, P1 ;  /* 0x0000000503137c11 */ /* 0x000fc600088f0c00 */
        /* <DEDUP_REMOVED lines=13> */
.L_x_915:
        /* <DEDUP_REMOVED lines=23> */
.L_x_916:
[----:B------:R-:W-:-:S04]  /*1070*/  MOV R3, UR7 ;  /* 0x0000000700037c02 */ /* 0x000fc80008000f00 */
[----:B------:R-:W-:-:S04]  /*1080*/  LEA R2, R3, R2, 0x2 ;  /* 0x0000000203027211 */ /* 0x000fc800078e10ff */
[----:B------:R-:W-:-:S13]  /*1090*/  ISETP.GE.AND P1, PT, R2, UR11, PT ;  /* 0x0000000b02007c0c */ /* 0x000fda000bf26270 */
[----:B------:R-:W-:Y:S05]  /*10a0*/  @!P1 BRA `(.L_x_917) ;  /* 0xfffffff000c49947 */ /* 0x000fea000383ffff */
[----:B------:R-:W-:Y:S05]  /*10b0*/  BSYNC B0 ;  /* 0x0000000000007941 */ /* 0x000fea0003800000 */
.L_x_911:
[----:B------:R-:W-:Y:S05]  /*10c0*/  EXIT ;  /* 0x000000000000794d */ /* 0x000fea0003800000 */
.L_x_918:
        /* <DEDUP_REMOVED lines=11> */
.L_x_1009:


//--------------------- .text._Z25multi_tensor_apply_kernelI18TensorListMetadataILi5EE15DistAdamFunctorIfffEJPfffffff10adamMode_tfEEvlPViT_T0_DpT1_ --------------------------
	.section	.text._Z25multi_tensor_apply_kernelI18TensorListMetadataILi5EE15DistAdamFunctorIfffEJPfffffff10adamMode_tfEEvlPViT_T0_DpT1_,"ax",@progbits
	.align	128
        .global         _Z25multi_tensor_apply_kernelI18TensorListMetadataILi5EE15DistAdamFunctorIfffEJPfffffff10adamMode_tfEEvlPViT_T0_DpT1_
        .type           _Z25multi_tensor_apply_kernelI18TensorListMetadataILi5EE15DistAdamFunctorIfffEJPfffffff10adamMode_tfEEvlPViT_T0_DpT1_,@function
        .size           _Z25multi_tensor_apply_kernelI18TensorListMetadataILi5EE15DistAdamFunctorIfffEJPfffffff10adamMode_tfEEvlPViT_T0_DpT1_,(.L_x_1010 - _Z25multi_tensor_apply_kernelI18TensorListMetadataILi5EE15DistAdamFunctorIfffEJPfffffff10adamMode_tfEEvlPViT_T0_DpT1_)
        .other          _Z25multi_tensor_apply_kernelI18TensorListMetadataILi5EE15DistAdamFunctorIfffEJPfffffff10adamMode_tfEEvlPViT_T0_DpT1_,@"STO_CUDA_ENTRY STV_DEFAULT"
_Z25multi_tensor_apply_kernelI18TensorListMetadataILi5EE15DistAdamFunctorIfffEJPfffffff10adamMode_tfEEvlPViT_T0_DpT1_:
.text._Z25multi_tensor_apply_kernelI18TensorListMetadataILi5EE15DistAdamFunctorIfffEJPfffffff10adamMode_tfEEvlPViT_T0_DpT1_:
        /* <DEDUP_REMOVED lines=49> */
.L_x_919:
        /* <DEDUP_REMOVED lines=11> */
.L_x_925:
[----:B------:R-:W-:Y:S02]  /*03c0*/  SHF.R.S32.HI R0, RZ, 0x1f, R2 ;  /* 0x0000001fff007819 */ /* 0x000fe40000011402 */
[----:B01----:R-:W-:Y:S02]  /*03d0*/  IADD3 R4, P1, R2, UR6, RZ ;  /* 0x0000000602047c10 */ /* 0x003fe4000ff3e0ff */
[----:B------:R-:W-:Y:S02]  /*03e0*/  MOV R5, UR6 ;  /* 0x0000000600057c02 */ /* 0x000fe40008000f00 */
[----:B------:R-:W-:Y:S02]  /*03f0*/  SHF.L.U32 R3, R4, 0x2, RZ ;  /* 0x0000000204037819 */ /* 0x000fe400000006ff */
[----:B------:R-:W-:Y:S02]  /*0400*/  LEA.HI.X.SX32 R5, R5, R0, 0x1, P1 ;  /* 0x0000000005057211 */ /* 0x000fe400008f0eff */
[----:B------:R-:W-:-:S02]  /*0410*/  IADD3 R24, P1, R3, UR12, RZ ;  /* 0x0000000c03187c10 */ /* 0x000fc4000ff3e0ff */
[----:B------:R-:W-:Y:S02]  /*0420*/  SHF.L.U64.HI R0, R4, 0x2, R5 ;  /* 0x0000000204007819 */ /* 0x000fe40000010205 */
[C---:B------:R-:W-:Y:S02]  /*0430*/  IADD3 R22, P2, R3.reuse, UR14, RZ ;  /* 0x0000000e03167c10 */ /* 0x040fe4000ff5e0ff */
[C---:B------:R-:W-:Y:S02]  /*0440*/  IADD3 R20, P3, R3.reuse, UR16, RZ ;  /* 0x0000001003147c10 */ /* 0x040fe4000ff7e0ff */
[----:B------:R-:W-:Y:S02]  /*0450*/  IADD3 R26, P4, R3, UR18, RZ ;  /* 0x00000012031a7c10 */ /* 0x000fe4000ff9e0ff */
[C---:B------:R-:W-:Y:S02]  /*0460*/  IADD3.X R25, R0.reuse, UR13, RZ, P1, !PT ;  /* 0x0000000d00197c10 */ /* 0x040fe40008ffe4ff */
[----:B------:R-:W-:-:S02]  /*0470*/  IADD3.X R23, R0, UR15, RZ, P2, !PT ;  /* 0x0000000f00177c10 */ /* 0x000fc400097fe4ff */
[C---:B------:R-:W-:Y:S01]  /*0480*/  IADD3.X R21, R0.reuse, UR17, RZ, P3, !PT ;  /* 0x0000001100157c10 */ /* 0x040fe20009ffe4ff */
[----:B------:R0:W5:Y:S01]  /*0490*/  @P0 LDG.E.128 R4, desc[UR8][R24.64] ;  /* 0x0000000818040981 */ /* 0x000162000c1e1d00 */
[----:B------:R-:W-:-:S03]  /*04a0*/  IADD3.X R27, R0, UR19, RZ, P4, !PT ;  /* 0x00000013001b7c10 */ /* 0x000fc6000a7fe4ff */
        /* <DEDUP_REMOVED lines=35> */
.L_x_921:
        /* <DEDUP_REMOVED lines=57> */
.L_x_922:
        /* <DEDUP_REMOVED lines=53> */
.L_x_923:
        /* <DEDUP_REMOVED lines=34> */
.L_x_924:
[----:B------:R-:W-:-:S04]  /*0fe0*/  MOV R3, UR7 ;  /* 0x0000000700037c02 */ /* 0x000fc80008000f00 */
[----:B------:R-:W-:-:S04]  /*0ff0*/  LEA R2, R3, R2, 0x2 ;  /* 0x0000000203027211 */ /* 0x000fc800078e10ff */
[----:B------:R-:W-:-:S13]  /*1000*/  ISETP.GE.AND P1, PT, R2, UR11, PT ;  /* 0x0000000b02007c0c */ /* 0x000fda000bf26270 */
[----:B------:R-:W-:Y:S05]  /*1010*/  @!P1 BRA `(.L_x_925) ;  /* 0xfffffff000e89947 */ /* 0x000fea000383ffff */
[----:B------:R-:W-:Y:S05]  /*1020*/  BSYNC B0 ;  /* 0x0000000000007941 */ /* 0x000fea0003800000 */
.L_x_920:
[----:B------:R-:W-:Y:S05]  /*1030*/  EXIT ;  /* 0x000000000000794d */ /* 0x000fea0003800000 */
.L_x_926:
        /* <DEDUP_REMOVED lines=12> */
.L_x_1010:


//--------------------- .nv.global.init           --------------------------
	.section	.nv.global.init,"aw",@progbits
.nv.global.init:
	.type		$str$4,@object
	.size		$str$4,($str$3 - $str$4)
$str$4:
        /*0000*/ 	.byte	0x6c, 0x72, 0x00
	.type		$str$3,@object
	.size		$str$3,($str - $str$3)
$str$3:
        /*0003*/ 	.byte	0x73, 0x74, 0x65, 0x70, 0x00
	.type		$str,@object
	.size		$str,($str$2 - $str)
$str:
        /*0008*/ 	.byte	0x6e, 0x6f, 0x6f, 0x70, 0x5f, 0x67, 0x6d, 0x65, 0x6d, 0x00
	.type		$str$2,@object
	.size		$str$2,($str$1 - $str$2)
$str$2:
        /*0012*/ 	.byte	0x67, 0x72, 0x61, 0x64, 0x5f, 0x73, 0x63, 0x61, 0x6c, 0x65, 0x5f, 0x70, 0x74, 0x72, 0x00
	.type		$str$1,@object
	.size		$str$1,(__unnamed_1 - $str$1)
$str$1:
        /*0021*/ 	.byte	0x2f, 0x74, 0x6d, 0x70, 0x2f, 0x6f, 0x73, 0x73, 0x5f, 0x6b, 0x65, 0x72, 0x6e, 0x65, 0x6c, 0x73
        /*0031*/ 	.byte	0x5f, 0x73, 0x72, 0x63, 0x2f, 0x61, 0x70, 0x65, 0x78, 0x2f, 0x61, 0x70, 0x65, 0x78, 0x2f, 0x63
        /*0041*/ 	.byte	0x6f, 0x6e, 0x74, 0x72, 0x69, 0x62, 0x2f, 0x63, 0x73, 0x72, 0x63, 0x2f, 0x6f, 0x70, 0x74, 0x69
        /*0051*/ 	.byte	0x6d, 0x69, 0x7a, 0x65, 0x72, 0x73, 0x2f, 0x6d, 0x75, 0x6c, 0x74, 0x69, 0x5f, 0x74, 0x65, 0x6e
        /*0061*/ 	.byte	0x73, 0x6f, 0x72, 0x5f, 0x64, 0x69, 0x73, 0x74, 0x6f, 0x70, 0x74, 0x5f, 0x61, 0x64, 0x61, 0x6d
        /*0071*/ 	.byte	0x5f, 0x6b, 0x65, 0x72, 0x6e, 0x65, 0x6c, 0x2e, 0x63, 0x75, 0x00
	.type		__unnamed_1,@object
	.size		__unnamed_1,(__unnamed_4 - __unnamed_1)
__unnamed_1:
        /*007c*/ 	.byte	0x76, 0x6f, 0x69, 0x64, 0x20, 0x44, 0x69, 0x73, 0x74, 0x41, 0x64, 0x61, 0x6d, 0x43, 0x61, 0x70
        /* <DEDUP_REMOVED lines=15> */
        /*017c*/ 	.byte	0x6f, 0x61, 0x74, 0x5d, 0x00
	.type		__unnamed_4,@object
	.size		__unnamed_4,(__unnamed_10 - __unnamed_4)
__unnamed_4:
        /* <DEDUP_REMOVED lines=16> */
        /*0281*/ 	.byte	0x3d, 0x20, 0x66, 0x6c, 0x6f, 0x61, 0x74, 0x5d, 0x00
	.type		__unnamed_10,@object
	.size		__unnamed_10,(__unnamed_2 - __unnamed_10)
__unnamed_10:
        /* <DEDUP_REMOVED lines=17> */
	.type		__unnamed_2,@object
	.size		__unnamed_2,(__unnamed_11 - __unnamed_2)
__unnamed_2:
        /* <DEDUP_REMOVED lines=17> */
	.type		__unnamed_11,@object
	.size		__unnamed_11,(__unnamed_3 - __unnamed_11)
__unnamed_11:
        /* <DEDUP_REMOVED lines=16> */
        /*059c*/ 	.byte	0x3d, 0x20, 0x63, 0x31, 0x30, 0x3a, 0x3a, 0x48, 0x61, 0x6c, 0x66, 0x5d, 0x00
	.type		__unnamed_3,@object
	.size		__unnamed_3,(__unnamed_19 - __unnamed_3)
__unnamed_3:
        /* <DEDUP_REMOVED lines=17> */
	.type		__unnamed_19,@object
	.size		__unnamed_19,(__unnamed_7 - __unnamed_19)
__unnamed_19:
        /* <DEDUP_REMOVED lines=17> */
	.type		__unnamed_7,@object
	.size		__unnamed_7,(__unnamed_13 - __unnamed_7)
__unnamed_7:
        /* <DEDUP_REMOVED lines=17> */
	.type		__unnamed_13,@object
	.size		__unnamed_13,(__unnamed_5 - __unnamed_13)
__unnamed_13:
        /* <DEDUP_REMOVED lines=17> */
	.type		__unnamed_5,@object
	.size		__unnamed_5,(__unnamed_12 - __unnamed_5)
__unnamed_5:
        /* <DEDUP_REMOVED lines=17> */
	.type		__unnamed_12,@object
	.size		__unnamed_12,(__unnamed_20 - __unnamed_12)
__unnamed_12:
        /* <DEDUP_REMOVED lines=17> */
        /*0bfa*/ 	.byte	0x00
	.type		__unnamed_20,@object
	.size		__unnamed_20,(__unnamed_16 - __unnamed_20)
__unnamed_20:
        /* <DEDUP_REMOVED lines=18> */
	.type		__unnamed_16,@object
	.size		__unnamed_16,(__unnamed_8 - __unnamed_16)
__unnamed_16:
        /* <DEDUP_REMOVED lines=18> */
	.type		__unnamed_8,@object
	.size		__unnamed_8,(__unnamed_14 - __unnamed_8)
__unnamed_8:
        /* <DEDUP_REMOVED lines=18> */
	.type		__unnamed_14,@object
	.size		__unnamed_14,(__unnamed_6 - __unnamed_14)
__unnamed_14:
        /* <DEDUP_REMOVED lines=18> */
	.type		__unnamed_6,@object
	.size		__unnamed_6,(__unnamed_22 - __unnamed_6)
__unnamed_6:
        /* <DEDUP_REMOVED lines=18> */
	.type		__unnamed_22,@object
	.size		__unnamed_22,(__unnamed_15 - __unnamed_22)
__unnamed_22:
        /* <DEDUP_REMOVED lines=18> */
	.type		__unnamed_15,@object
	.size		__unnamed_15,(__unnamed_23 - __unnamed_15)
__unnamed_15:
        /* <DEDUP_REMOVED lines=18> */
	.type		__unnamed_23,@object
	.size		__unnamed_23,(__unnamed_9 - __unnamed_23)
__unnamed_23:
        /* <DEDUP_REMOVED lines=18> */
	.type		__unnamed_9,@object
	.size		__unnamed_9,(__unnamed_25 - __unnamed_9)
__unnamed_9:
        /* <DEDUP_REMOVED lines=18> */
	.type		__unnamed_25,@object
	.size		__unnamed_25,(__unnamed_17 - __unnamed_25)
__unnamed_25:
        /* <DEDUP_REMOVED lines=18> */
	.type		__unnamed_17,@object
	.size		__unnamed_17,(__unnamed_21 - __unnamed_17)
__unnamed_17:
        /* <DEDUP_REMOVED lines=18> */
	.type		__unnamed_21,@object
	.size		__unnamed_21,(__unnamed_24 - __unnamed_21)
__unnamed_21:
        /* <DEDUP_REMOVED lines=18> */
	.type		__unnamed_24,@object
	.size		__unnamed_24,(__unnamed_26 - __unnamed_24)
__unnamed_24:
        /* <DEDUP_REMOVED lines=18> */
	.type		__unnamed_26,@object
	.size		__unnamed_26,(__unnamed_18 - __unnamed_26)
__unnamed_26:
        /* <DEDUP_REMOVED lines=18> */
	.type		__unnamed_18,@object
	.size		__unnamed_18,(__unnamed_27 - __unnamed_18)
__unnamed_18:
        /* <DEDUP_REMOVED lines=18> */
	.type		__unnamed_27,@object
	.size		__unnamed_27,(.L_26 - __unnamed_27)
__unnamed_27:
        /* <DEDUP_REMOVED lines=18> */
.L_26:


//--------------------- .nv.shared.reserved.0     --------------------------
	.section	.nv.shared.reserved.0,"aw",@nobits
	.weak		__nv_reservedSMEM_offset_0_alias
	.size		__nv_reservedSMEM_offset_0_alias, 0, 0
	.other		__nv_reservedSMEM_offset_0_alias,@"STO_CUDA_RESERVED_SHARED STV_DEFAULT"
__nv_reservedSMEM_offset_0_alias:
	.zero		0


//--------------------- .nv.global                --------------------------
	.section	.nv.global,"aw",@nobits
.nv.global:
	.type		_ZN66_INTERNAL_27c7bd1e_35_multi_tensor_distopt_adam_kernel_cu_15fd16b94cuda3std3__48in_placeE,@object
	.size		_ZN66_INTERNAL_27c7bd1e_35_multi_tensor_distopt_adam_kernel_cu_15fd16b94cuda3std3__48in_placeE,(_ZN66_INTERNAL_27c7bd1e_35_multi_tensor_distopt_adam_kernel_cu_15fd16b94cuda3std6ranges3__45__cpo8distanceE - _ZN66_INTERNAL_27c7bd1e_35_multi_tensor_distopt_adam_kernel_cu_15fd16b94cuda3std3__48in_placeE)
_ZN66_INTERNAL_27c7bd1e_35_multi_tensor_distopt_adam_kernel_cu_15fd16b94cuda3std3__48in_placeE:
	.zero		1
	.type		_ZN66_INTERNAL_27c7bd1e_35_multi_tensor_distopt_adam_kernel_cu_15fd16b94cuda3std6ranges3__45__cpo8distanceE,@object
	.size		_ZN66_INTERNAL_27c7bd1e_35_multi_tensor_distopt_adam_kernel_cu_15fd16b94cuda3std6ranges3__45__cpo8distanceE,(_ZN66_INTERNAL_27c7bd1e_35_multi_tensor_distopt_adam_kernel_cu_15fd16b94cuda3std3__45__cpo6cbeginE - _ZN66_INTERNAL_27c7bd1e_35_multi_tensor_distopt_adam_kernel_cu_15fd16b94cuda3std6ranges3__45__cpo8distanceE)
_ZN66_INTERNAL_27c7bd1e_35_multi_tensor_distopt_adam_kernel_cu_15fd16b94cuda3std6ranges3__45__cpo8distanceE:
	.zero		1
	.type		_ZN66_INTERNAL_27c7bd1e_35_multi_tensor_distopt_adam_kernel_cu_15fd16b94cuda3std3__45__cpo6cbeginE,@object
	.size		_ZN66_INTERNAL_27c7bd1e_35_multi_tensor_distopt_adam_kernel_cu_15fd16b94cuda3std3__45__cpo6cbeginE,(_ZN66_INTERNAL_27c7bd1e_35_multi_tensor_distopt_adam_kernel_cu_15fd16b94cuda3std6ranges3__45__cpo7advanceE - _ZN66_INTERNAL_27c7bd1e_35_multi_tensor_distopt_adam_kernel_cu_15fd16b94cuda3std3__45__cpo6cbeginE)
_ZN66_INTERNAL_27c7bd1e_35_multi_tensor_distopt_adam_kernel_cu_15fd16b94cuda3std3__45__cpo6cbeginE:
	.zero		1
	.type		_ZN66_INTERNAL_27c7bd1e_35_multi_tensor_distopt_adam_kernel_cu_15fd16b94cuda3std6ranges3__45__cpo7advanceE,@object
	.size		_ZN66_INTERNAL_27c7bd1e_35_multi_tensor_distopt_adam_kernel_cu_15fd16b94cuda3std6ranges3__45__cpo7advanceE,(_ZN66_INTERNAL_27c7bd1e_35_multi_tensor_distopt_adam_kernel_cu_15fd16b94cuda3std3__45__cpo7crbeginE - _ZN66_INTERNAL_27c7bd1e_35_multi_tensor_distopt_adam_kernel_cu_15fd16b94cuda3std6ranges3__45__cpo7advanceE)
_ZN66_INTERNAL_27c7bd1e_35_multi_tensor_distopt_adam_kernel_cu_15fd16b94cuda3std6ranges3__45__cpo7advanceE:
	.zero		1
	.type		_ZN66_INTERNAL_27c7bd1e_35_multi_tensor_distopt_adam_kernel_cu_15fd16b94cuda3std3__45__cpo7crbeginE,@object
	.size		_ZN66_INTERNAL_27c7bd1e_35_multi_tensor_distopt_adam_kernel_cu_15fd16b94cuda3std3__45__cpo7crbeginE,(_ZN66_INTERNAL_27c7bd1e_35_multi_tensor_distopt_adam_kernel_cu_15fd16b94cuda3std6ranges3__45__cpo4dataE - _ZN66_INTERNAL_27c7bd1e_35_multi_tensor_distopt_adam_kernel_cu_15fd16b94cuda3std3__45__cpo7crbeginE)
_ZN66_INTERNAL_27c7bd1e_35_multi_tensor_distopt_adam_kernel_cu_15fd16b94cuda3std3__45__cpo7crbeginE:
	.zero		1
	.type		_ZN66_INTERNAL_27c7bd1e_35_multi_tensor_distopt_adam_kernel_cu_15fd16b94cuda3std6ranges3__45__cpo4dataE,@object
	.size		_ZN66_INTERNAL_27c7bd1e_35_multi_tensor_distopt_adam_kernel_cu_15fd16b94cuda3std6ranges3__45__cpo4dataE,(_ZN66_INTERNAL_27c7bd1e_35_multi_tensor_distopt_adam_kernel_cu_15fd16b94cuda3std6ranges3__45__cpo5beginE - _ZN66_INTERNAL_27c7bd1e_35_multi_tensor_distopt_adam_kernel_cu_15fd16b94cuda3std6ranges3__45__cpo4dataE)
_ZN66_INTERNAL_27c7bd1e_35_multi_tensor_distopt_adam_kernel_cu_15fd16b94cuda3std6ranges3__45__cpo4dataE:
	.zero		1
	.type		_ZN66_INTERNAL_27c7bd1e_35_multi_tensor_distopt_adam_kernel_cu_15fd16b94cuda3std6ranges3__45__cpo5beginE,@object
	.size		_ZN66_INTERNAL_27c7bd1e_35_multi_tensor_distopt_adam_kernel_cu_15fd16b94cuda3std6ranges3__45__cpo5beginE,(_ZN66_INTERNAL_27c7bd1e_35_multi_tensor_distopt_adam_kernel_cu_15fd16b94cuda3std3__468_GLOBAL__N__27c7bd1e_35_multi_tensor_distopt_adam_kernel_cu_15fd16b96ignoreE - _ZN66_INTERNAL_27c7bd1e_35_multi_tensor_distopt_adam_kernel_cu_15fd16b94cuda3std6ranges3__45__cpo5beginE)
_ZN66_INTERNAL_27c7bd1e_35_multi_tensor_distopt_adam_kernel_cu_15fd16b94cuda3std6ranges3__45__cpo5beginE:
	.zero		1
	.type		_ZN66_INTERNAL_27c7bd1e_35_multi_tensor_distopt_adam_kernel_cu_15fd16b94cuda3std3__468_GLOBAL__N__27c7bd1e_35_multi_tensor_distopt_adam_kernel_cu_15fd16b96ignoreE,@object
	.size		_ZN66_INTERNAL_27c7bd1e_35_multi_tensor_distopt_adam_kernel_cu_15fd16b94cuda3std3__468_GLOBAL__N__27c7bd1e_35_multi_tensor_distopt_adam_kernel_cu_15fd16b96ignoreE,(_ZN66_INTERNAL_27c7bd1e_35_multi_tensor_distopt_adam_kernel_cu_15fd16b94cuda3std6ranges3__45__cpo4sizeE - _ZN66_INTERNAL_27c7bd1e_35_multi_tensor_distopt_adam_kernel_cu_15fd16b94cuda3std3__468_GLOBAL__N__27c7bd1e_35_multi_tensor_distopt_adam_kernel_cu_15fd16b96ignoreE)
_ZN66_INTERNAL_27c7bd1e_35_multi_tensor_distopt_adam_kernel_cu_15fd16b94cuda3std3__468_GLOBAL__N__27c7bd1e_35_multi_tensor_distopt_adam_kernel_cu_15fd16b96ignoreE:
	.zero		1
	.type		_ZN66_INTERNAL_27c7bd1e_35_multi_tensor_distopt_adam_kernel_cu_15fd16b94cuda3std6ranges3__45__cpo4sizeE,@object
	.size		_ZN66_INTERNAL_27c7bd1e_35_multi_tensor_distopt_adam_kernel_cu_15fd16b94cuda3std6ranges3__45__cpo4sizeE,(_ZN66_INTERNAL_27c7bd1e_35_multi_tensor_distopt_adam_kernel_cu_15fd16b94cuda3std3__45__cpo5beginE - _ZN66_INTERNAL_27c7bd1e_35_multi_tensor_distopt_adam_kernel_cu_15fd16b94cuda3std6ranges3__45__cpo4sizeE)
_ZN66_INTERNAL_27c7bd1e_35_multi_tensor_distopt_adam_kernel_cu_15fd16b94cuda3std6ranges3__45__cpo4sizeE:
	.zero		1
	.type		_ZN66_INTERNAL_27c7bd1e_35_multi_tensor_distopt_adam_kernel_cu_15fd16b94cuda3std3__45__cpo5beginE,@object
	.size		_ZN66_INTERNAL_27c7bd1e_35_multi_tensor_distopt_adam_kernel_cu_15fd16b94cuda3std3__45__cpo5beginE,(_ZN66_INTERNAL_27c7bd1e_35_multi_tensor_distopt_adam_kernel_cu_15fd16b94cuda3std6ranges3__45__cpo6cbeginE - _ZN66_INTERNAL_27c7bd1e_35_multi_tensor_distopt_adam_kernel_cu_15fd16b94cuda3std3__45__cpo5beginE)
_ZN66_INTERNAL_27c7bd1e_35_multi_tensor_distopt_adam_kernel_cu_15fd16b94cuda3std3__45__cpo5beginE:
	.zero		1
	.type		_ZN66_INTERNAL_27c7bd1e_35_multi_tensor_distopt_adam_kernel_cu_15fd16b94cuda3std6ranges3__45__cpo6cbeginE,@object
	.size		_ZN66_INTERNAL_27c7bd1e_35_multi_tensor_distopt_adam_kernel_cu_15fd16b94cuda3std6ranges3__45__cpo6cbeginE,(_ZN66_INTERNAL_27c7bd1e_35_multi_tensor_distopt_adam_kernel_cu_15fd16b94cuda3std3__45__cpo6rbeginE - _ZN66_INTERNAL_27c7bd1e_35_multi_tensor_distopt_adam_kernel_cu_15fd16b94cuda3std6ranges3__45__cpo6cbeginE)
_ZN66_INTERNAL_27c7bd1e_35_multi_tensor_distopt_adam_kernel_cu_15fd16b94cuda3std6ranges3__45__cpo6cbeginE:
	.zero		1
	.type		_ZN66_INTERNAL_27c7bd1e_35_multi_tensor_distopt_adam_kernel_cu_15fd16b94cuda3std3__45__cpo6rbeginE,@object
	.size		_ZN66_INTERNAL_27c7bd1e_35_multi_tensor_distopt_adam_kernel_cu_15fd16b94cuda3std3__45__cpo6rbeginE,(_ZN66_INTERNAL_27c7bd1e_35_multi_tensor_distopt_adam_kernel_cu_15fd16b94cuda3std6ranges3__45__cpo4nextE - _ZN66_INTERNAL_27c7bd1e_35_multi_tensor_distopt_adam_kernel_cu_15fd16b94cuda3std3__45__cpo6rbeginE)
_ZN66_INTERNAL_27c7bd1e_35_multi_tensor_distopt_adam_kernel_cu_15fd16b94cuda3std3__45__cpo6rbeginE:
	.zero		1
	.type		_ZN66_INTERNAL_27c7bd1e_35_multi_tensor_distopt_adam_kernel_cu_15fd16b94cuda3std6ranges3__45__cpo4nextE,@object
	.size		_ZN66_INTERNAL_27c7bd1e_35_multi_tensor_distopt_adam_kernel_cu_15fd16b94cuda3std6ranges3__45__cpo4nextE,(_ZN66_INTERNAL_27c7bd1e_35_multi_tensor_distopt_adam_kernel_cu_15fd16b94cuda3std6ranges3__45__cpo4swapE - _ZN66_INTERNAL_27c7bd1e_35_multi_tensor_distopt_adam_kernel_cu_15fd16b94cuda3std6ranges3__45__cpo4nextE)
_ZN66_INTERNAL_27c7bd1e_35_multi_tensor_distopt_adam_kernel_cu_15fd16b94cuda3std6ranges3__45__cpo4nextE:
	.zero		1
	.type		_ZN66_INTERNAL_27c7bd1e_35_multi_tensor_distopt_adam_kernel_cu_15fd16b94cuda3std6ranges3__45__cpo4swapE,@object
	.size		_ZN66_INTERNAL_27c7bd1e_35_multi_tensor_distopt_adam_kernel_cu_15fd16b94cuda3std6ranges3__45__cpo4swapE,(_ZN66_INTERNAL_27c7bd1e_35_multi_tensor_distopt_adam_kernel_cu_15fd16b94cuda3std3__420unreachable_sentinelE - _ZN66_INTERNAL_27c7bd1e_35_multi_tensor_distopt_adam_kernel_cu_15fd16b94cuda3std6ranges3__45__cpo4swapE)
_ZN66_INTERNAL_27c7bd1e_35_multi_tensor_distopt_adam_kernel_cu_15fd16b94cuda3std6ranges3__45__cpo4swapE:
	.zero		1
	.type		_ZN66_INTERNAL_27c7bd1e_35_multi_tensor_distopt_adam_kernel_cu_15fd16b94cuda3std3__420unreachable_sentinelE,@object
	.size		_ZN66_INTERNAL_27c7bd1e_35_multi_tensor_distopt_adam_kernel_cu_15fd16b94cuda3std3__420unreachable_sentinelE,(_ZN66_INTERNAL_27c7bd1e_35_multi_tensor_distopt_adam_kernel_cu_15fd16b96thrust23THRUST_300001_SM_900_NS6system6detail10sequential3seqE - _ZN66_INTERNAL_27c7bd1e_35_multi_tensor_distopt_adam_kernel_cu_15fd16b94cuda3std3__420unreachable_sentinelE)
_ZN66_INTERNAL_27c7bd1e_35_multi_tensor_distopt_adam_kernel_cu_15fd16b94cuda3std3__420unreachable_sentinelE:
	.zero		1
	.type		_ZN66_INTERNAL_27c7bd1e_35_multi_tensor_distopt_adam_kernel_cu_15fd16b96thrust23THRUST_300001_SM_900_NS6system6detail10sequential3seqE,@object
	.size		_ZN66_INTERNAL_27c7bd1e_35_multi_tensor_distopt_adam_kernel_cu_15fd16b96thrust23THRUST_300001_SM_900_NS6system6detail10sequential3seqE,(_ZN66_INTERNAL_27c7bd1e_35_multi_tensor_distopt_adam_kernel_cu_15fd16b94cuda3std3__45__cpo4cendE - _ZN66_INTERNAL_27c7bd1e_35_multi_tensor_distopt_adam_kernel_cu_15fd16b96thrust23THRUST_300001_SM_900_NS6system6detail10sequential3seqE)
_ZN66_INTERNAL_27c7bd1e_35_multi_tensor_distopt_adam_kernel_cu_15fd16b96thrust23THRUST_300001_SM_900_NS6system6detail10sequential3seqE:
	.zero		1
	.type		_ZN66_INTERNAL_27c7bd1e_35_multi_tensor_distopt_adam_kernel_cu_15fd16b94cuda3std3__45__cpo4cendE,@object
	.size		_ZN66_INTERNAL_27c7bd1e_35_multi_tensor_distopt_adam_kernel_cu_15fd16b94cuda3std3__45__cpo4cendE,(_ZN66_INTERNAL_27c7bd1e_35_multi_tensor_distopt_adam_kernel_cu_15fd16b94cuda3std6ranges3__45__cpo9iter_swapE - _ZN66_INTERNAL_27c7bd1e_35_multi_tensor_distopt_adam_kernel_cu_15fd16b94cuda3std3__45__cpo4cendE)
_ZN66_INTERNAL_27c7bd1e_35_multi_tensor_distopt_adam_kernel_cu_15fd16b94cuda3std3__45__cpo4cendE:
	.zero		1
	.type		_ZN66_INTERNAL_27c7bd1e_35_multi_tensor_distopt_adam_kernel_cu_15fd16b94cuda3std6ranges3__45__cpo9iter_swapE,@object
	.size		_ZN66_INTERNAL_27c7bd1e_35_multi_tensor_distopt_adam_kernel_cu_15fd16b94cuda3std6ranges3__45__cpo9iter_swapE,(_ZN66_INTERNAL_27c7bd1e_35_multi_tensor_distopt_adam_kernel_cu_15fd16b94cuda3std3__45__cpo5crendE - _ZN66_INTERNAL_27c7bd1e_35_multi_tensor_distopt_adam_kernel_cu_15fd16b94cuda3std6ranges3__45__cpo9iter_swapE)
_ZN66_INTERNAL_27c7bd1e_35_multi_tensor_distopt_adam_kernel_cu_15fd16b94cuda3std6ranges3__45__cpo9iter_swapE:
	.zero		1
	.type		_ZN66_INTERNAL_27c7bd1e_35_multi_tensor_distopt_adam_kernel_cu_15fd16b94cuda3std3__45__cpo5crendE,@object
	.size		_ZN66_INTERNAL_27c7bd1e_35_multi_tensor_distopt_adam_kernel_cu_15fd16b94cuda3std3__45__cpo5crendE,(_ZN66_INTERNAL_27c7bd1e_35_multi_tensor_distopt_adam_kernel_cu_15fd16b94cuda3std6ranges3__45__cpo5cdataE - _ZN66_INTERNAL_27c7bd1e_35_multi_tensor_distopt_adam_kernel_cu_15fd16b94cuda3std3__45__cpo5crendE)
_ZN66_INTERNAL_27c7bd1e_35_multi_tensor_distopt_adam_kernel_cu_15fd16b94cuda3std3__45__cpo5crendE:
	.zero		1
	.type		_ZN66_INTERNAL_27c7bd1e_35_multi_tensor_distopt_adam_kernel_cu_15fd16b94cuda3std6ranges3__45__cpo5cdataE,@object
	.size		_ZN66_INTERNAL_27c7bd1e_35_multi_tensor_distopt_adam_kernel_cu_15fd16b94cuda3std6ranges3__45__cpo5cdataE,(_ZN66_INTERNAL_27c7bd1e_35_multi_tensor_distopt_adam_kernel_cu_15fd16b94cuda3std6ranges3__45__cpo3endE - _ZN66_INTERNAL_27c7bd1e_35_multi_tensor_distopt_adam_kernel_cu_15fd16b94cuda3std6ranges3__45__cpo5cdataE)
_ZN66_INTERNAL_27c7bd1e_35_multi_tensor_distopt_adam_kernel_cu_15fd16b94cuda3std6ranges3__45__cpo5cdataE:
	.zero		1
	.type		_ZN66_INTERNAL_27c7bd1e_35_multi_tensor_distopt_adam_kernel_cu_15fd16b94cuda3std6ranges3__45__cpo3endE,@object
	.size		_ZN66_INTERNAL_27c7bd1e_35_multi_tensor_distopt_adam_kernel_cu_15fd16b94cuda3std6ranges3__45__cpo3endE,(_ZN66_INTERNAL_27c7bd1e_35_multi_tensor_distopt_adam_kernel_cu_15fd16b94cuda3std3__419piecewise_constructE - _ZN66_INTERNAL_27c7bd1e_35_multi_tensor_distopt_adam_kernel_cu_15fd16b94cuda3std6ranges3__45__cpo3endE)
_ZN66_INTERNAL_27c7bd1e_35_multi_tensor_distopt_adam_kernel_cu_15fd16b94cuda3std6ranges3__45__cpo3endE:
	.zero		1
	.type		_ZN66_INTERNAL_27c7bd1e_35_multi_tensor_distopt_adam_kernel_cu_15fd16b94cuda3std3__419piecewise_constructE,@object
	.size		_ZN66_INTERNAL_27c7bd1e_35_multi_tensor_distopt_adam_kernel_cu_15fd16b94cuda3std3__419piecewise_constructE,(_ZN66_INTERNAL_27c7bd1e_35_multi_tensor_distopt_adam_kernel_cu_15fd16b94cuda3std6ranges3__45__cpo5ssizeE - _ZN66_INTERNAL_27c7bd1e_35_multi_tensor_distopt_adam_kernel_cu_15fd16b94cuda3std3__419piecewise_constructE)
_ZN66_INTERNAL_27c7bd1e_35_multi_tensor_distopt_adam_kernel_cu_15fd16b94cuda3std3__419piecewise_constructE:
	.zero		1
	.type		_ZN66_INTERNAL_27c7bd1e_35_multi_tensor_distopt_adam_kernel_cu_15fd16b94cuda3std6ranges3__45__cpo5ssizeE,@object
	.size		_ZN66_INTERNAL_27c7bd1e_35_multi_tensor_distopt_adam_kernel_cu_15fd16b94cuda3std6ranges3__45__cpo5ssizeE,(_ZN66_INTERNAL_27c7bd1e_35_multi_tensor_distopt_adam_kernel_cu_15fd16b94cuda3std3__45__cpo3endE - _ZN66_INTERNAL_27c7bd1e_35_multi_tensor_distopt_adam_kernel_cu_15fd16b94cuda3std6ranges3__45__cpo5ssizeE)
_ZN66_INTERNAL_27c7bd1e_35_multi_tensor_distopt_adam_kernel_cu_15fd16b94cuda3std6ranges3__45__cpo5ssizeE:
	.zero		1
	.type		_ZN66_INTERNAL_27c7bd1e_35_multi_tensor_distopt_adam_kernel_cu_15fd16b94cuda3std3__45__cpo3endE,@object
	.size		_ZN66_INTERNAL_27c7bd1e_35_multi_tensor_distopt_adam_kernel_cu_15fd16b94cuda3std3__45__cpo3endE,(_ZN66_INTERNAL_27c7bd1e_35_multi_tensor_distopt_adam_kernel_cu_15fd16b94cuda3std6ranges3__45__cpo4cendE - _ZN66_INTERNAL_27c7bd1e_35_multi_tensor_distopt_adam_kernel_cu_15fd16b94cuda3std3__45__cpo3endE)
_ZN66_INTERNAL_27c7bd1e_35_multi_tensor_distopt_adam_kernel_cu_15fd16b94cuda3std3__45__cpo3endE:
	.zero		1
	.type		_ZN66_INTERNAL_27c7bd1e_35_multi_tensor_distopt_adam_kernel_cu_15fd16b94cuda3std6ranges3__45__cpo4cendE,@object
	.size		_ZN66_INTERNAL_27c7bd1e_35_multi_tensor_distopt_adam_kernel_cu_15fd16b94cuda3std6ranges3__45__cpo4cendE,(_ZN66_INTERNAL_27c7bd1e_35_multi_tensor_distopt_adam_kernel_cu_15fd16b94cuda3std3__45__cpo4rendE - _ZN66_INTERNAL_27c7bd1e_35_multi_tensor_distopt_adam_kernel_cu_15fd16b94cuda3std6ranges3__45__cpo4cendE)
_ZN66_INTERNAL_27c7bd1e_35_multi_tensor_distopt_adam_kernel_cu_15fd16b94cuda3std6ranges3__45__cpo4cendE:
	.zero		1
	.type		_ZN66_INTERNAL_27c7bd1e_35_multi_tensor_distopt_adam_kernel_cu_15fd16b94cuda3std3__45__cpo4rendE,@object
	.size		_ZN66_INTERNAL_27c7bd1e_35_multi_tensor_distopt_adam_kernel_cu_15fd16b94cuda3std3__45__cpo4rendE,(_ZN66_INTERNAL_27c7bd1e_35_multi_tensor_distopt_adam_kernel_cu_15fd16b94cuda3std6ranges3__45__cpo4prevE - _ZN66_INTERNAL_27c7bd1e_35_multi_tensor_distopt_adam_kernel_cu_15fd16b94cuda3std3__45__cpo4rendE)
_ZN66_INTERNAL_27c7bd1e_35_multi_tensor_distopt_adam_kernel_cu_15fd16b94cuda3std3__45__cpo4rendE:
	.zero		1
	.type		_ZN66_INTERNAL_27c7bd1e_35_multi_tensor_distopt_adam_kernel_cu_15fd16b94cuda3std6ranges3__45__cpo4prevE,@object
	.size		_ZN66_INTERNAL_27c7bd1e_35_multi_tensor_distopt_adam_kernel_cu_15fd16b94cuda3std6ranges3__45__cpo4prevE,(_ZN66_INTERNAL_27c7bd1e_35_multi_tensor_distopt_adam_kernel_cu_15fd16b94cuda3std6ranges3__45__cpo9iter_moveE - _ZN66_INTERNAL_27c7bd1e_35_multi_tensor_distopt_adam_kernel_cu_15fd16b94cuda3std6ranges3__45__cpo4prevE)
_ZN66_INTERNAL_27c7bd1e_35_multi_tensor_distopt_adam_kernel_cu_15fd16b94cuda3std6ranges3__45__cpo4prevE:
	.zero		1
	.type		_ZN66_INTERNAL_27c7bd1e_35_multi_tensor_distopt_adam_kernel_cu_15fd16b94cuda3std6ranges3__45__cpo9iter_moveE,@object
	.size		_ZN66_INTERNAL_27c7bd1e_35_multi_tensor_distopt_adam_kernel_cu_15fd16b94cuda3std6ranges3__45__cpo9iter_moveE,(.L_40 - _ZN66_INTERNAL_27c7bd1e_35_multi_tensor_distopt_adam_kernel_cu_15fd16b94cuda3std6ranges3__45__cpo9iter_moveE)
_ZN66_INTERNAL_27c7bd1e_35_multi_tensor_distopt_adam_kernel_cu_15fd16b94cuda3std6ranges3__45__cpo9iter_moveE:
	.zero		1
.L_40:


//--------------------- .nv.constant0._Z25multi_tensor_apply_kernelI18TensorListMetadataILi6EE34DistAdamWithParamRemaindersFunctorIN3c108BFloat16EEJPfffffff10adamMode_tfEEvlPViT_T0_DpT1_ --------------------------
	.section	.nv.constant0._Z25multi_tensor_apply_kernelI18TensorListMetadataILi6EE34DistAdamWithParamRemaindersFunctorIN3c108BFloat16EEJPfffffff10adamMode_tfEEvlPViT_T0_DpT1_,"a",@progbits
	.sectionflags	@""
	.align	4
.nv.constant0._Z25multi_tensor_apply_kernelI18TensorListMetadataILi6EE34DistAdamWithParamRemaindersFunctorIN3c108BFloat16EEJPfffffff10adamMode_tfEEvlPViT_T0_DpT1_:
	.zero		3544


//--------------------- .nv.constant0._Z25multi_tensor_apply_kernelI18TensorListMetadataILi6EE34DistAdamWithParamRemaindersFunctorIN3c104HalfEEJPfffffff10adamMode_tfEEvlPViT_T0_DpT1_ --------------------------
	.section	.nv.constant0._Z25multi_tensor_apply_kernelI18TensorListMetadataILi6EE34DistAdamWithParamRemaindersFunctorIN3c104HalfEEJPfffffff10adamMode_tfEEvlPViT_T0_DpT1_,"a",@progbits
	.sectionflags	@""
	.align	4
.nv.constant0._Z25multi_tensor_apply_kernelI18TensorListMetadataILi6EE34DistAdamWithParamRemaindersFunctorIN3c104HalfEEJPfffffff10adamMode_tfEEvlPViT_T0_DpT1_:
	.zero		3544


//--------------------- .nv.constant0._Z25multi_tensor_apply_kernelI18TensorListMetadataILi6EE34DistAdamWithParamRemaindersFunctorIfEJPfffffff10adamMode_tfEEvlPViT_T0_DpT1_ --------------------------
	.section	.nv.constant0._Z25multi_tensor_apply_kernelI18TensorListMetadataILi6EE34DistAdamWithParamRemaindersFunctorIfEJPfffffff10adamMode_tfEEvlPViT_T0_DpT1_,"a",@progbits
	.sectionflags	@""
	.align	4
.nv.constant0._Z25multi_tensor_apply_kernelI18TensorListMetadataILi6EE34DistAdamWithParamRemaindersFunctorIfEJPfffffff10adamMode_tfEEvlPViT_T0_DpT1_:
	.zero		3544


//--------------------- .nv.constant0._Z25multi_tensor_apply_kernelI18TensorListMetadataILi5EE25DistAdamCapturableFunctorIN3c108BFloat16ES4_S4_EJPfffPiifS6_10adamMode_tfEEvlPViT_T0_DpT1_ --------------------------
	.section	.nv.constant0._Z25multi_tensor_apply_kernelI18TensorListMetadataILi5EE25DistAdamCapturableFunctorIN3c108BFloat16ES4_S4_EJPfffPiifS6_10adamMode_tfEEvlPViT_T0_DpT1_,"a",@progbits
	.sectionflags	@""
	.align	4
.nv.constant0._Z25multi_tensor_apply_kernelI18TensorListMetadataILi5EE25DistAdamCapturableFunctorIN3c108BFloat16ES4_S4_EJPfffPiifS6_10adamMode_tfEEvlPViT_T0_DpT1_:
	.zero		3648


//--------------------- .nv.constant0._Z25multi_tensor_apply_kernelI18TensorListMetadataILi5EE25DistAdamCapturableFunctorIN3c108BFloat16ES4_NS3_4HalfEEJPfffPiifS7_10adamMode_tfEEvlPViT_T0_DpT1_ --------------------------
	.section	.nv.constant0._Z25multi_tensor_apply_kernelI18TensorListMetadataILi5EE25DistAdamCapturableFunctorIN3c108BFloat16ES4_NS3_4HalfEEJPfffPiifS7_10adamMode_tfEEvlPViT_T0_DpT1_,"a",@progbits
	.sectionflags	@""
	.align	4
.nv.constant0._Z25multi_tensor_apply_kernelI18TensorListMetadataILi5EE25DistAdamCapturableFunctorIN3c108BFloat16ES4_NS3_4HalfEEJPfffPiifS7_10adamMode_tfEEvlPViT_T0_DpT1_:
	.zero		3648


//--------------------- .nv.constant0._Z25multi_tensor_apply_kernelI18TensorListMetadataILi5EE25DistAdamCapturableFunctorIN3c108BFloat16ES4_fEJPfffPiifS6_10adamMode_tfEEvlPViT_T0_DpT1_ --------------------------
	.section	.nv.constant0._Z25multi_tensor_apply_kernelI18TensorListMetadataILi5EE25DistAdamCapturableFunctorIN3c108BFloat16ES4_fEJPfffPiifS6_10adamMode_tfEEvlPViT_T0_DpT1_,"a",@progbits
	.sectionflags	@""
	.align	4
.nv.constant0._Z25multi_tensor_apply_kernelI18TensorListMetadataILi5EE25DistAdamCapturableFunctorIN3c108BFloat16ES4_fEJPfffPiifS6_10adamMode_tfEEvlPViT_T0_DpT1_:
	.zero		3648


//--------------------- .nv.constant0._Z25multi_tensor_apply_kernelI18TensorListMetadataILi5EE25DistAdamCapturableFunctorIN3c108BFloat16ENS3_4HalfES4_EJPfffPiifS7_10adamMode_tfEEvlPViT_T0_DpT1_ --------------------------
	.section	.nv.constant0._Z25multi_tensor_apply_kernelI18TensorListMetadataILi5EE25DistAdamCapturableFunctorIN3c108BFloat16ENS3_4HalfES4_EJPfffPiifS7_10adamMode_tfEEvlPViT_T0_DpT1_,"a",@progbits
	.sectionflags	@""
	.align	4
.nv.constant0._Z25multi_tensor_apply_kernelI18TensorListMetadataILi5EE25DistAdamCapturableFunctorIN3c108BFloat16ENS3_4HalfES4_EJPfffPiifS7_10adamMode_tfEEvlPViT_T0_DpT1_:
	.zero		3648


//--------------------- .nv.constant0._Z25multi_tensor_apply_kernelI18TensorListMetadataILi5EE25DistAdamCapturableFunctorIN3c108BFloat16ENS3_4HalfES5_EJPfffPiifS7_10adamMode_tfEEvlPViT_T0_DpT1_ --------------------------
	.section	.nv.constant0._Z25multi_tensor_apply_kernelI18TensorListMetadataILi5EE25DistAdamCapturableFunctorIN3c108BFloat16ENS3_4HalfES5_EJPfffPiifS7_10adamMode_tfEEvlPViT_T0_DpT1_,"a",@progbits
	.sectionflags	@""
	.align	4
.nv.constant0._Z25multi_tensor_apply_kernelI18TensorListMetadataILi5EE25DistAdamCapturableFunctorIN3c108BFloat16ENS3_4HalfES5_EJPfffPiifS7_10adamMode_tfEEvlPViT_T0_DpT1_:
	.zero		3648


//--------------------- .nv.constant0._Z25multi_tensor_apply_kernelI18TensorListMetadataILi5EE25DistAdamCapturableFunctorIN3c108BFloat16ENS3_4HalfEfEJPfffPiifS7_10adamMode_tfEEvlPViT_T0_DpT1_ --------------------------
	.section	.nv.constant0._Z25multi_tensor_apply_kernelI18TensorListMetadataILi5EE25DistAdamCapturableFunctorIN3c108BFloat16ENS3_4HalfEfEJPfffPiifS7_10adamMode_tfEEvlPViT_T0_DpT1_,"a",@progbits
	.sectionflags	@""
	.align	4
.nv.constant0._Z25multi_tensor_apply_kernelI18TensorListMetadataILi5EE25DistAdamCapturableFunctorIN3c108BFloat16ENS3_4HalfEfEJPfffPiifS7_10adamMode_tfEEvlPViT_T0_DpT1_:
	.zero		3648


//--------------------- .nv.constant0._Z25multi_tensor_apply_kernelI18TensorListMetadataILi5EE25DistAdamCapturableFunctorIN3c108BFloat16EfS4_EJPfffPiifS6_10adamMode_tfEEvlPViT_T0_DpT1_ --------------------------
	.section	.nv.constant0._Z25multi_tensor_apply_kernelI18TensorListMetadataILi5EE25DistAdamCapturableFunctorIN3c108BFloat16EfS4_EJPfffPiifS6_10adamMode_tfEEvlPViT_T0_DpT1_,"a",@progbits
	.sectionflags	@""
	.align	4
.nv.constant0._Z25multi_tensor_apply_kernelI18TensorListMetadataILi5EE25DistAdamCapturableFunctorIN3c108BFloat16EfS4_EJPfffPiifS6_10adamMode_tfEEvlPViT_T0_DpT1_:
	.zero		3648


//--------------------- .nv.constant0._Z25multi_tensor_apply_kernelI18TensorListMetadataILi5EE25DistAdamCapturableFunctorIN3c108BFloat16EfNS3_4HalfEEJPfffPiifS7_10adamMode_tfEEvlPViT_T0_DpT1_ --------------------------
	.section	.nv.constant0._Z25multi_tensor_apply_kernelI18TensorListMetadataILi5EE25DistAdamCapturableFunctorIN3c108BFloat16EfNS3_4HalfEEJPfffPiifS7_10adamMode_tfEEvlPViT_T0_DpT1_,"a",@progbits
	.sectionflags	@""
	.align	4
.nv.constant0._Z25multi_tensor_apply_kernelI18TensorListMetadataILi5EE25DistAdamCapturableFunctorIN3c108BFloat16EfNS3_4HalfEEJPfffPiifS7_10adamMode_tfEEvlPViT_T0_DpT1_:
	.zero		3648


//--------------------- .nv.constant0._Z25multi_tensor_apply_kernelI18TensorListMetadataILi5EE25DistAdamCapturableFunctorIN3c108BFloat16EffEJPfffPiifS6_10adamMode_tfEEvlPViT_T0_DpT1_ --------------------------
	.section	.nv.constant0._Z25multi_tensor_apply_kernelI18TensorListMetadataILi5EE25DistAdamCapturableFunctorIN3c108BFloat16EffEJPfffPiifS6_10adamMode_tfEEvlPViT_T0_DpT1_,"a",@progbits
	.sectionflags	@""
	.align	4
.nv.constant0._Z25multi_tensor_apply_kernelI18TensorListMetadataILi5EE25DistAdamCapturableFunctorIN3c108BFloat16EffEJPfffPiifS6_10adamMode_tfEEvlPViT_T0_DpT1_:
	.zero		3648


//--------------------- .nv.constant0._Z25multi_tensor_apply_kernelI18TensorListMetadataILi5EE25DistAdamCapturableFunctorIN3c104HalfENS3_8BFloat16ES5_EJPfffPiifS7_10adamMode_tfEEvlPViT_T0_DpT1_ --------------------------
	.section	.nv.constant0._Z25multi_tensor_apply_kernelI18TensorListMetadataILi5EE25DistAdamCapturableFunctorIN3c104HalfENS3_8BFloat16ES5_EJPfffPiifS7_10adamMode_tfEEvlPViT_T0_DpT1_,"a",@progbits
	.sectionflags	@""
	.align	4
.nv.constant0._Z25multi_tensor_apply_kernelI18TensorListMetadataILi5EE25DistAdamCapturableFunctorIN3c104HalfENS3_8BFloat16ES5_EJPfffPiifS7_10adamMode_tfEEvlPViT_T0_DpT1_:
	.zero		3648


//--------------------- .nv.constant0._Z25multi_tensor_apply_kernelI18TensorListMetadataILi5EE25DistAdamCapturableFunctorIN3c104HalfENS3_8BFloat16ES4_EJPfffPiifS7_10adamMode_tfEEvlPViT_T0_DpT1_ --------------------------
	.section	.nv.constant0._Z25multi_tensor_apply_kernelI18TensorListMetadataILi5EE25DistAdamCapturableFunctorIN3c104HalfENS3_8BFloat16ES4_EJPfffPiifS7_10adamMode_tfEEvlPViT_T0_DpT1_,"a",@progbits
	.sectionflags	@""
	.align	4
.nv.constant0._Z25multi_tensor_apply_kernelI18TensorListMetadataILi5EE25DistAdamCapturableFunctorIN3c104HalfENS3_8BFloat16ES4_EJPfffPiifS7_10adamMode_tfEEvlPViT_T0_DpT1_:
	.zero		3648


//--------------------- .nv.constant0._Z25multi_tensor_apply_kernelI18TensorListMetadataILi5EE25DistAdamCapturableFunctorIN3c104HalfENS3_8BFloat16EfEJPfffPiifS7_10adamMode_tfEEvlPViT_T0_DpT1_ --------------------------
	.section	.nv.constant0._Z25multi_tensor_apply_kernelI18TensorListMetadataILi5EE25DistAdamCapturableFunctorIN3c104HalfENS3_8BFloat16EfEJPfffPiifS7_10adamMode_tfEEvlPViT_T0_DpT1_,"a",@progbits
	.sectionflags	@""
	.align	4
.nv.constant0._Z25multi_tensor_apply_kernelI18TensorListMetadataILi5EE25DistAdamCapturableFunctorIN3c104HalfENS3_8BFloat16EfEJPfffPiifS7_10adamMode_tfEEvlPViT_T0_DpT1_:
	.zero		3648


//--------------------- .nv.constant0._Z25multi_tensor_apply_kernelI18TensorListMetadataILi5EE25DistAdamCapturableFunctorIN3c104HalfES4_NS3_8BFloat16EEJPfffPiifS7_10adamMode_tfEEvlPViT_T0_DpT1_ --------------------------
	.section	.nv.constant0._Z25multi_tensor_apply_kernelI18TensorListMetadataILi5EE25DistAdamCapturableFunctorIN3c104HalfES4_NS3_8BFloat16EEJPfffPiifS7_10adamMode_tfEEvlPViT_T0_DpT1_,"a",@progbits
	.sectionflags	@""
	.align	4
.nv.constant0._Z25multi_tensor_apply_kernelI18TensorListMetadataILi5EE25DistAdamCapturableFunctorIN3c104HalfES4_NS3_8BFloat16EEJPfffPiifS7_10adamMode_tfEEvlPViT_T0_DpT1_:
	.zero		3648


//--------------------- .nv.constant0._Z25multi_tensor_apply_kernelI18TensorListMetadataILi5EE25DistAdamCapturableFunctorIN3c104HalfES4_S4_EJPfffPiifS6_10adamMode_tfEEvlPViT_T0_DpT1_ --------------------------
	.section	.nv.constant0._Z25multi_tensor_apply_kernelI18TensorListMetadataILi5EE25DistAdamCapturableFunctorIN3c104HalfES4_S4_EJPfffPiifS6_10adamMode_tfEEvlPViT_T0_DpT1_,"a",@progbits
	.sectionflags	@""
	.align	4
.nv.constant0._Z25multi_tensor_apply_kernelI18TensorListMetadataILi5EE25DistAdamCapturableFunctorIN3c104HalfES4_S4_EJPfffPiifS6_10adamMode_tfEEvlPViT_T0_DpT1_:
	.zero		3648


//--------------------- .nv.constant0._Z25multi_tensor_apply_kernelI18TensorListMetadataILi5EE25DistAdamCapturableFunctorIN3c104HalfES4_fEJPfffPiifS6_10adamMode_tfEEvlPViT_T0_DpT1_ --------------------------
	.section	.nv.constant0._Z25multi_tensor_apply_kernelI18TensorListMetadataILi5EE25DistAdamCapturableFunctorIN3c104HalfES4_fEJPfffPiifS6_10adamMode_tfEEvlPViT_T0_DpT1_,"a",@progbits
	.sectionflags	@""
	.align	4
.nv.constant0._Z25multi_tensor_apply_kernelI18TensorListMetadataILi5EE25DistAdamCapturableFunctorIN3c104HalfES4_fEJPfffPiifS6_10adamMode_tfEEvlPViT_T0_DpT1_:
	.zero		3648


//--------------------- .nv.constant0._Z25multi_tensor_apply_kernelI18TensorListMetadataILi5EE25DistAdamCapturableFunctorIN3c104HalfEfNS3_8BFloat16EEJPfffPiifS7_10adamMode_tfEEvlPViT_T0_DpT1_ --------------------------
	.section	.nv.constant0._Z25multi_tensor_apply_kernelI18TensorListMetadataILi5EE25DistAdamCapturableFunctorIN3c104HalfEfNS3_8BFloat16EEJPfffPiifS7_10adamMode_tfEEvlPViT_T0_DpT1_,"a",@progbits
	.sectionflags	@""
	.align	4
.nv.constant0._Z25multi_tensor_apply_kernelI18TensorListMetadataILi5EE25DistAdamCapturableFunctorIN3c104HalfEfNS3_8BFloat16EEJPfffPiifS7_10adamMode_tfEEvlPViT_T0_DpT1_:
	.zero		3648


//--------------------- .nv.constant0._Z25multi_tensor_apply_kernelI18TensorListMetadataILi5EE25DistAdamCapturableFunctorIN3c104HalfEfS4_EJPfffPiifS6_10adamMode_tfEEvlPViT_T0_DpT1_ --------------------------
	.section	.nv.constant0._Z25multi_tensor_apply_kernelI18TensorListMetadataILi5EE25DistAdamCapturableFunctorIN3c104HalfEfS4_EJPfffPiifS6_10adamMode_tfEEvlPViT_T0_DpT1_,"a",@progbits
	.sectionflags	@""
	.align	4
.nv.constant0._Z25multi_tensor_apply_kernelI18TensorListMetadataILi5EE25DistAdamCapturableFunctorIN3c104HalfEfS4_EJPfffPiifS6_10adamMode_tfEEvlPViT_T0_DpT1_:
	.zero		3648


//--------------------- .nv.constant0._Z25multi_tensor_apply_kernelI18TensorListMetadataILi5EE25DistAdamCapturableFunctorIN3c104HalfEffEJPfffPiifS6_10adamMode_tfEEvlPViT_T0_DpT1_ --------------------------
	.section	.nv.constant0._Z25multi_tensor_apply_kernelI18TensorListMetadataILi5EE25DistAdamCapturableFunctorIN3c104HalfEffEJPfffPiifS6_10adamMode_tfEEvlPViT_T0_DpT1_,"a",@progbits
	.sectionflags	@""
	.align	4
.nv.constant0._Z25multi_tensor_apply_kernelI18TensorListMetadataILi5EE25DistAdamCapturableFunctorIN3c104HalfEffEJPfffPiifS6_10adamMode_tfEEvlPViT_T0_DpT1_:
	.zero		3648


//--------------------- .nv.constant0._Z25multi_tensor_apply_kernelI18TensorListMetadataILi5EE25DistAdamCapturableFunctorIfN3c108BFloat16ES4_EJPfffPiifS6_10adamMode_tfEEvlPViT_T0_DpT1_ --------------------------
	.section	.nv.constant0._Z25multi_tensor_apply_kernelI18TensorListMetadataILi5EE25DistAdamCapturableFunctorIfN3c108BFloat16ES4_EJPfffPiifS6_10adamMode_tfEEvlPViT_T0_DpT1_,"a",@progbits
	.sectionflags	@""
	.align	4
.nv.constant0._Z25multi_tensor_apply_kernelI18TensorListMetadataILi5EE25DistAdamCapturableFunctorIfN3c108BFloat16ES4_EJPfffPiifS6_10adamMode_tfEEvlPViT_T0_DpT1_:
	.zero		3648


//--------------------- .nv.constant0._Z25multi_tensor_apply_kernelI18TensorListMetadataILi5EE25DistAdamCapturableFunctorIfN3c108BFloat16ENS3_4HalfEEJPfffPiifS7_10adamMode_tfEEvlPViT_T0_DpT1_ --------------------------
	.section	.nv.constant0._Z25multi_tensor_apply_kernelI18TensorListMetadataILi5EE25DistAdamCapturableFunctorIfN3c108BFloat16ENS3_4HalfEEJPfffPiifS7_10adamMode_tfEEvlPViT_T0_DpT1_,"a",@progbits
	.sectionflags	@""
	.align	4
.nv.constant0._Z25multi_tensor_apply_kernelI18TensorListMetadataILi5EE25DistAdamCapturableFunctorIfN3c108BFloat16ENS3_4HalfEEJPfffPiifS7_10adamMode_tfEEvlPViT_T0_DpT1_:
	.zero		3648


//--------------------- .nv.constant0._Z25multi_tensor_apply_kernelI18TensorListMetadataILi5EE25DistAdamCapturableFunctorIfN3c108BFloat16EfEJPfffPiifS6_10adamMode_tfEEvlPViT_T0_DpT1_ --------------------------
	.section	.nv.constant0._Z25multi_tensor_apply_kernelI18TensorListMetadataILi5EE25DistAdamCapturableFunctorIfN3c108BFloat16EfEJPfffPiifS6_10adamMode_tfEEvlPViT_T0_DpT1_,"a",@progbits
	.sectionflags	@""
	.align	4
.nv.constant0._Z25multi_tensor_apply_kernelI18TensorListMetadataILi5EE25DistAdamCapturableFunctorIfN3c108BFloat16EfEJPfffPiifS6_10adamMode_tfEEvlPViT_T0_DpT1_:
	.zero		3648


//--------------------- .nv.constant0._Z25multi_tensor_apply_kernelI18TensorListMetadataILi5EE25DistAdamCapturableFunctorIfN3c104HalfENS3_8BFloat16EEJPfffPiifS7_10adamMode_tfEEvlPViT_T0_DpT1_ --------------------------
	.section	.nv.constant0._Z25multi_tensor_apply_kernelI18TensorListMetadataILi5EE25DistAdamCapturableFunctorIfN3c104HalfENS3_8BFloat16EEJPfffPiifS7_10adamMode_tfEEvlPViT_T0_DpT1_,"a",@progbits
	.sectionflags	@""
	.align	4
.nv.constant0._Z25multi_tensor_apply_kernelI18TensorListMetadataILi5EE25DistAdamCapturableFunctorIfN3c104HalfENS3_8BFloat16EEJPfffPiifS7_10adamMode_tfEEvlPViT_T0_DpT1_:
	.zero		3648


//--------------------- .nv.constant0._Z25multi_tensor_apply_kernelI18TensorListMetadataILi5EE25DistAdamCapturableFunctorIfN3c104HalfES4_EJPfffPiifS6_10adamMode_tfEEvlPViT_T0_DpT1_ --------------------------
	.section	.nv.constant0._Z25multi_tensor_apply_kernelI18TensorListMetadataILi5EE25DistAdamCapturableFunctorIfN3c104HalfES4_EJPfffPiifS6_10adamMode_tfEEvlPViT_T0_DpT1_,"a",@progbits
	.sectionflags	@""
	.align	4
.nv.constant0._Z25multi_tensor_apply_kernelI18TensorListMetadataILi5EE25DistAdamCapturableFunctorIfN3c104HalfES4_EJPfffPiifS6_10adamMode_tfEEvlPViT_T0_DpT1_:
	.zero		3648


//--------------------- .nv.constant0._Z25multi_tensor_apply_kernelI18TensorListMetadataILi5EE25DistAdamCapturableFunctorIfN3c104HalfEfEJPfffPiifS6_10adamMode_tfEEvlPViT_T0_DpT1_ --------------------------
	.section	.nv.constant0._Z25multi_tensor_apply_kernelI18TensorListMetadataILi5EE25DistAdamCapturableFunctorIfN3c104HalfEfEJPfffPiifS6_10adamMode_tfEEvlPViT_T0_DpT1_,"a",@progbits
	.sectionflags	@""
	.align	4
.nv.constant0._Z25multi_tensor_apply_kernelI18TensorListMetadataILi5EE25DistAdamCapturableFunctorIfN3c104HalfEfEJPfffPiifS6_10adamMode_tfEEvlPViT_T0_DpT1_:
	.zero		3648


//--------------------- .nv.constant0._Z25multi_tensor_apply_kernelI18TensorListMetadataILi5EE25DistAdamCapturableFunctorIffN3c108BFloat16EEJPfffPiifS6_10adamMode_tfEEvlPViT_T0_DpT1_ --------------------------
	.section	.nv.constant0._Z25multi_tensor_apply_kernelI18TensorListMetadataILi5EE25DistAdamCapturableFunctorIffN3c108BFloat16EEJPfffPiifS6_10adamMode_tfEEvlPViT_T0_DpT1_,"a",@progbits
	.sectionflags	@""
	.align	4
.nv.constant0._Z25multi_tensor_apply_kernelI18TensorListMetadataILi5EE25DistAdamCapturableFunctorIffN3c108BFloat16EEJPfffPiifS6_10adamMode_tfEEvlPViT_T0_DpT1_:
	.zero		3648


//--------------------- .nv.constant0._Z25multi_tensor_apply_kernelI18TensorListMetadataILi5EE25DistAdamCapturableFunctorIffN3c104HalfEEJPfffPiifS6_10adamMode_tfEEvlPViT_T0_DpT1_ --------------------------
	.section	.nv.constant0._Z25multi_tensor_apply_kernelI18TensorListMetadataILi5EE25DistAdamCapturableFunctorIffN3c104HalfEEJPfffPiifS6_10adamMode_tfEEvlPViT_T0_DpT1_,"a",@progbits
	.sectionflags	@""
	.align	4
.nv.constant0._Z25multi_tensor_apply_kernelI18TensorListMetadataILi5EE25DistAdamCapturableFunctorIffN3c104HalfEEJPfffPiifS6_10adamMode_tfEEvlPViT_T0_DpT1_:
	.zero		3648


//--------------------- .nv.constant0._Z25multi_tensor_apply_kernelI18TensorListMetadataILi5EE25DistAdamCapturableFunctorIfffEJPfffPiifS4_10adamMode_tfEEvlPViT_T0_DpT1_ --------------------------
	.section	.nv.constant0._Z25multi_tensor_apply_kernelI18TensorListMetadataILi5EE25DistAdamCapturableFunctorIfffEJPfffPiifS4_10adamMode_tfEEvlPViT_T0_DpT1_,"a",@progbits
	.sectionflags	@""
	.align	4
.nv.constant0._Z25multi_tensor_apply_kernelI18TensorListMetadataILi5EE25DistAdamCapturableFunctorIfffEJPfffPiifS4_10adamMode_tfEEvlPViT_T0_DpT1_:
	.zero		3648


//--------------------- .nv.constant0._Z25multi_tensor_apply_kernelI18TensorListMetadataILi5EE15DistAdamFunctorIN3c108BFloat16ES4_S4_EJPfffffff10adamMode_tfEEvlPViT_T0_DpT1_ --------------------------
	.section	.nv.constant0._Z25multi_tensor_apply_kernelI18TensorListMetadataILi5EE15DistAdamFunctorIN3c108BFloat16ES4_S4_EJPfffffff10adamMode_tfEEvlPViT_T0_DpT1_,"a",@progbits
	.sectionflags	@""
	.align	4
.nv.constant0._Z25multi_tensor_apply_kernelI18TensorListMetadataILi5EE15DistAdamFunctorIN3c108BFloat16ES4_S4_EJPfffffff10adamMode_tfEEvlPViT_T0_DpT1_:
	.zero		3640


//--------------------- .nv.constant0._Z25multi_tensor_apply_kernelI18TensorListMetadataILi5EE15DistAdamFunctorIN3c108BFloat16ES4_NS3_4HalfEEJPfffffff10adamMode_tfEEvlPViT_T0_DpT1_ --------------------------
	.section	.nv.constant0._Z25multi_tensor_apply_kernelI18TensorListMetadataILi5EE15DistAdamFunctorIN3c108BFloat16ES4_NS3_4HalfEEJPfffffff10adamMode_tfEEvlPViT_T0_DpT1_,"a",@progbits
	.sectionflags	@""
	.align	4
.nv.constant0._Z25multi_tensor_apply_kernelI18TensorListMetadataILi5EE15DistAdamFunctorIN3c108BFloat16ES4_NS3_4HalfEEJPfffffff10adamMode_tfEEvlPViT_T0_DpT1_:
	.zero		3640


//--------------------- .nv.constant0._Z25multi_tensor_apply_kernelI18TensorListMetadataILi5EE15DistAdamFunctorIN3c108BFloat16ES4_fEJPfffffff10adamMode_tfEEvlPViT_T0_DpT1_ --------------------------
	.section	.nv.constant0._Z25multi_tensor_apply_kernelI18TensorListMetadataILi5EE15DistAdamFunctorIN3c108BFloat16ES4_fEJPfffffff10adamMode_tfEEvlPViT_T0_DpT1_,"a",@progbits
	.sectionflags	@""
	.align	4
.nv.constant0._Z25multi_tensor_apply_kernelI18TensorListMetadataILi5EE15DistAdamFunctorIN3c108BFloat16ES4_fEJPfffffff10adamMode_tfEEvlPViT_T0_DpT1_:
	.zero		3640


//--------------------- .nv.constant0._Z25multi_tensor_apply_kernelI18TensorListMetadataILi5EE15DistAdamFunctorIN3c108BFloat16ENS3_4HalfES4_EJPfffffff10adamMode_tfEEvlPViT_T0_DpT1_ --------------------------
	.section	.nv.constant0._Z25multi_tensor_apply_kernelI18TensorListMetadataILi5EE15DistAdamFunctorIN3c108BFloat16ENS3_4HalfES4_EJPfffffff10adamMode_tfEEvlPViT_T0_DpT1_,"a",@progbits
	.sectionflags	@""
	.align	4
.nv.constant0._Z25multi_tensor_apply_kernelI18TensorListMetadataILi5EE15DistAdamFunctorIN3c108BFloat16ENS3_4HalfES4_EJPfffffff10adamMode_tfEEvlPViT_T0_DpT1_:
	.zero		3640


//--------------------- .nv.constant0._Z25multi_tensor_apply_kernelI18TensorListMetadataILi5EE15DistAdamFunctorIN3c108BFloat16ENS3_4HalfES5_EJPfffffff10adamMode_tfEEvlPViT_T0_DpT1_ --------------------------
	.section	.nv.constant0._Z25multi_tensor_apply_kernelI18TensorListMetadataILi5EE15DistAdamFunctorIN3c108BFloat16ENS3_4HalfES5_EJPfffffff10adamMode_tfEEvlPViT_T0_DpT1_,"a",@progbits
	.sectionflags	@""
	.align	4
.nv.constant0._Z25multi_tensor_apply_kernelI18TensorListMetadataILi5EE15DistAdamFunctorIN3c108BFloat16ENS3_4HalfES5_EJPfffffff10adamMode_tfEEvlPViT_T0_DpT1_:
	.zero		3640


//--------------------- .nv.constant0._Z25multi_tensor_apply_kernelI18TensorListMetadataILi5EE15DistAdamFunctorIN3c108BFloat16ENS3_4HalfEfEJPfffffff10adamMode_tfEEvlPViT_T0_DpT1_ --------------------------
	.section	.nv.constant0._Z25multi_tensor_apply_kernelI18TensorListMetadataILi5EE15DistAdamFunctorIN3c108BFloat16ENS3_4HalfEfEJPfffffff10adamMode_tfEEvlPViT_T0_DpT1_,"a",@progbits
	.sectionflags	@""
	.align	4
.nv.constant0._Z25multi_tensor_apply_kernelI18TensorListMetadataILi5EE15DistAdamFunctorIN3c108BFloat16ENS3_4HalfEfEJPfffffff10adamMode_tfEEvlPViT_T0_DpT1_:
	.zero		3640


//--------------------- .nv.constant0._Z25multi_tensor_apply_kernelI18TensorListMetadataILi5EE15DistAdamFunctorIN3c108BFloat16EfS4_EJPfffffff10adamMode_tfEEvlPViT_T0_DpT1_ --------------------------
	.section	.nv.constant0._Z25multi_tensor_apply_kernelI18TensorListMetadataILi5EE15DistAdamFunctorIN3c108BFloat16EfS4_EJPfffffff10adamMode_tfEEvlPViT_T0_DpT1_,"a",@progbits
	.sectionflags	@""
	.align	4
.nv.constant0._Z25multi_tensor_apply_kernelI18TensorListMetadataILi5EE15DistAdamFunctorIN3c108BFloat16EfS4_EJPfffffff10adamMode_tfEEvlPViT_T0_DpT1_:
	.zero		3640


//--------------------- .nv.constant0._Z25multi_tensor_apply_kernelI18TensorListMetadataILi5EE15DistAdamFunctorIN3c108BFloat16EfNS3_4HalfEEJPfffffff10adamMode_tfEEvlPViT_T0_DpT1_ --------------------------
	.section	.nv.constant0._Z25multi_tensor_apply_kernelI18TensorListMetadataILi5EE15DistAdamFunctorIN3c108BFloat16EfNS3_4HalfEEJPfffffff10adamMode_tfEEvlPViT_T0_DpT1_,"a",@progbits
	.sectionflags	@""
	.align	4
.nv.constant0._Z25multi_tensor_apply_kernelI18TensorListMetadataILi5EE15DistAdamFunctorIN3c108BFloat16EfNS3_4HalfEEJPfffffff10adamMode_tfEEvlPViT_T0_DpT1_:
	.zero		3640


//--------------------- .nv.constant0._Z25multi_tensor_apply_kernelI18TensorListMetadataILi5EE15DistAdamFunctorIN3c108BFloat16EffEJPfffffff10adamMode_tfEEvlPViT_T0_DpT1_ --------------------------
	.section	.nv.constant0._Z25multi_tensor_apply_kernelI18TensorListMetadataILi5EE15DistAdamFunctorIN3c108BFloat16EffEJPfffffff10adamMode_tfEEvlPViT_T0_DpT1_,"a",@progbits
	.sectionflags	@""
	.align	4
.nv.constant0._Z25multi_tensor_apply_kernelI18TensorListMetadataILi5EE15DistAdamFunctorIN3c108BFloat16EffEJPfffffff10adamMode_tfEEvlPViT_T0_DpT1_:
	.zero		3640


//--------------------- .nv.constant0._Z25multi_tensor_apply_kernelI18TensorListMetadataILi5EE15DistAdamFunctorIN3c104HalfENS3_8BFloat16ES5_EJPfffffff10adamMode_tfEEvlPViT_T0_DpT1_ --------------------------
	.section	.nv.constant0._Z25multi_tensor_apply_kernelI18TensorListMetadataILi5EE15DistAdamFunctorIN3c104HalfENS3_8BFloat16ES5_EJPfffffff10adamMode_tfEEvlPViT_T0_DpT1_,"a",@progbits
	.sectionflags	@""
	.align	4
.nv.constant0._Z25multi_tensor_apply_kernelI18TensorListMetadataILi5EE15DistAdamFunctorIN3c104HalfENS3_8BFloat16ES5_EJPfffffff10adamMode_tfEEvlPViT_T0_DpT1_:
	.zero		3640


//--------------------- .nv.constant0._Z25multi_tensor_apply_kernelI18TensorListMetadataILi5EE15DistAdamFunctorIN3c104HalfENS3_8BFloat16ES4_EJPfffffff10adamMode_tfEEvlPViT_T0_DpT1_ --------------------------
	.section	.nv.constant0._Z25multi_tensor_apply_kernelI18TensorListMetadataILi5EE15DistAdamFunctorIN3c104HalfENS3_8BFloat16ES4_EJPfffffff10adamMode_tfEEvlPViT_T0_DpT1_,"a",@progbits
	.sectionflags	@""
	.align	4
.nv.constant0._Z25multi_tensor_apply_kernelI18TensorListMetadataILi5EE15DistAdamFunctorIN3c104HalfENS3_8BFloat16ES4_EJPfffffff10adamMode_tfEEvlPViT_T0_DpT1_:
	.zero		3640


//--------------------- .nv.constant0._Z25multi_tensor_apply_kernelI18TensorListMetadataILi5EE15DistAdamFunctorIN3c104HalfENS3_8BFloat16EfEJPfffffff10adamMode_tfEEvlPViT_T0_DpT1_ --------------------------
	.section	.nv.constant0._Z25multi_tensor_apply_kernelI18TensorListMetadataILi5EE15DistAdamFunctorIN3c104HalfENS3_8BFloat16EfEJPfffffff10adamMode_tfEEvlPViT_T0_DpT1_,"a",@progbits
	.sectionflags	@""
	.align	4
.nv.constant0._Z25multi_tensor_apply_kernelI18TensorListMetadataILi5EE15DistAdamFunctorIN3c104HalfENS3_8BFloat16EfEJPfffffff10adamMode_tfEEvlPViT_T0_DpT1_:
	.zero		3640


//--------------------- .nv.constant0._Z25multi_tensor_apply_kernelI18TensorListMetadataILi5EE15DistAdamFunctorIN3c104HalfES4_NS3_8BFloat16EEJPfffffff10adamMode_tfEEvlPViT_T0_DpT1_ --------------------------
	.section	.nv.constant0._Z25multi_tensor_apply_kernelI18TensorListMetadataILi5EE15DistAdamFunctorIN3c104HalfES4_NS3_8BFloat16EEJPfffffff10adamMode_tfEEvlPViT_T0_DpT1_,"a",@progbits
	.sectionflags	@""
	.align	4
.nv.constant0._Z25multi_tensor_apply_kernelI18TensorListMetadataILi5EE15DistAdamFunctorIN3c104HalfES4_NS3_8BFloat16EEJPfffffff10adamMode_tfEEvlPViT_T0_DpT1_:
	.zero		3640


//--------------------- .nv.constant0._Z25multi_tensor_apply_kernelI18TensorListMetadataILi5EE15DistAdamFunctorIN3c104HalfES4_S4_EJPfffffff10adamMode_tfEEvlPViT_T0_DpT1_ --------------------------
	.section	.nv.constant0._Z25multi_tensor_apply_kernelI18TensorListMetadataILi5EE15DistAdamFunctorIN3c104HalfES4_S4_EJPfffffff10adamMode_tfEEvlPViT_T0_DpT1_,"a",@progbits
	.sectionflags	@""
	.align	4
.nv.constant0._Z25multi_tensor_apply_kernelI18TensorListMetadataILi5EE15DistAdamFunctorIN3c104HalfES4_S4_EJPfffffff10adamMode_tfEEvlPViT_T0_DpT1_:
	.zero		3640


//--------------------- .nv.constant0._Z25multi_tensor_apply_kernelI18TensorListMetadataILi5EE15DistAdamFunctorIN3c104HalfES4_fEJPfffffff10adamMode_tfEEvlPViT_T0_DpT1_ --------------------------
	.section	.nv.constant0._Z25multi_tensor_apply_kernelI18TensorListMetadataILi5EE15DistAdamFunctorIN3c104HalfES4_fEJPfffffff10adamMode_tfEEvlPViT_T0_DpT1_,"a",@progbits
	.sectionflags	@""
	.align	4
.nv.constant0._Z25multi_tensor_apply_kernelI18TensorListMetadataILi5EE15DistAdamFunctorIN3c104HalfES4_fEJPfffffff10adamMode_tfEEvlPViT_T0_DpT1_:
	.zero		3640


//--------------------- .nv.constant0._Z25multi_tensor_apply_kernelI18TensorListMetadataILi5EE15DistAdamFunctorIN3c104HalfEfNS3_8BFloat16EEJPfffffff10adamMode_tfEEvlPViT_T0_DpT1_ --------------------------
	.section	.nv.constant0._Z25multi_tensor_apply_kernelI18TensorListMetadataILi5EE15DistAdamFunctorIN3c104HalfEfNS3_8BFloat16EEJPfffffff10adamMode_tfEEvlPViT_T0_DpT1_,"a",@progbits
	.sectionflags	@""
	.align	4
.nv.constant0._Z25multi_tensor_apply_kernelI18TensorListMetadataILi5EE15DistAdamFunctorIN3c104HalfEfNS3_8BFloat16EEJPfffffff10adamMode_tfEEvlPViT_T0_DpT1_:
	.zero		3640


//--------------------- .nv.constant0._Z25multi_tensor_apply_kernelI18TensorListMetadataILi5EE15DistAdamFunctorIN3c104HalfEfS4_EJPfffffff10adamMode_tfEEvlPViT_T0_DpT1_ --------------------------
	.section	.nv.constant0._Z25multi_tensor_apply_kernelI18TensorListMetadataILi5EE15DistAdamFunctorIN3c104HalfEfS4_EJPfffffff10adamMode_tfEEvlPViT_T0_DpT1_,"a",@progbits
	.sectionflags	@""
	.align	4
.nv.constant0._Z25multi_tensor_apply_kernelI18TensorListMetadataILi5EE15DistAdamFunctorIN3c104HalfEfS4_EJPfffffff10adamMode_tfEEvlPViT_T0_DpT1_:
	.zero		3640


//--------------------- .nv.constant0._Z25multi_tensor_apply_kernelI18TensorListMetadataILi5EE15DistAdamFunctorIN3c104HalfEffEJPfffffff10adamMode_tfEEvlPViT_T0_DpT1_ --------------------------
	.section	.nv.constant0._Z25multi_tensor_apply_kernelI18TensorListMetadataILi5EE15DistAdamFunctorIN3c104HalfEffEJPfffffff10adamMode_tfEEvlPViT_T0_DpT1_,"a",@progbits
	.sectionflags	@""
	.align	4
.nv.constant0._Z25multi_tensor_apply_kernelI18TensorListMetadataILi5EE15DistAdamFunctorIN3c104HalfEffEJPfffffff10adamMode_tfEEvlPViT_T0_DpT1_:
	.zero		3640


//--------------------- .nv.constant0._Z25multi_tensor_apply_kernelI18TensorListMetadataILi5EE15DistAdamFunctorIfN3c108BFloat16ES4_EJPfffffff10adamMode_tfEEvlPViT_T0_DpT1_ --------------------------
	.section	.nv.constant0._Z25multi_tensor_apply_kernelI18TensorListMetadataILi5EE15DistAdamFunctorIfN3c108BFloat16ES4_EJPfffffff10adamMode_tfEEvlPViT_T0_DpT1_,"a",@progbits
	.sectionflags	@""
	.align	4
.nv.constant0._Z25multi_tensor_apply_kernelI18TensorListMetadataILi5EE15DistAdamFunctorIfN3c108BFloat16ES4_EJPfffffff10adamMode_tfEEvlPViT_T0_DpT1_:
	.zero		3640


//--------------------- .nv.constant0._Z25multi_tensor_apply_kernelI18TensorListMetadataILi5EE15DistAdamFunctorIfN3c108BFloat16ENS3_4HalfEEJPfffffff10adamMode_tfEEvlPViT_T0_DpT1_ --------------------------
	.section	.nv.constant0._Z25multi_tensor_apply_kernelI18TensorListMetadataILi5EE15DistAdamFunctorIfN3c108BFloat16ENS3_4HalfEEJPfffffff10adamMode_tfEEvlPViT_T0_DpT1_,"a",@progbits
	.sectionflags	@""
	.align	4
.nv.constant0._Z25multi_tensor_apply_kernelI18TensorListMetadataILi5EE15DistAdamFunctorIfN3c108BFloat16ENS3_4HalfEEJPfffffff10adamMode_tfEEvlPViT_T0_DpT1_:
	.zero		3640


//--------------------- .nv.constant0._Z25multi_tensor_apply_kernelI18TensorListMetadataILi5EE15DistAdamFunctorIfN3c108BFloat16EfEJPfffffff10adamMode_tfEEvlPViT_T0_DpT1_ --------------------------
	.section	.nv.constant0._Z25multi_tensor_apply_kernelI18TensorListMetadataILi5EE15DistAdamFunctorIfN3c108BFloat16EfEJPfffffff10adamMode_tfEEvlPViT_T0_DpT1_,"a",@progbits
	.sectionflags	@""
	.align	4
.nv.constant0._Z25multi_tensor_apply_kernelI18TensorListMetadataILi5EE15DistAdamFunctorIfN3c108BFloat16EfEJPfffffff10adamMode_tfEEvlPViT_T0_DpT1_:
	.zero		3640


//--------------------- .nv.constant0._Z25multi_tensor_apply_kernelI18TensorListMetadataILi5EE15DistAdamFunctorIfN3c104HalfENS3_8BFloat16EEJPfffffff10adamMode_tfEEvlPViT_T0_DpT1_ --------------------------
	.section	.nv.constant0._Z25multi_tensor_apply_kernelI18TensorListMetadataILi5EE15DistAdamFunctorIfN3c104HalfENS3_8BFloat16EEJPfffffff10adamMode_tfEEvlPViT_T0_DpT1_,"a",@progbits
	.sectionflags	@""
	.align	4
.nv.constant0._Z25multi_tensor_apply_kernelI18TensorListMetadataILi5EE15DistAdamFunctorIfN3c104HalfENS3_8BFloat16EEJPfffffff10adamMode_tfEEvlPViT_T0_DpT1_:
	.zero		3640


//--------------------- .nv.constant0._Z25multi_tensor_apply_kernelI18TensorListMetadataILi5EE15DistAdamFunctorIfN3c104HalfES4_EJPfffffff10adamMode_tfEEvlPViT_T0_DpT1_ --------------------------
	.section	.nv.constant0._Z25multi_tensor_apply_kernelI18TensorListMetadataILi5EE15DistAdamFunctorIfN3c104HalfES4_EJPfffffff10adamMode_tfEEvlPViT_T0_DpT1_,"a",@progbits
	.sectionflags	@""
	.align	4
.nv.constant0._Z25multi_tensor_apply_kernelI18TensorListMetadataILi5EE15DistAdamFunctorIfN3c104HalfES4_EJPfffffff10adamMode_tfEEvlPViT_T0_DpT1_:
	.zero		3640


//--------------------- .nv.constant0._Z25multi_tensor_apply_kernelI18TensorListMetadataILi5EE15DistAdamFunctorIfN3c104HalfEfEJPfffffff10adamMode_tfEEvlPViT_T0_DpT1_ --------------------------
	.section	.nv.constant0._Z25multi_tensor_apply_kernelI18TensorListMetadataILi5EE15DistAdamFunctorIfN3c104HalfEfEJPfffffff10adamMode_tfEEvlPViT_T0_DpT1_,"a",@progbits
	.sectionflags	@""
	.align	4
.nv.constant0._Z25multi_tensor_apply_kernelI18TensorListMetadataILi5EE15DistAdamFunctorIfN3c104HalfEfEJPfffffff10adamMode_tfEEvlPViT_T0_DpT1_:
	.zero		3640


//--------------------- .nv.constant0._Z25multi_tensor_apply_kernelI18TensorListMetadataILi5EE15DistAdamFunctorIffN3c108BFloat16EEJPfffffff10adamMode_tfEEvlPViT_T0_DpT1_ --------------------------
	.section	.nv.constant0._Z25multi_tensor_apply_kernelI18TensorListMetadataILi5EE15DistAdamFunctorIffN3c108BFloat16EEJPfffffff10adamMode_tfEEvlPViT_T0_DpT1_,"a",@progbits
	.sectionflags	@""
	.align	4
.nv.constant0._Z25multi_tensor_apply_kernelI18TensorListMetadataILi5EE15DistAdamFunctorIffN3c108BFloat16EEJPfffffff10adamMode_tfEEvlPViT_T0_DpT1_:
	.zero		3640


//--------------------- .nv.constant0._Z25multi_tensor_apply_kernelI18TensorListMetadataILi5EE15DistAdamFunctorIffN3c104HalfEEJPfffffff10adamMode_tfEEvlPViT_T0_DpT1_ --------------------------
	.section	.nv.constant0._Z25multi_tensor_apply_kernelI18TensorListMetadataILi5EE15DistAdamFunctorIffN3c104HalfEEJPfffffff10adamMode_tfEEvlPViT_T0_DpT1_,"a",@progbits
	.sectionflags	@""
	.align	4
.nv.constant0._Z25multi_tensor_apply_kernelI18TensorListMetadataILi5EE15DistAdamFunctorIffN3c104HalfEEJPfffffff10adamMode_tfEEvlPViT_T0_DpT1_:
	.zero		3640


//--------------------- .nv.constant0._Z25multi_tensor_apply_kernelI18TensorListMetadataILi5EE15DistAdamFunctorIfffEJPfffffff10adamMode_tfEEvlPViT_T0_DpT1_ --------------------------
	.section	.nv.constant0._Z25multi_tensor_apply_kernelI18TensorListMetadataILi5EE15DistAdamFunctorIfffEJPfffffff10adamMode_tfEEvlPViT_T0_DpT1_,"a",@progbits
	.sectionflags	@""
	.align	4
.nv.constant0._Z25multi_tensor_apply_kernelI18TensorListMetadataILi5EE15DistAdamFunctorIfffEJPfffffff10adamMode_tfEEvlPViT_T0_DpT1_:
	.zero		3640


//--------------------- SYMBOLS --------------------------

	.type		.nv.reservedSmem.offset0,@object
	.size		.nv.reservedSmem.offset0,0x4
	.type		__assertfail,@function
